def matmul_kernel(
    a_ptr,
    b_ptr,
    c_ptr,
    M,
    N,
    K,
    stride_am,
    stride_ak,
    stride_bk,
    stride_bn,
    stride_cm,
    stride_cn,
    BLOCK_M: tl.constexpr,
    BLOCK_N: tl.constexpr,
    BLOCK_K: tl.constexpr,
    GROUP_M: tl.constexpr,
):
    pid = tl.program_id(axis=0)
    num_pid_m = tl.cdiv(M, BLOCK_M)
    num_pid_n = tl.cdiv(N, BLOCK_N)
    num_pid_in_group = GROUP_M * num_pid_n
    group_id = pid // num_pid_in_group
    first_pid_m = group_id * GROUP_M
    group_size_m = min(num_pid_m - first_pid_m, GROUP_M)
    pid_m = first_pid_m + ((pid % num_pid_in_group) % group_size_m)
    pid_n = (pid % num_pid_in_group) // group_size_m

    offs_am = (pid_m * BLOCK_M + tl.arange(0, BLOCK_M)) % M
    offs_bn = (pid_n * BLOCK_N + tl.arange(0, BLOCK_N)) % N
    offs_k = tl.arange(0, BLOCK_K)
    a_ptrs = a_ptr + offs_am[:, None] * stride_am + offs_k[None, :] * stride_ak
    b_ptrs = b_ptr + offs_k[:, None] * stride_bk + offs_bn[None, :] * stride_bn

    acc = tl.zeros((BLOCK_M, BLOCK_N), dtype=tl.float32)
    for kk in range(0, tl.cdiv(K, BLOCK_K)):
        a = tl.load(a_ptrs, mask=offs_k[None, :] < K - kk * BLOCK_K, other=0.0)
        b = tl.load(b_ptrs, mask=offs_k[:, None] < K - kk * BLOCK_K, other=0.0)
        acc = tl.dot(a, b, acc)
        a_ptrs += BLOCK_K * stride_ak
        b_ptrs += BLOCK_K * stride_bk

    c = acc.to(c_ptr.dtype.element_ty)
    offs_cm = pid_m * BLOCK_M + tl.arange(0, BLOCK_M)
    offs_cn = pid_n * BLOCK_N + tl.arange(0, BLOCK_N)
    c_ptrs = c_ptr + offs_cm[:, None] * stride_cm + offs_cn[None, :] * stride_cn
    mask = (offs_cm[:, None] < M) & (offs_cn[None, :] < N)
    tl.store(c_ptrs, c, mask=mask)

# config = {"BLOCK_K": 64, "BLOCK_M": 512, "BLOCK_N": 256, "GROUP_M": 8, "arch": "sm_100", "dtype": "fp32", "num_ctas": 1, "num_stages": 3, "num_warps": 16}
# arch = sm_100


// ===== COMPILED SASS (sm_100a) =====

	.target	sm_100a

	.elftype	@"ET_EXEC"


//--------------------- .note.nv.tkinfo           --------------------------
	.section	.note.nv.tkinfo,"",@"SHT_NOTE"
	.sectionflags	@"SHF_NOTE_NV_TKINFO"
	.tkinfo
        /*0018*/ 	.word	0x00000081
        /*0030*/ 	.string	""
        /*0030*/ 	.string	"ptxas-blackwell"
        /*0030*/ 	.string	"Cuda compilation tools, release 12.9, V12.9.86"
        /*0030*/ 	.string	"Build cuda_12.9.r12.9/compiler.36037853_0"
        /*0030*/ 	.string	"-v  -suppress-debug-info  -lineinfo  -arch sm_100a "



//--------------------- .note.nv.cuver            --------------------------
	.section	.note.nv.cuver,"",@"SHT_NOTE"
	.sectionflags	@"SHF_NOTE_NV_CUVER"
        /*0018*/ 	.short	0x0001
        /*001a*/ 	.short	0x0064
        /*001c*/ 	.short	0x0001
        /*001e*/ 	.short	0x0000
        /*0020*/ 	.short	0x0001
        /*0022*/ 	.short	0x0000


//--------------------- .nv.info                  --------------------------
	.section	.nv.info,"",@"SHT_CUDA_INFO"
	.align	4


	//----- nvinfo : EIATTR_REGCOUNT
	.align		4
        /*0000*/ 	.byte	0x04, 0x2f
        /*0002*/ 	.short	(.L_1 - .L_0)
	.align		4
.L_0:
        /*0004*/ 	.word	index@(matmul_kernel)
        /*0008*/ 	.word	0x00000020


	//----- nvinfo : EIATTR_FRAME_SIZE
	.align		4
.L_1:
        /*000c*/ 	.byte	0x04, 0x11
        /*000e*/ 	.short	(.L_3 - .L_2)
	.align		4
.L_2:
        /*0010*/ 	.word	index@(matmul_kernel)
        /*0014*/ 	.word	0x00002ce0


	//----- nvinfo : EIATTR_MIN_STACK_SIZE
	.align		4
.L_3:
        /*0018*/ 	.byte	0x04, 0x12
        /*001a*/ 	.short	(.L_5 - .L_4)
	.align		4
.L_4:
        /*001c*/ 	.word	index@(matmul_kernel)
        /*0020*/ 	.word	0x00002ce0
.L_5:


//--------------------- .nv.info.matmul_kernel    --------------------------
	.section	.nv.info.matmul_kernel,"",@"SHT_CUDA_INFO"
	.sectionflags	@""
	.align	4


	//----- nvinfo : EIATTR_CUDA_API_VERSION
	.align		4
        /*0000*/ 	.byte	0x04, 0x37
        /*0002*/ 	.short	(.L_7 - .L_6)
.L_6:
        /*0004*/ 	.word	0x00000081


	//----- nvinfo : EIATTR_KPARAM_INFO
	.align		4
.L_7:
        /*0008*/ 	.byte	0x04, 0x17
        /*000a*/ 	.short	(.L_9 - .L_8)
.L_8:
        /*000c*/ 	.word	0x00000000
        /*0010*/ 	.short	0x000d
        /*0012*/ 	.short	0x0048
        /*0014*/ 	.byte	0x00, 0xf4, 0x21, 0x00


	//----- nvinfo : EIATTR_KPARAM_INFO
	.align		4
.L_9:
        /*0018*/ 	.byte	0x04, 0x17
        /*001a*/ 	.short	(.L_11 - .L_10)
.L_10:
        /*001c*/ 	.word	0x00000000
        /*0020*/ 	.short	0x000c
        /*0022*/ 	.short	0x0040
        /*0024*/ 	.byte	0x00, 0xf4, 0x21, 0x00


	//----- nvinfo : EIATTR_KPARAM_INFO
	.align		4
.L_11:
        /*0028*/ 	.byte	0x04, 0x17
        /*002a*/ 	.short	(.L_13 - .L_12)
.L_12:
        /*002c*/ 	.word	0x00000000
        /*0030*/ 	.short	0x000b
        /*0032*/ 	.short	0x0038
        /*0034*/ 	.byte	0x00, 0xf0, 0x11, 0x00


	//----- nvinfo : EIATTR_KPARAM_INFO
	.align		4
.L_13:
        /*0038*/ 	.byte	0x04, 0x17
        /*003a*/ 	.short	(.L_15 - .L_14)
.L_14:
        /*003c*/ 	.word	0x00000000
        /*0040*/ 	.short	0x000a
        /*0042*/ 	.short	0x0034
        /*0044*/ 	.byte	0x00, 0xf0, 0x11, 0x00


	//----- nvinfo : EIATTR_KPARAM_INFO
	.align		4
.L_15:
        /*0048*/ 	.byte	0x04, 0x17
        /*004a*/ 	.short	(.L_17 - .L_16)
.L_16:
        /*004c*/ 	.word	0x00000000
        /*0050*/ 	.short	0x0009
        /*0052*/ 	.short	0x0030
        /*0054*/ 	.byte	0x00, 0xf0, 0x11, 0x00


	//----- nvinfo : EIATTR_KPARAM_INFO
	.align		4
.L_17:
        /*0058*/ 	.byte	0x04, 0x17
        /*005a*/ 	.short	(.L_19 - .L_18)
.L_18:
        /*005c*/ 	.word	0x00000000
        /*0060*/ 	.short	0x0008
        /*0062*/ 	.short	0x002c
        /*0064*/ 	.byte	0x00, 0xf0, 0x11, 0x00


	//----- nvinfo : EIATTR_KPARAM_INFO
	.align		4
.L_19:
        /*0068*/ 	.byte	0x04, 0x17
        /*006a*/ 	.short	(.L_21 - .L_20)
.L_20:
        /*006c*/ 	.word	0x00000000
        /*0070*/ 	.short	0x0007
        /*0072*/ 	.short	0x0028
        /*0074*/ 	.byte	0x00, 0xf0, 0x11, 0x00


	//----- nvinfo : EIATTR_KPARAM_INFO
	.align		4
.L_21:
        /*0078*/ 	.byte	0x04, 0x17
        /*007a*/ 	.short	(.L_23 - .L_22)
.L_22:
        /*007c*/ 	.word	0x00000000
        /*0080*/ 	.short	0x0006
        /*0082*/ 	.short	0x0024
        /*0084*/ 	.byte	0x00, 0xf0, 0x11, 0x00


	//----- nvinfo : EIATTR_KPARAM_INFO
	.align		4
.L_23:
        /*0088*/ 	.byte	0x04, 0x17
        /*008a*/ 	.short	(.L_25 - .L_24)
.L_24:
        /*008c*/ 	.word	0x00000000
        /*0090*/ 	.short	0x0005
        /*0092*/ 	.short	0x0020
        /*0094*/ 	.byte	0x00, 0xf0, 0x11, 0x00


	//----- nvinfo : EIATTR_KPARAM_INFO
	.align		4
.L_25:
        /*0098*/ 	.byte	0x04, 0x17
        /*009a*/ 	.short	(.L_27 - .L_26)
.L_26:
        /*009c*/ 	.word	0x00000000
        /*00a0*/ 	.short	0x0004
        /*00a2*/ 	.short	0x001c
        /*00a4*/ 	.byte	0x00, 0xf0, 0x11, 0x00


	//----- nvinfo : EIATTR_KPARAM_INFO
	.align		4
.L_27:
        /*00a8*/ 	.byte	0x04, 0x17
        /*00aa*/ 	.short	(.L_29 - .L_28)
.L_28:
        /*00ac*/ 	.word	0x00000000
        /*00b0*/ 	.short	0x0003
        /*00b2*/ 	.short	0x0018
        /*00b4*/ 	.byte	0x00, 0xf0, 0x11, 0x00


	//----- nvinfo : EIATTR_KPARAM_INFO
	.align		4
.L_29:
        /*00b8*/ 	.byte	0x04, 0x17
        /*00ba*/ 	.short	(.L_31 - .L_30)
.L_30:
        /*00bc*/ 	.word	0x00000000
        /*00c0*/ 	.short	0x0002
        /*00c2*/ 	.short	0x0010
        /*00c4*/ 	.byte	0x00, 0xf4, 0x21, 0x00


	//----- nvinfo : EIATTR_KPARAM_INFO
	.align		4
.L_31:
        /*00c8*/ 	.byte	0x04, 0x17
        /*00ca*/ 	.short	(.L_33 - .L_32)
.L_32:
        /*00cc*/ 	.word	0x00000000
        /*00d0*/ 	.short	0x0001
        /*00d2*/ 	.short	0x0008
        /*00d4*/ 	.byte	0x00, 0xf4, 0x21, 0x00


	//----- nvinfo : EIATTR_KPARAM_INFO
	.align		4
.L_33:
        /*00d8*/ 	.byte	0x04, 0x17
        /*00da*/ 	.short	(.L_35 - .L_34)
.L_34:
        /*00dc*/ 	.word	0x00000000
        /*00e0*/ 	.short	0x0000
        /*00e2*/ 	.short	0x0000
        /*00e4*/ 	.byte	0x00, 0xf4, 0x21, 0x00


	//----- nvinfo : EIATTR_SPARSE_MMA_MASK
	.align		4
.L_35:
        /*00e8*/ 	.byte	0x03, 0x50
        /*00ea*/ 	.short	0x0000


	//----- nvinfo : EIATTR_MAXREG_COUNT
	.align		4
        /*00ec*/ 	.byte	0x03, 0x1b
        /*00ee*/ 	.short	0x0080


	//----- nvinfo : EIATTR_NUM_BARRIERS
	.align		4
        /*00f0*/ 	.byte	0x02, 0x4c
        /*00f2*/ 	.byte	0x01
	.zero		1


	//----- nvinfo : EIATTR_ANNOTATIONS
	.align		4
        /*00f4*/ 	.byte	0x04, 0x55
        /*00f6*/ 	.short	(.L_37 - .L_36)


	//   ....[0]....
.L_36:
        /*00f8*/ 	.word	0x00000001
        /*00fc*/ 	.byte	0x70, 0x00, 0x00, 0x00, 0x01, 0x00, 0x00, 0x00, 0x90, 0x00, 0x00, 0x00, 0x01, 0x00, 0x00, 0x00
        /* <DEDUP_REMOVED lines=3910> */
        /*f56c*/ 	.byte	0x90, 0x7d, 0x03, 0x00


	//----- nvinfo : EIATTR_VRC_CTA_INIT_COUNT
	.align		4
.L_37:
        /*f570*/ 	.byte	0x02, 0x4a
	.zero		1
	.zero		1


	//----- nvinfo : EIATTR_EXIT_INSTR_OFFSETS
	.align		4
        /*f574*/ 	.byte	0x04, 0x1c
        /*f576*/ 	.short	(.L_39 - .L_38)


	//   ....[0]....
.L_38:
        /*f578*/ 	.word	0x00038600


	//   ....[1]....
        /*f57c*/ 	.word	0x00038620


	//----- nvinfo : EIATTR_REQNTID
	.align		4
.L_39:
        /*f580*/ 	.byte	0x04, 0x10
        /*f582*/ 	.short	(.L_41 - .L_40)
.L_40:
        /*f584*/ 	.word	0x00000200
        /*f588*/ 	.word	0x00000001
        /*f58c*/ 	.word	0x00000001


	//----- nvinfo : EIATTR_CBANK_PARAM_SIZE
	.align		4
.L_41:
        /*f590*/ 	.byte	0x03, 0x19
        /*f592*/ 	.short	0x0050


	//----- nvinfo : EIATTR_PARAM_CBANK
	.align		4
        /*f594*/ 	.byte	0x04, 0x0a
        /*f596*/ 	.short	(.L_43 - .L_42)
	.align		4
.L_42:
        /*f598*/ 	.word	index@(.nv.constant0.matmul_kernel)
        /*f59c*/ 	.short	0x0380
        /*f59e*/ 	.short	0x0050


	//----- nvinfo : EIATTR_SW_WAR
	.align		4
.L_43:
        /*f5a0*/ 	.byte	0x04, 0x36
        /*f5a2*/ 	.short	(.L_45 - .L_44)
.L_44:
        /*f5a4*/ 	.word	0x00000008
.L_45:


//--------------------- .nv.compat                --------------------------
	.section	.nv.compat,"",@"SHT_CUDA_COMPAT_INFO"
	.align	4
        /*0000*/ 	.byte	0x02, 0x02, 0x01, 0x00, 0x02, 0x05, 0x05, 0x00, 0x02, 0x03, 0x00, 0x00, 0x02, 0x06, 0x01, 0x00


//--------------------- .nv.callgraph             --------------------------
	.section	.nv.callgraph,"",@"SHT_CUDA_CALLGRAPH"
	.align	4
	.sectionentsize	8
	.align		4
        /*0000*/ 	.word	0x00000000
	.align		4
        /*0004*/ 	.word	0xffffffff
	.align		4
        /*0008*/ 	.word	0x00000000
	.align		4
        /*000c*/ 	.word	0xfffffffe
	.align		4
        /*0010*/ 	.word	0x00000000
	.align		4
        /*0014*/ 	.word	0xfffffffd
	.align		4
        /*0018*/ 	.word	0x00000000
	.align		4
        /*001c*/ 	.word	0xfffffffc


//--------------------- .text.matmul_kernel       --------------------------
	.section	.text.matmul_kernel,"ax",@progbits
	.align	128
        .global         matmul_kernel
        .type           matmul_kernel,@function
        .size           matmul_kernel,(.L_x_4 - matmul_kernel)
        .other          matmul_kernel,@"STO_CUDA_ENTRY STV_DEFAULT"
matmul_kernel:
.text.matmul_kernel:
[----:B------:R-:W1:Y:S08]  /*0000*/  LDC R1, c[0x0][0x37c] ;  /* 0x0000df00ff017b82 */ /* 0x000e700000000800 */
[----:B------:R-:W2:Y:S01]  /*0010*/  LDC.64 R16, c[0x0][0x398] ;  /* 0x0000e600ff107b82 */ /* 0x000ea20000000a00 */
[----:B------:R-:W3:Y:S01]  /*0020*/  S2R R4, SR_CTAID.X ;  /* 0x0000000000047919 */ /* 0x000ee20000002500 */
[----:B-1----:R-:W-:Y:S01]  /*0030*/  VIADD R1, R1, 0xffffd320 ;  /* 0xffffd32001017836 */ /* 0x002fe20000000000 */
[----:B------:R-:W1:Y:S01]  /*0040*/  LDCU.128 UR12, c[0x0][0x380] ;  /* 0x00007000ff0c77ac */ /* 0x000e620008000c00 */
[----:B------:R-:W4:Y:S01]  /*0050*/  S2R R12, SR_TID.X ;  /* 0x00000000000c7919 */ /* 0x000f220000002100 */
[----:B--2---:R-:W-:-:S02]  /*0060*/  VIADD R0, R17, 0xff ;  /* 0x000000ff11007836 */ /* 0x004fc40000000000 */
[----:B------:R-:W-:Y:S03]  /*0070*/  STL [R1+0xcb0], R16 ;  /* 0x000cb01001007387 */ /* 0x000fe60000100800 */
[----:B------:R-:W-:Y:S01]  /*0080*/  SHF.R.S32.HI R3, RZ, 0x1f, R0 ;  /* 0x0000001fff037819 */ /* 0x000fe20000011400 */
[----:B------:R-:W-:Y:S03]  /*0090*/  STL [R1+0xcb4], R17 ;  /* 0x000cb41101007387 */ /* 0x000fe60000100800 */
[----:B------:R-:W-:Y:S02]  /*00a0*/  LEA.HI R3, R3, R0, RZ, 0x8 ;  /* 0x0000000003037211 */ /* 0x000fe400078f40ff */
[----:B---3--:R-:W-:Y:S02]  /*00b0*/  IABS R8, R4 ;  /* 0x0000000400087213 */ /* 0x008fe40000000000 */
[----:B------:R-:W-:-:S05]  /*00c0*/  SHF.R.S32.HI R3, RZ, 0x8, R3 ;  /* 0x00000008ff037819 */ /* 0x000fca0000011403 */
[----:B------:R-:W-:-:S05]  /*00d0*/  IMAD.SHL.U32 R3, R3, 0x8, RZ ;  /* 0x0000000803037824 */ /* 0x000fca00078e00ff */
[-C--:B------:R-:W-:Y:S02]  /*00e0*/  IABS R5, R3.reuse ;  /* 0x0000000300057213 */ /* 0x080fe40000000000 */
[----:B------:R-:W-:Y:S02]  /*00f0*/  IABS R10, R3 ;  /* 0x00000003000a7213 */ /* 0x000fe40000000000 */
[----:B------:R-:W2:Y:S08]  /*0100*/  I2F.RP R0, R5 ;  /* 0x0000000500007306 */ /* 0x000eb00000209400 */
[----:B--2---:R-:W2:Y:S02]  /*0110*/  MUFU.RCP R0, R0 ;  /* 0x0000000000007308 */ /* 0x004ea40000001000 */
[----:B--2---:R-:W-:-:S02]  /*0120*/  VIADD R6, R0, 0xffffffe ;  /* 0x0ffffffe00067836 */ /* 0x004fc40000000000 */
[----:B------:R-:W-:-:S04]  /*0130*/  IMAD.MOV R0, RZ, RZ, -R10 ;  /* 0x000000ffff007224 */ /* 0x000fc800078e0a0a */
[----:B------:R2:W3:Y:S02]  /*0140*/  F2I.FTZ.U32.TRUNC.NTZ R7, R6 ;  /* 0x0000000600077305 */ /* 0x0004e4000021f000 */
[----:B--2---:R-:W-:Y:S02]  /*0150*/  IMAD.MOV.U32 R6, RZ, RZ, RZ ;  /* 0x000000ffff067224 */ /* 0x004fe400078e00ff */
[----:B---3--:R-:W-:-:S04]  /*0160*/  IMAD.MOV R2, RZ, RZ, -R7 ;  /* 0x000000ffff027224 */ /* 0x008fc800078e0a07 */
[----:B------:R-:W-:Y:S02]  /*0170*/  IMAD R9, R2, R5, RZ ;  /* 0x0000000502097224 */ /* 0x000fe400078e02ff */
[----:B------:R-:W-:Y:S02]  /*0180*/  IMAD.MOV.U32 R2, RZ, RZ, R8 ;  /* 0x000000ffff027224 */ /* 0x000fe400078e0008 */
[----:B------:R-:W-:-:S06]  /*0190*/  IMAD.HI.U32 R7, R7, R9, R6 ;  /* 0x0000000907077227 */ /* 0x000fcc00078e0006 */
[----:B------:R-:W-:-:S04]  /*01a0*/  IMAD.HI.U32 R7, R7, R2, RZ ;  /* 0x0000000207077227 */ /* 0x000fc800078e00ff */
[----:B------:R-:W-:-:S05]  /*01b0*/  IMAD R0, R7, R0, R2 ;  /* 0x0000000007007224 */ /* 0x000fca00078e0202 */
[----:B------:R-:W-:-:S13]  /*01c0*/  ISETP.GT.U32.AND P1, PT, R5, R0, PT ;  /* 0x000000000500720c */ /* 0x000fda0003f24070 */
[----:B------:R-:W-:Y:S02]  /*01d0*/  @!P1 IMAD.IADD R0, R0, 0x1, -R5 ;  /* 0x0000000100009824 */ /* 0x000fe400078e0a05 */
[----:B------:R-:W-:Y:S01]  /*01e0*/  @!P1 VIADD R7, R7, 0x1 ;  /* 0x0000000107079836 */ /* 0x000fe20000000000 */
[----:B------:R-:W-:Y:S02]  /*01f0*/  ISETP.NE.AND P1, PT, R3, RZ, PT ;  /* 0x000000ff0300720c */ /* 0x000fe40003f25270 */
[----:B------:R-:W-:Y:S02]  /*0200*/  ISETP.GE.U32.AND P0, PT, R0, R5, PT ;  /* 0x000000050000720c */ /* 0x000fe40003f06070 */
[----:B------:R-:W-:-:S04]  /*0210*/  LOP3.LUT R0, R4, R3, RZ, 0x3c, !PT ;  /* 0x0000000304007212 */ /* 0x000fc800078e3cff */
[----:B------:R-:W-:Y:S01]  /*0220*/  ISETP.GE.AND P2, PT, R0, RZ, PT ;  /* 0x000000ff0000720c */ /* 0x000fe20003f46270 */
[----:B------:R-:W-:-:S05]  /*0230*/  VIADD R0, R16, 0x1ff ;  /* 0x000001ff10007836 */ /* 0x000fca0000000000 */
[----:B------:R-:W-:Y:S01]  /*0240*/  SHF.R.S32.HI R5, RZ, 0x1f, R0 ;  /* 0x0000001fff057819 */ /* 0x000fe20000011400 */
[----:B------:R-:W-:-:S03]  /*0250*/  @P0 VIADD R7, R7, 0x1 ;  /* 0x0000000107070836 */ /* 0x000fc60000000000 */
[----:B------:R-:W-:Y:S01]  /*0260*/  LEA.HI R5, R5, R0, RZ, 0x9 ;  /* 0x0000000005057211 */ /* 0x000fe200078f48ff */
[----:B------:R-:W-:-:S04]  /*0270*/  IMAD.MOV.U32 R6, RZ, RZ, R7 ;  /* 0x000000ffff067224 */ /* 0x000fc800078e0007 */
[----:B------:R-:W-:Y:S01]  /*0280*/  @!P2 IMAD.MOV R6, RZ, RZ, -R6 ;  /* 0x000000ffff06a224 */ /* 0x000fe200078e0a06 */
[----:B------:R-:W-:-:S05]  /*0290*/  @!P1 LOP3.LUT R6, RZ, R3, RZ, 0x33, !PT ;  /* 0x00000003ff069212 */ /* 0x000fca00078e33ff */
[----:B------:R-:W-:-:S05]  /*02a0*/  IMAD.SHL.U32 R0, R6, 0x8, RZ ;  /* 0x0000000806007824 */ /* 0x000fca00078e00ff */
[----:B------:R-:W-:Y:S01]  /*02b0*/  LEA.HI.SX32 R2, R5, -R0, 0x17 ;  /* 0x8000000005027211 */ /* 0x000fe200078fbaff */
[----:B------:R-:W-:-:S03]  /*02c0*/  IMAD.MOV R5, RZ, RZ, -R6 ;  /* 0x000000ffff057224 */ /* 0x000fc600078e0a06 */
[----:B------:R-:W-:Y:S01]  /*02d0*/  VIMNMX R2, PT, PT, R2, 0x8, PT ;  /* 0x0000000802027848 */ /* 0x000fe20003fe0100 */
[----:B------:R-:W-:-:S03]  /*02e0*/  IMAD R5, R3, R5, R4 ;  /* 0x0000000503057224 */ /* 0x000fc600078e0204 */
[-C--:B------:R-:W-:Y:S02]  /*02f0*/  IABS R8, R2.reuse ;  /* 0x0000000200087213 */ /* 0x080fe40000000000 */
[----:B------:R-:W-:Y:S02]  /*0300*/  IABS R11, R5 ;  /* 0x00000005000b7213 */ /* 0x000fe40000000000 */
[----:B------:R-:W2:Y:S01]  /*0310*/  I2F.RP R9, R8 ;  /* 0x0000000800097306 */ /* 0x000ea20000209400 */
[----:B------:R-:W-:-:S07]  /*0320*/  IABS R4, R2 ;  /* 0x0000000200047213 */ /* 0x000fce0000000000 */
[----:B--2---:R-:W2:Y:S02]  /*0330*/  MUFU.RCP R9, R9 ;  /* 0x0000000900097308 */ /* 0x004ea40000001000 */
[----:B--2---:R-:W-:-:S06]  /*0340*/  VIADD R7, R9, 0xffffffe ;  /* 0x0ffffffe09077836 */ /* 0x004fcc0000000000 */
[----:B------:R-:W2:Y:S02]  /*0350*/  F2I.FTZ.U32.TRUNC.NTZ R7, R7 ;  /* 0x0000000700077305 */ /* 0x000ea4000021f000 */
[----:B--2---:R-:W-:-:S04]  /*0360*/  IMAD.MOV R6, RZ, RZ, -R7 ;  /* 0x000000ffff067224 */ /* 0x004fc800078e0a07 */
[----:B------:R-:W-:Y:S02]  /*0370*/  IMAD.MOV.U32 R3, RZ, RZ, R6 ;  /* 0x000000ffff037224 */ /* 0x000fe400078e0006 */
[----:B------:R-:W-:Y:S02]  /*0380*/  IMAD.MOV.U32 R6, RZ, RZ, RZ ;  /* 0x000000ffff067224 */ /* 0x000fe400078e00ff */
[----:B------:R-:W-:-:S04]  /*0390*/  IMAD R3, R3, R8, RZ ;  /* 0x0000000803037224 */ /* 0x000fc800078e02ff */
[----:B------:R-:W-:Y:S01]  /*03a0*/  IMAD.HI.U32 R6, R7, R3, R6 ;  /* 0x0000000307067227 */ /* 0x000fe200078e0006 */
[----:B------:R-:W-:-:S03]  /*03b0*/  IABS R7, R16 ;  /* 0x0000001000077213 */ /* 0x000fc60000000000 */
[----:B------:R-:W-:Y:S01]  /*03c0*/  IMAD.MOV R3, RZ, RZ, -R4 ;  /* 0x000000ffff037224 */ /* 0x000fe200078e0a04 */
[----:B------:R-:W-:Y:S01]  /*03d0*/  IABS R4, R17 ;  /* 0x0000001100047213 */ /* 0x000fe20000000000 */
[----:B------:R-:W-:Y:S01]  /*03e0*/  IMAD.HI.U32 R6, R6, R11, RZ ;  /* 0x0000000b06067227 */ /* 0x000fe200078e00ff */
[----:B------:R-:W2:Y:S03]  /*03f0*/  I2F.RP R9, R7 ;  /* 0x0000000700097306 */ /* 0x000ea60000209400 */
[----:B------:R-:W-:-:S05]  /*0400*/  IMAD R3, R6, R3, R11 ;  /* 0x0000000306037224 */ /* 0x000fca00078e020b */
[----:B------:R-:W-:Y:S01]  /*0410*/  ISETP.GT.U32.AND P1, PT, R8, R3, PT ;  /* 0x000000030800720c */ /* 0x000fe20003f24070 */
[----:B------:R-:W3:Y:S08]  /*0420*/  I2F.RP R10, R4 ;  /* 0x00000004000a7306 */ /* 0x000ef00000209400 */
[----:B--2---:R-:W2:Y:S04]  /*0430*/  MUFU.RCP R9, R9 ;  /* 0x0000000900097308 */ /* 0x004ea80000001000 */
[----:B------:R-:W-:-:S02]  /*0440*/  @!P1 IMAD.IADD R3, R3, 0x1, -R8 ;  /* 0x0000000103039824 */ /* 0x000fc400078e0a08 */
[----:B------:R-:W-:Y:S01]  /*0450*/  @!P1 VIADD R6, R6, 0x1 ;  /* 0x0000000106069836 */ /* 0x000fe20000000000 */
[----:B------:R-:W-:Y:S01]  /*0460*/  ISETP.NE.AND P1, PT, R2, RZ, PT ;  /* 0x000000ff0200720c */ /* 0x000fe20003f25270 */
[----:B---3--:R-:W3:Y:S01]  /*0470*/  MUFU.RCP R10, R10 ;  /* 0x0000000a000a7308 */ /* 0x008ee20000001000 */
[----:B------:R-:W-:Y:S02]  /*0480*/  ISETP.GE.U32.AND P0, PT, R3, R8, PT ;  /* 0x000000080300720c */ /* 0x000fe40003f06070 */
[----:B------:R-:W-:-:S04]  /*0490*/  LOP3.LUT R3, R5, R2, RZ, 0x3c, !PT ;  /* 0x0000000205037212 */ /* 0x000fc800078e3cff */
[----:B------:R-:W-:Y:S01]  /*04a0*/  ISETP.GE.AND P2, PT, R3, RZ, PT ;  /* 0x000000ff0300720c */ /* 0x000fe20003f46270 */
[----:B--2---:R-:W-:-:S04]  /*04b0*/  VIADD R8, R9, 0xffffffe ;  /* 0x0ffffffe09087836 */ /* 0x004fc80000000000 */
[----:B------:R2:W5:Y:S02]  /*04c0*/  F2I.FTZ.U32.TRUNC.NTZ R9, R8 ;  /* 0x0000000800097305 */ /* 0x000564000021f000 */
[----:B------:R-:W-:Y:S02]  /*04d0*/  @P0 VIADD R6, R6, 0x1 ;  /* 0x0000000106060836 */ /* 0x000fe40000000000 */
[----:B---3--:R-:W-:Y:S01]  /*04e0*/  VIADD R3, R10, 0xffffffe ;  /* 0x0ffffffe0a037836 */ /* 0x008fe20000000000 */
[----:B----4-:R-:W-:Y:S01]  /*04f0*/  LOP3.LUT R10, R12, 0x1ff, RZ, 0xc0, !PT ;  /* 0x000001ff0c0a7812 */ /* 0x010fe200078ec0ff */
[----:B------:R-:W-:Y:S02]  /*0500*/  IMAD.MOV.U32 R11, RZ, RZ, R6 ;  /* 0x000000ffff0b7224 */ /* 0x000fe400078e0006 */
[----:B--2---:R-:W-:Y:S02]  /*0510*/  IMAD.MOV.U32 R8, RZ, RZ, RZ ;  /* 0x000000ffff087224 */ /* 0x004fe400078e00ff */
[----:B------:R-:W2:Y:S01]  /*0520*/  F2I.FTZ.U32.TRUNC.NTZ R3, R3 ;  /* 0x0000000300037305 */ /* 0x000ea2000021f000 */
[----:B------:R-:W-:Y:S01]  /*0530*/  @!P2 IMAD.MOV R11, RZ, RZ, -R11 ;  /* 0x000000ffff0ba224 */ /* 0x000fe200078e0a0b */
[----:B------:R-:W-:-:S05]  /*0540*/  @!P1 LOP3.LUT R11, RZ, R2, RZ, 0x33, !PT ;  /* 0x00000002ff0b9212 */ /* 0x000fca00078e33ff */
[----:B------:R-:W-:-:S04]  /*0550*/  IMAD.MOV R6, RZ, RZ, -R11 ;  /* 0x000000ffff067224 */ /* 0x000fc800078e0a0b */
[----:B------:R-:W-:Y:S01]  /*0560*/  IMAD R5, R2, R6, R5 ;  /* 0x0000000602057224 */ /* 0x000fe200078e0205 */
[----:B------:R-:W-:Y:S01]  /*0570*/  SHF.R.U32.HI R2, RZ, 0x6, R12 ;  /* 0x00000006ff027819 */ /* 0x000fe2000001160c */
[----:B-----5:R-:W-:Y:S02]  /*0580*/  IMAD.MOV R6, RZ, RZ, -R9 ;  /* 0x000000ffff067224 */ /* 0x020fe400078e0a09 */
[----:B------:R-:W-:Y:S01]  /*0590*/  IMAD.IADD R5, R0, 0x1, R5 ;  /* 0x0000000100057824 */ /* 0x000fe200078e0205 */
[----:B------:R-:W-:Y:S01]  /*05a0*/  SGXT.U32 R0, R2, 0x3 ;  /* 0x000000030200781a */ /* 0x000fe20000000000 */
[----:B--2---:R-:W-:Y:S02]  /*05b0*/  IMAD.MOV R2, RZ, RZ, -R3 ;  /* 0x000000ffff027224 */ /* 0x004fe400078e0a03 */
[----:B------:R-:W-:Y:S02]  /*05c0*/  IMAD R10, R5, 0x200, R10 ;  /* 0x00000200050a7824 */ /* 0x000fe400078e020a */
[----:B------:R-:W-:-:S02]  /*05d0*/  IMAD R5, R6, R7, RZ ;  /* 0x0000000706057224 */ /* 0x000fc400078e02ff */
[----:B------:R-:W-:Y:S01]  /*05e0*/  IMAD.SHL.U32 R12, R11, 0x100, RZ ;  /* 0x000001000b0c7824 */ /* 0x000fe200078e00ff */
[----:B------:R2:W-:Y:S01]  /*05f0*/  STL [R1+0xb04], R10 ;  /* 0x000b040a01007387 */ /* 0x0005e20000100800 */
[----:B------:R-:W-:Y:S02]  /*0600*/  IMAD.MOV.U32 R11, RZ, RZ, R2 ;  /* 0x000000ffff0b7224 */ /* 0x000fe400078e0002 */
[----:B------:R-:W-:Y:S01]  /*0610*/  IMAD.HI.U32 R8, R9, R5, R8 ;  /* 0x0000000509087227 */ /* 0x000fe200078e0008 */
[----:B------:R-:W-:Y:S01]  /*0620*/  LOP3.LUT R5, R12, R0, RZ, 0xfc, !PT ;  /* 0x000000000c057212 */ /* 0x000fe200078efcff */
[----:B------:R3:W-:Y:S02]  /*0630*/  STL [R1+0x7e8], R12 ;  /* 0x0007e80c01007387 */ /* 0x0007e40000100800 */
[----:B------:R-:W-:Y:S01]  /*0640*/  IMAD R9, R11, R4, RZ ;  /* 0x000000040b097224 */ /* 0x000fe200078e02ff */
[----:B------:R-:W-:Y:S01]  /*0650*/  IABS R11, R5 ;  /* 0x00000005000b7213 */ /* 0x000fe20000000000 */
[----:B------:R-:W-:Y:S01]  /*0660*/  IMAD.MOV.U32 R2, RZ, RZ, RZ ;  /* 0x000000ffff027224 */ /* 0x000fe200078e00ff */
[----:B--2---:R-:W-:-:S02]  /*0670*/  IABS R10, R10 ;  /* 0x0000000a000a7213 */ /* 0x004fc40000000000 */
[----:B------:R-:W-:Y:S01]  /*0680*/  LOP3.LUT R6, R5, 0x8, RZ, 0xfc, !PT ;  /* 0x0000000805067812 */ /* 0x000fe200078efcff */
[----:B------:R-:W-:Y:S01]  /*0690*/  IMAD.HI.U32 R2, R3, R9, R2 ;  /* 0x0000000903027227 */ /* 0x000fe200078e0002 */
[----:B------:R-:W-:Y:S02]  /*06a0*/  LOP3.LUT R13, R5, 0x18, RZ, 0xfc, !PT ;  /* 0x00000018050d7812 */ /* 0x000fe400078efcff */
[----:B------:R-:W-:Y:S01]  /*06b0*/  IABS R15, R6 ;  /* 0x00000006000f7213 */ /* 0x000fe20000000000 */
[----:B------:R-:W-:Y:S01]  /*06c0*/  IMAD.HI.U32 R8, R8, R10, RZ ;  /* 0x0000000a08087227 */ /* 0x000fe200078e00ff */
[----:B---3--:R-:W-:Y:S02]  /*06d0*/  IABS R12, R13 ;  /* 0x0000000d000c7213 */ /* 0x008fe40000000000 */
[----:B------:R-:W-:Y:S01]  /*06e0*/  ISETP.GE.AND P6, PT, R13, RZ, PT ;  /* 0x000000ff0d00720c */ /* 0x000fe20003fc6270 */
[----:B------:R-:W-:Y:S01]  /*06f0*/  IMAD.MOV R8, RZ, RZ, -R8 ;  /* 0x000000ffff087224 */ /* 0x000fe200078e0a08 */
[C---:B------:R-:W-:Y:S01]  /*0700*/  LOP3.LUT R18, R5.reuse, 0x40, RZ, 0xfc, !PT ;  /* 0x0000004005127812 */ /* 0x040fe200078efcff */
[----:B------:R-:W-:Y:S01]  /*0710*/  IMAD.HI.U32 R0, R2, R11, RZ ;  /* 0x0000000b02007227 */ /* 0x000fe200078e00ff */
[----:B------:R-:W-:-:S02]  /*0720*/  LOP3.LUT R20, R5, 0x48, RZ, 0xfc, !PT ;  /* 0x0000004805147812 */ /* 0x000fc400078efcff */
[----:B------:R-:W-:Y:S01]  /*0730*/  LOP3.LUT R26, R5, 0x78, RZ, 0xfc, !PT ;  /* 0x00000078051a7812 */ /* 0x000fe200078efcff */
[----:B------:R-:W-:Y:S01]  /*0740*/  IMAD R10, R7, R8, R10 ;  /* 0x00000008070a7224 */ /* 0x000fe200078e020a */
[C---:B------:R-:W-:Y:S01]  /*0750*/  LOP3.LUT R8, R5.reuse, 0x10, RZ, 0xfc, !PT ;  /* 0x0000001005087812 */ /* 0x040fe200078efcff */
[----:B------:R-:W-:Y:S01]  /*0760*/  IMAD.MOV R3, RZ, RZ, -R0 ;  /* 0x000000ffff037224 */ /* 0x000fe200078e0a00 */
[----:B------:R-:W-:Y:S01]  /*0770*/  LOP3.LUT R29, R5, 0x90, RZ, 0xfc, !PT ;  /* 0x00000090051d7812 */ /* 0x000fe200078efcff */
[----:B------:R-:W-:Y:S01]  /*0780*/  IMAD.HI.U32 R0, R2, R15, RZ ;  /* 0x0000000f02007227 */ /* 0x000fe200078e00ff */
[----:B------:R-:W-:Y:S02]  /*0790*/  IABS R9, R8 ;  /* 0x0000000800097213 */ /* 0x000fe40000000000 */
[----:B------:R-:W-:Y:S01]  /*07a0*/  ISETP.GT.U32.AND P0, PT, R7, R10, PT ;  /* 0x0000000a0700720c */ /* 0x000fe20003f04070 */
[----:B------:R-:W-:Y:S01]  /*07b0*/  IMAD R11, R4, R3, R11 ;  /* 0x00000003040b7224 */ /* 0x000fe200078e020b */
[----:B------:R-:W-:Y:S01]  /*07c0*/  ISETP.GE.AND P5, PT, R8, RZ, PT ;  /* 0x000000ff0800720c */ /* 0x000fe20003fa6270 */
[----:B------:R-:W-:Y:S01]  /*07d0*/  IMAD.MOV R3, RZ, RZ, -R0 ;  /* 0x000000ffff037224 */ /* 0x000fe200078e0a00 */
[----:B------:R-:W-:Y:S01]  /*07e0*/  LOP3.LUT R16, R5, 0xb8, RZ, 0xfc, !PT ;  /* 0x000000b805107812 */ /* 0x000fe200078efcff */
[----:B------:R-:W-:Y:S01]  /*07f0*/  IMAD.HI.U32 R0, R2, R9, RZ ;  /* 0x0000000902007227 */ /* 0x000fe200078e00ff */
[----:B------:R-:W-:-:S02]  /*0800*/  ISETP.GT.U32.AND P1, PT, R4, R11, PT ;  /* 0x0000000b0400720c */ /* 0x000fc40003f24070 */
[----:B------:R-:W-:Y:S01]  /*0810*/  IABS R25, R16 ;  /* 0x0000001000197213 */ /* 0x000fe20000000000 */
[----:B------:R-:W-:Y:S01]  /*0820*/  IMAD.MOV R0, RZ, RZ, -R0 ;  /* 0x000000ffff007224 */ /* 0x000fe200078e0a00 */
[----:B------:R-:W-:Y:S01]  /*0830*/  LOP3.LUT R22, R5, 0x98, RZ, 0xfc, !PT ;  /* 0x0000009805167812 */ /* 0x000fe200078efcff */
[C---:B------:R-:W-:Y:S01]  /*0840*/  IMAD R15, R4.reuse, R3, R15 ;  /* 0x00000003040f7224 */ /* 0x040fe200078e020f */
[----:B------:R-:W-:Y:S01]  /*0850*/  MOV R3, R12 ;  /* 0x0000000c00037202 */ /* 0x000fe20000000f00 */
[----:B------:R-:W-:Y:S01]  /*0860*/  IMAD R9, R4, R0, R9 ;  /* 0x0000000004097224 */ /* 0x000fe200078e0209 */
[----:B------:R-:W-:Y:S01]  /*0870*/  IABS R12, R18 ;  /* 0x00000012000c7213 */ /* 0x000fe20000000000 */
[----:B------:R-:W-:Y:S01]  /*0880*/  @!P0 IMAD.IADD R10, R10, 0x1, -R7 ;  /* 0x000000010a0a8824 */ /* 0x000fe200078e0a07 */
[----:B------:R-:W-:Y:S01]  /*0890*/  ISETP.GT.U32.AND P3, PT, R4, R15, PT ;  /* 0x0000000f0400720c */ /* 0x000fe20003f64070 */
[----:B------:R-:W-:Y:S01]  /*08a0*/  IMAD.HI.U32 R0, R2, R3, RZ ;  /* 0x0000000302007227 */ /* 0x000fe200078e00ff */
[----:B------:R-:W-:-:S02]  /*08b0*/  ISETP.GT.U32.AND P4, PT, R4, R9, PT ;  /* 0x000000090400720c */ /* 0x000fc40003f84070 */
[----:B------:R-:W-:Y:S01]  /*08c0*/  ISETP.GT.U32.AND P0, PT, R7, R10, PT ;  /* 0x0000000a0700720c */ /* 0x000fe20003f04070 */
[----:B------:R-:W-:Y:S01]  /*08d0*/  @!P1 IMAD.IADD R11, R11, 0x1, -R4 ;  /* 0x000000010b0b9824 */ /* 0x000fe200078e0a04 */
[----:B------:R-:W-:Y:S01]  /*08e0*/  ISETP.GE.AND P1, PT, R6, RZ, PT ;  /* 0x000000ff0600720c */ /* 0x000fe20003f26270 */
[----:B------:R-:W-:Y:S01]  /*08f0*/  IMAD.MOV R0, RZ, RZ, -R0 ;  /* 0x000000ffff007224 */ /* 0x000fe200078e0a00 */
[C---:B------:R-:W-:Y:S02]  /*0900*/  LOP3.LUT R6, R5.reuse, 0x28, RZ, 0xfc, !PT ;  /* 0x0000002805067812 */ /* 0x040fe400078efcff */
[C---:B------:R-:W-:Y:S01]  /*0910*/  ISETP.GT.U32.AND P2, PT, R4.reuse, R11, PT ;  /* 0x0000000b0400720c */ /* 0x040fe20003f44070 */
[----:B------:R-:W-:Y:S01]  /*0920*/  IMAD R3, R4, R0, R3 ;  /* 0x0000000004037224 */ /* 0x000fe200078e0203 */
[----:B------:R-:W-:Y:S01]  /*0930*/  LOP3.LUT R0, R5, 0x20, RZ, 0xfc, !PT ;  /* 0x0000002005007812 */ /* 0x000fe200078efcff */
[--C-:B------:R-:W-:Y:S01]  /*0940*/  @!P3 IMAD.IADD R15, R15, 0x1, -R4.reuse ;  /* 0x000000010f0fb824 */ /* 0x100fe200078e0a04 */
[----:B------:R-:W-:Y:S01]  /*0950*/  IABS R13, R6 ;  /* 0x00000006000d7213 */ /* 0x000fe20000000000 */
[----:B------:R-:W-:Y:S01]  /*0960*/  @!P4 IMAD.IADD R9, R9, 0x1, -R4 ;  /* 0x000000010909c824 */ /* 0x000fe200078e0a04 */
[----:B------:R-:W-:Y:S01]  /*0970*/  IABS R21, R0 ;  /* 0x0000000000157213 */ /* 0x000fe20000000000 */
[----:B------:R-:W-:Y:S01]  /*0980*/  @!P0 IMAD.IADD R10, R10, 0x1, -R7 ;  /* 0x000000010a0a8824 */ /* 0x000fe200078e0a07 */
[----:B------:R-:W-:-:S02]  /*0990*/  ISETP.GT.U32.AND P3, PT, R4, R15, PT ;  /* 0x0000000f0400720c */ /* 0x000fc40003f64070 */
[----:B------:R-:W-:Y:S02]  /*09a0*/  ISETP.GE.AND P0, PT, R5, RZ, PT ;  /* 0x000000ff0500720c */ /* 0x000fe40003f06270 */
[----:B------:R-:W-:Y:S01]  /*09b0*/  ISETP.GE.AND P4, PT, R0, RZ, PT ;  /* 0x000000ff0000720c */ /* 0x000fe20003f86270 */
[--C-:B------:R-:W-:Y:S01]  /*09c0*/  @!P2 IMAD.IADD R11, R11, 0x1, -R4.reuse ;  /* 0x000000010b0ba824 */ /* 0x100fe200078e0a04 */
[----:B------:R-:W-:Y:S01]  /*09d0*/  ISETP.GT.U32.AND P2, PT, R4, R9, PT ;  /* 0x000000090400720c */ /* 0x000fe20003f44070 */
[----:B------:R-:W-:Y:S01]  /*09e0*/  IMAD.HI.U32 R0, R2, R21, RZ ;  /* 0x0000001502007227 */ /* 0x000fe200078e00ff */
[C---:B------:R-:W-:Y:S01]  /*09f0*/  LOP3.LUT R7, R5.reuse, 0x30, RZ, 0xfc, !PT ;  /* 0x0000003005077812 */ /* 0x040fe200078efcff */
[----:B------:R2:W-:Y:S01]  /*0a00*/  STL [R1+0xcb8], R10 ;  /* 0x000cb80a01007387 */ /* 0x0005e20000100800 */
[----:B------:R-:W-:Y:S01]  /*0a10*/  LOP3.LUT R17, R5, 0xd0, RZ, 0xfc, !PT ;  /* 0x000000d005117812 */ /* 0x000fe200078efcff */
[----:B------:R-:W-:Y:S01]  /*0a20*/  IMAD.MOV.U32 R14, RZ, RZ, R11 ;  /* 0x000000ffff0e7224 */ /* 0x000fe200078e000b */
[----:B------:R-:W-:Y:S01]  /*0a30*/  IABS R11, R7 ;  /* 0x00000007000b7213 */ /* 0x000fe20000000000 */
[----:B------:R-:W-:Y:S01]  /*0a40*/  @!P3 IMAD.IADD R15, R15, 0x1, -R4 ;  /* 0x000000010f0fb824 */ /* 0x000fe200078e0a04 */
[----:B------:R-:W-:Y:S01]  /*0a50*/  ISETP.GE.AND P3, PT, R7, RZ, PT ;  /* 0x000000ff0700720c */ /* 0x000fe20003f66270 */
[----:B------:R-:W-:Y:S01]  /*0a60*/  IMAD.MOV R0, RZ, RZ, -R0 ;  /* 0x000000ffff007224 */ /* 0x000fe200078e0a00 */
[----:B------:R-:W-:Y:S01]  /*0a70*/  IABS R23, R17 ;  /* 0x0000001100177213 */ /* 0x000fe20000000000 */
[----:B------:R-:W-:Y:S01]  /*0a80*/  @!P0 IMAD.MOV R14, RZ, RZ, -R14 ;  /* 0x000000ffff0e8224 */ /* 0x000fe200078e0a0e */
[----:B------:R-:W-:Y:S01]  /*0a90*/  ISETP.GE.AND P0, PT, R6, RZ, PT ;  /* 0x000000ff0600720c */ /* 0x000fe20003f06270 */
[----:B------:R-:W-:Y:S01]  /*0aa0*/  @!P2 IMAD.IADD R9, R9, 0x1, -R4 ;  /* 0x000000010909a824 */ /* 0x000fe200078e0a04 */
[C---:B------:R-:W-:Y:S01]  /*0ab0*/  ISETP.GT.U32.AND P2, PT, R4.reuse, R3, PT ;  /* 0x000000030400720c */ /* 0x040fe20003f44070 */
[----:B------:R-:W-:Y:S01]  /*0ac0*/  IMAD R21, R4, R0, R21 ;  /* 0x0000000004157224 */ /* 0x000fe200078e0215 */
[----:B------:R3:W-:Y:S01]  /*0ad0*/  STL [R1+0x2c], R14 ;  /* 0x00002c0e01007387 */ /* 0x0007e20000100800 */
[----:B--2---:R-:W-:Y:S01]  /*0ae0*/  IMAD.MOV.U32 R10, RZ, RZ, R15 ;  /* 0x000000ffff0a7224 */ /* 0x004fe200078e000f */
[----:B------:R-:W-:Y:S01]  /*0af0*/  IABS R15, R20 ;  /* 0x00000014000f7213 */ /* 0x000fe20000000000 */
[----:B------:R-:W-:-:S04]  /*0b00*/  IMAD.HI.U32 R7, R2, R11, RZ ;  /* 0x0000000b02077227 */ /* 0x000fc800078e00ff */
[----:B------:R-:W-:Y:S01]  /*0b10*/  IMAD.HI.U32 R6, R2, R13, RZ ;  /* 0x0000000d02067227 */ /* 0x000fe200078e00ff */
[----:B---3--:R-:W-:-:S03]  /*0b20*/  LOP3.LUT R14, R5, 0x38, RZ, 0xfc, !PT ;  /* 0x00000038050e7812 */ /* 0x008fc600078efcff */
[----:B------:R-:W-:Y:S01]  /*0b30*/  @!P2 IMAD.IADD R3, R3, 0x1, -R4 ;  /* 0x000000010303a824 */ /* 0x000fe200078e0a04 */
[C---:B------:R-:W-:Y:S01]  /*0b40*/  ISETP.GT.U32.AND P2, PT, R4.reuse, R21, PT ;  /* 0x000000150400720c */ /* 0x040fe20003f44070 */
[----:B------:R-:W-:Y:S01]  /*0b50*/  @!P1 IMAD.MOV R10, RZ, RZ, -R10 ;  /* 0x000000ffff0a9224 */ /* 0x000fe200078e0a0a */
[----:B------:R-:W-:Y:S01]  /*0b60*/  IABS R19, R14 ;  /* 0x0000000e00137213 */ /* 0x000fe20000000000 */
[----:B------:R-:W-:Y:S01]  /*0b70*/  IMAD.MOV R8, RZ, RZ, -R7 ;  /* 0x000000ffff087224 */ /* 0x000fe200078e0a07 */
[C---:B------:R-:W-:Y:S01]  /*0b80*/  ISETP.GT.U32.AND P1, PT, R4.reuse, R3, PT ;  /* 0x000000030400720c */ /* 0x040fe20003f24070 */
[----:B------:R-:W-:Y:S01]  /*0b90*/  IMAD.MOV R6, RZ, RZ, -R6 ;  /* 0x000000ffff067224 */ /* 0x000fe200078e0a06 */
[----:B------:R2:W-:Y:S01]  /*0ba0*/  STL [R1+0x28], R10 ;  /* 0x0000280a01007387 */ /* 0x0005e20000100800 */
[C---:B------:R-:W-:Y:S02]  /*0bb0*/  IMAD R11, R4.reuse, R8, R11 ;  /* 0x00000008040b7224 */ /* 0x040fe400078e020b */
[----:B------:R-:W-:-:S02]  /*0bc0*/  IMAD R13, R4, R6, R13 ;  /* 0x00000006040d7224 */ /* 0x000fc400078e020d */
[----:B------:R-:W-:Y:S02]  /*0bd0*/  IMAD.MOV.U32 R8, RZ, RZ, R9 ;  /* 0x000000ffff087224 */ /* 0x000fe400078e0009 */
[----:B------:R-:W-:-:S04]  /*0be0*/  IMAD.HI.U32 R0, R2, R19, RZ ;  /* 0x0000001302007227 */ /* 0x000fc800078e00ff */
[----:B------:R-:W-:Y:S01]  /*0bf0*/  @!P5 IMAD.MOV R8, RZ, RZ, -R8 ;  /* 0x000000ffff08d224 */ /* 0x000fe200078e0a08 */
[C---:B------:R-:W-:Y:S01]  /*0c00*/  ISETP.GT.U32.AND P5, PT, R4.reuse, R13, PT ;  /* 0x0000000d0400720c */ /* 0x040fe20003fa4070 */
[----:B------:R-:W-:Y:S02]  /*0c10*/  IMAD.MOV R0, RZ, RZ, -R0 ;  /* 0x000000ffff007224 */ /* 0x000fe400078e0a00 */
[--C-:B------:R-:W-:Y:S01]  /*0c20*/  @!P1 IMAD.IADD R3, R3, 0x1, -R4.reuse ;  /* 0x0000000103039824 */ /* 0x100fe200078e0a04 */
[----:B------:R-:W-:Y:S01]  /*0c30*/  STL [R1+0x24], R8 ;  /* 0x0000240801007387 */ /* 0x000fe20000100800 */
[----:B------:R-:W-:Y:S01]  /*0c40*/  @!P2 IMAD.IADD R21, R21, 0x1, -R4 ;  /* 0x000000011515a824 */ /* 0x000fe200078e0a04 */
[C---:B------:R-:W-:Y:S01]  /*0c50*/  ISETP.GT.U32.AND P1, PT, R4.reuse, R11, PT ;  /* 0x0000000b0400720c */ /* 0x040fe20003f24070 */
[C---:B------:R-:W-:Y:S01]  /*0c60*/  IMAD R9, R4.reuse, R0, R19 ;  /* 0x0000000004097224 */ /* 0x040fe200078e0213 */
[----:B------:R-:W-:Y:S01]  /*0c70*/  LOP3.LUT R0, R5, 0x50, RZ, 0xfc, !PT ;  /* 0x0000005005007812 */ /* 0x000fe200078efcff */
[----:B--2---:R-:W-:Y:S01]  /*0c80*/  IMAD.MOV.U32 R10, RZ, RZ, R3 ;  /* 0x000000ffff0a7224 */ /* 0x004fe200078e0003 */
[C---:B------:R-:W-:Y:S01]  /*0c90*/  ISETP.GT.U32.AND P2, PT, R4.reuse, R21, PT ;  /* 0x000000150400720c */ /* 0x040fe20003f44070 */
[----:B------:R-:W-:Y:S01]  /*0ca0*/  IMAD.MOV.U32 R7, RZ, RZ, R12 ;  /* 0x000000ffff077224 */ /* 0x000fe200078e000c */
[----:B------:R-:W-:Y:S01]  /*0cb0*/  IABS R19, R0 ;  /* 0x0000000000137213 */ /* 0x000fe20000000000 */
[----:B------:R-:W-:Y:S01]  /*0cc0*/  @!P6 IMAD.MOV R10, RZ, RZ, -R10 ;  /* 0x000000ffff0ae224 */ /* 0x000fe200078e0a0a */
[----:B------:R-:W-:Y:S01]  /*0cd0*/  ISETP.GT.U32.AND P6, PT, R4, R9, PT ;  /* 0x000000090400720c */ /* 0x000fe20003fc4070 */
[----:B------:R-:W-:-:S02]  /*0ce0*/  @!P5 IMAD.IADD R13, R13, 0x1, -R4 ;  /* 0x000000010d0dd824 */ /* 0x000fc400078e0a04 */
[----:B------:R-:W-:Y:S01]  /*0cf0*/  IMAD.HI.U32 R6, R2, R7, RZ ;  /* 0x0000000702067227 */ /* 0x000fe200078e00ff */
[----:B------:R2:W-:Y:S02]  /*0d00*/  STL [R1+0x20], R10 ;  /* 0x0000200a01007387 */ /* 0x0005e40000100800 */
[C---:B------:R-:W-:Y:S01]  /*0d10*/  ISETP.GT.U32.AND P5, PT, R4.reuse, R13, PT ;  /* 0x0000000d0400720c */ /* 0x040fe20003fa4070 */
[----:B------:R-:W-:Y:S02]  /*0d20*/  IMAD.MOV R6, RZ, RZ, -R6 ;  /* 0x000000ffff067224 */ /* 0x000fe400078e0a06 */
[--C-:B------:R-:W-:Y:S02]  /*0d30*/  @!P2 IMAD.IADD R21, R21, 0x1, -R4.reuse ;  /* 0x000000011515a824 */ /* 0x100fe400078e0a04 */
[----:B------:R-:W-:Y:S01]  /*0d40*/  IMAD R7, R4, R6, R7 ;  /* 0x0000000604077224 */ /* 0x000fe200078e0207 */
[----:B------:R-:W-:Y:S01]  /*0d50*/  LOP3.LUT R6, R5, 0x58, RZ, 0xfc, !PT ;  /* 0x0000005805067812 */ /* 0x000fe200078efcff */
[----:B------:R-:W-:Y:S01]  /*0d60*/  @!P6 IMAD.IADD R9, R9, 0x1, -R4 ;  /* 0x000000010909e824 */ /* 0x000fe200078e0a04 */
[----:B------:R-:W-:Y:S01]  /*0d70*/  ISETP.GE.AND P6, PT, R14, RZ, PT ;  /* 0x000000ff0e00720c */ /* 0x000fe20003fc6270 */
[----:B--2---:R-:W-:Y:S01]  /*0d80*/  IMAD.MOV.U32 R10, RZ, RZ, R21 ;  /* 0x000000ffff0a7224 */ /* 0x004fe200078e0015 */
[----:B------:R-:W-:Y:S01]  /*0d90*/  IABS R8, R6 ;  /* 0x0000000600087213 */ /* 0x000fe20000000000 */
[----:B------:R-:W-:Y:S01]  /*0da0*/  IMAD.HI.U32 R12, R2, R15, RZ ;  /* 0x0000000f020c7227 */ /* 0x000fe200078e00ff */
[----:B------:R-:W-:-:S02]  /*0db0*/  ISETP.GT.U32.AND P2, PT, R4, R7, PT ;  /* 0x000000070400720c */ /* 0x000fc40003f44070 */
[----:B------:R-:W-:Y:S01]  /*0dc0*/  LOP3.LUT R14, R5, 0xa8, RZ, 0xfc, !PT ;  /* 0x000000a8050e7812 */ /* 0x000fe200078efcff */
[----:B------:R-:W-:Y:S01]  /*0dd0*/  @!P4 IMAD.MOV R10, RZ, RZ, -R10 ;  /* 0x000000ffff0ac224 */ /* 0x000fe200078e0a0a */
[C---:B------:R-:W-:Y:S01]  /*0de0*/  ISETP.GT.U32.AND P4, PT, R4.reuse, R9, PT ;  /* 0x000000090400720c */ /* 0x040fe20003f84070 */
[----:B------:R-:W-:Y:S02]  /*0df0*/  IMAD.MOV R12, RZ, RZ, -R12 ;  /* 0x000000ffff0c7224 */ /* 0x000fe400078e0a0c */
[----:B------:R-:W-:Y:S01]  /*0e00*/  @!P5 IMAD.IADD R13, R13, 0x1, -R4 ;  /* 0x000000010d0dd824 */ /* 0x000fe200078e0a04 */
[----:B------:R2:W-:Y:S01]  /*0e10*/  STL [R1+0x1c], R10 ;  /* 0x00001c0a01007387 */ /* 0x0005e20000100800 */
[C---:B------:R-:W-:Y:S02]  /*0e20*/  IMAD R3, R4.reuse, R12, R15 ;  /* 0x0000000c04037224 */ /* 0x040fe400078e020f */
[----:B------:R-:W-:Y:S02]  /*0e30*/  IMAD.MOV.U32 R15, RZ, RZ, R8 ;  /* 0x000000ffff0f7224 */ /* 0x000fe400078e0008 */
[----:B------:R-:W-:Y:S01]  /*0e40*/  @!P1 IMAD.IADD R11, R11, 0x1, -R4 ;  /* 0x000000010b0b9824 */ /* 0x000fe200078e0a04 */
[----:B------:R-:W-:Y:S01]  /*0e50*/  ISETP.GT.U32.AND P5, PT, R4, R3, PT ;  /* 0x000000030400720c */ /* 0x000fe20003fa4070 */
[----:B------:R-:W-:-:S03]  /*0e60*/  IMAD.HI.U32 R12, R2, R15, RZ ;  /* 0x0000000f020c7227 */ /* 0x000fc600078e00ff */
[----:B------:R-:W-:Y:S01]  /*0e70*/  ISETP.GT.U32.AND P1, PT, R4, R11, PT ;  /* 0x0000000b0400720c */ /* 0x000fe20003f24070 */
[----:B--2---:R-:W-:Y:S01]  /*0e80*/  IMAD.MOV.U32 R10, RZ, RZ, R13 ;  /* 0x000000ffff0a7224 */ /* 0x004fe200078e000d */
[----:B------:R-:W-:Y:S01]  /*0e90*/  LOP3.LUT R13, R5, 0xa0, RZ, 0xfc, !PT ;  /* 0x000000a0050d7812 */ /* 0x000fe200078efcff */
[----:B------:R-:W-:-:S04]  /*0ea0*/  IMAD.HI.U32 R8, R2, R19, RZ ;  /* 0x0000001302087227 */ /* 0x000fc800078e00ff */
[----:B------:R-:W-:Y:S02]  /*0eb0*/  @!P0 IMAD.MOV R10, RZ, RZ, -R10 ;  /* 0x000000ffff0a8224 */ /* 0x000fe400078e0a0a */
[----:B------:R-:W-:Y:S01]  /*0ec0*/  IMAD.MOV R12, RZ, RZ, -R12 ;  /* 0x000000ffff0c7224 */ /* 0x000fe200078e0a0c */
[----:B------:R-:W-:Y:S01]  /*0ed0*/  @!P5 IADD3 R3, PT, PT, R3, -R4, RZ ;  /* 0x800000040303d210 */ /* 0x000fe20007ffe0ff */
[--C-:B------:R-:W-:Y:S01]  /*0ee0*/  @!P2 IMAD.IADD R7, R7, 0x1, -R4.reuse ;  /* 0x000000010707a824 */ /* 0x100fe200078e0a04 */
[----:B------:R2:W-:Y:S01]  /*0ef0*/  STL [R1+0x10], R10 ;  /* 0x0000100a01007387 */ /* 0x0005e20000100800 */
[----:B------:R-:W-:Y:S01]  /*0f00*/  @!P4 IMAD.IADD R9, R9, 0x1, -R4 ;  /* 0x000000010909c824 */ /* 0x000fe200078e0a04 */
[C---:B------:R-:W-:Y:S01]  /*0f10*/  ISETP.GT.U32.AND P5, PT, R4.reuse, R3, PT ;  /* 0x000000030400720c */ /* 0x040fe20003fa4070 */
[----:B------:R-:W-:Y:S01]  /*0f20*/  IMAD.MOV R8, RZ, RZ, -R8 ;  /* 0x000000ffff087224 */ /* 0x000fe200078e0a08 */
[C---:B------:R-:W-:Y:S01]  /*0f30*/  ISETP.GT.U32.AND P0, PT, R4.reuse, R7, PT ;  /* 0x000000070400720c */ /* 0x040fe20003f04070 */
[C---:B------:R-:W-:Y:S01]  /*0f40*/  IMAD R28, R4.reuse, R12, R15 ;  /* 0x0000000c041c7224 */ /* 0x040fe200078e020f */
[C---:B------:R-:W-:Y:S01]  /*0f50*/  LOP3.LUT R12, R5.reuse, 0x60, RZ, 0xfc, !PT ;  /* 0x00000060050c7812 */ /* 0x040fe200078efcff */
[----:B------:R-:W-:Y:S01]  /*0f60*/  IMAD R24, R4, R8, R19 ;  /* 0x0000000804187224 */ /* 0x000fe200078e0213 */
[----:B------:R-:W-:Y:S01]  /*0f70*/  LOP3.LUT R8, R5, 0x68, RZ, 0xfc, !PT ;  /* 0x0000006805087812 */ /* 0x000fe200078efcff */
[----:B------:R-:W-:Y:S01]  /*0f80*/  @!P1 IMAD.IADD R11, R11, 0x1, -R4 ;  /* 0x000000010b0b9824 */ /* 0x000fe200078e0a04 */
[----:B------:R-:W-:Y:S01]  /*0f90*/  ISETP.GE.AND P1, PT, R18, RZ, PT ;  /* 0x000000ff1200720c */ /* 0x000fe20003f26270 */
[----:B--2---:R-:W-:Y:S01]  /*0fa0*/  IMAD.MOV.U32 R10, RZ, RZ, R9 ;  /* 0x000000ffff0a7224 */ /* 0x004fe200078e0009 */
[C---:B------:R-:W-:Y:S01]  /*0fb0*/  ISETP.GT.U32.AND P4, PT, R4.reuse, R24, PT ;  /* 0x000000180400720c */ /* 0x040fe20003f84070 */
[----:B------:R-:W-:Y:S01]  /*0fc0*/  @!P3 IMAD.MOV R11, RZ, RZ, -R11 ;  /* 0x000000ffff0bb224 */ /* 0x000fe200078e0a0b */
[----:B------:R-:W-:Y:S01]  /*0fd0*/  IABS R19, R12 ;  /* 0x0000000c00137213 */ /* 0x000fe20000000000 */
[----:B------:R-:W-:Y:S01]  /*0fe0*/  @!P6 IMAD.MOV R10, RZ, RZ, -R10 ;  /* 0x000000ffff0ae224 */ /* 0x000fe200078e0a0a */
[----:B------:R-:W-:Y:S01]  /*0ff0*/  ISETP.GT.U32.AND P6, PT, R4, R28, PT ;  /* 0x0000001c0400720c */ /* 0x000fe20003fc4070 */
[--C-:B------:R-:W-:Y:S01]  /*1000*/  @!P0 IMAD.IADD R7, R7, 0x1, -R4.reuse ;  /* 0x0000000107078824 */ /* 0x100fe200078e0a04 */
[----:B------:R-:W-:Y:S01]  /*1010*/  STL [R1+0xc], R11 ;  /* 0x00000c0b01007387 */ /* 0x000fe20000100800 */
[----:B------:R-:W-:Y:S01]  /*1020*/  IABS R9, R8 ;  /* 0x0000000800097213 */ /* 0x000fe20000000000 */
[----:B------:R-:W-:Y:S01]  /*1030*/  @!P5 IMAD.IADD R3, R3, 0x1, -R4 ;  /* 0x000000010303d824 */ /* 0x000fe200078e0a04 */
[----:B------:R-:W-:Y:S01]  /*1040*/  ISETP.GE.AND P3, PT, R0, RZ, PT ;  /* 0x000000ff0000720c */ /* 0x000fe20003f66270 */
[----:B------:R2:W-:Y:S01]  /*1050*/  STL [R1+0x8], R10 ;  /* 0x0000080a01007387 */ /* 0x0005e20000100800 */
[----:B------:R-:W-:Y:S01]  /*1060*/  ISETP.GE.AND P0, PT, R6, RZ, PT ;  /* 0x000000ff0600720c */ /* 0x000fe20003f06270 */
[----:B------:R-:W-:Y:S01]  /*1070*/  IMAD.HI.U32 R0, R2, R19, RZ ;  /* 0x0000001302007227 */ /* 0x000fe200078e00ff */
[----:B------:R-:W-:-:S02]  /*1080*/  ISETP.GE.AND P2, PT, R20, RZ, PT ;  /* 0x000000ff1400720c */ /* 0x000fc40003f46270 */
[----:B------:R-:W-:Y:S01]  /*1090*/  ISETP.GE.AND P5, PT, R12, RZ, PT ;  /* 0x000000ff0c00720c */ /* 0x000fe20003fa6270 */
[--C-:B------:R-:W-:Y:S01]  /*10a0*/  @!P4 IMAD.IADD R24, R24, 0x1, -R4.reuse ;  /* 0x000000011818c824 */ /* 0x100fe200078e0a04 */
[----:B------:R-:W-:Y:S01]  /*10b0*/  ISETP.GE.AND P4, PT, R8, RZ, PT ;  /* 0x000000ff0800720c */ /* 0x000fe20003f86270 */
[----:B------:R-:W-:Y:S01]  /*10c0*/  @!P6 IMAD.IADD R28, R28, 0x1, -R4 ;  /* 0x000000011c1ce824 */ /* 0x000fe200078e0a04 */
[C---:B------:R-:W-:Y:S01]  /*10d0*/  LOP3.LUT R15, R5.reuse, 0xc0, RZ, 0xfc, !PT ;  /* 0x000000c0050f7812 */ /* 0x040fe200078efcff */
[----:B--2---:R-:W-:Y:S01]  /*10e0*/  IMAD.MOV.U32 R10, RZ, RZ, R7 ;  /* 0x000000ffff0a7224 */ /* 0x004fe200078e0007 */
[----:B------:R-:W-:Y:S01]  /*10f0*/  ISETP.GT.U32.AND P6, PT, R4, R24, PT ;  /* 0x000000180400720c */ /* 0x000fe20003fc4070 */
[----:B------:R-:W-:Y:S01]  /*1100*/  IMAD.HI.U32 R6, R2, R9, RZ ;  /* 0x0000000902067227 */ /* 0x000fe200078e00ff */
[----:B------:R-:W-:Y:S02]  /*1110*/  IABS R21, R15 ;  /* 0x0000000f00157213 */ /* 0x000fe40000000000 */
[C---:B------:R-:W-:Y:S01]  /*1120*/  LOP3.LUT R12, R5.reuse, 0x88, RZ, 0xfc, !PT ;  /* 0x00000088050c7812 */ /* 0x040fe200078efcff */
[----:B------:R-:W-:Y:S01]  /*1130*/  @!P1 IMAD.MOV R10, RZ, RZ, -R10 ;  /* 0x000000ffff0a9224 */ /* 0x000fe200078e0a0a */
[C---:B------:R-:W-:Y:S01]  /*1140*/  ISETP.GT.U32.AND P1, PT, R4.reuse, R28, PT ;  /* 0x0000001c0400720c */ /* 0x040fe20003f24070 */
[----:B------:R-:W-:Y:S01]  /*1150*/  IMAD.MOV R0, RZ, RZ, -R0 ;  /* 0x000000ffff007224 */ /* 0x000fe200078e0a00 */
[----:B------:R-:W-:Y:S01]  /*1160*/  IABS R18, R12 ;  /* 0x0000000c00127213 */ /* 0x000fe20000000000 */
[----:B------:R-:W-:Y:S01]  /*1170*/  IMAD.MOV R6, RZ, RZ, -R6 ;  /* 0x000000ffff067224 */ /* 0x000fe200078e0a06 */
[----:B------:R2:W-:Y:S01]  /*1180*/  STL [R1+0x4], R10 ;  /* 0x0000040a01007387 */ /* 0x0005e20000100800 */
[C---:B------:R-:W-:Y:S01]  /*1190*/  IMAD R19, R4.reuse, R0, R19 ;  /* 0x0000000004137224 */ /* 0x040fe200078e0213 */
[----:B------:R-:W-:Y:S01]  /*11a0*/  IABS R20, R22 ;  /* 0x0000001600147213 */ /* 0x000fe20000000000 */
[----:B------:R-:W-:Y:S01]  /*11b0*/  IMAD R7, R4, R6, R9 ;  /* 0x0000000604077224 */ /* 0x000fe200078e0209 */
[C---:B------:R-:W-:Y:S01]  /*11c0*/  LOP3.LUT R9, R5.reuse, 0x70, RZ, 0xfc, !PT ;  /* 0x0000007005097812 */ /* 0x040fe200078efcff */
[--C-:B------:R-:W-:Y:S01]  /*11d0*/  @!P6 IMAD.IADD R24, R24, 0x1, -R4.reuse ;  /* 0x000000011818e824 */ /* 0x100fe200078e0a04 */
[----:B------:R-:W-:Y:S01]  /*11e0*/  ISETP.GT.U32.AND P6, PT, R4, R19, PT ;  /* 0x000000130400720c */ /* 0x000fe20003fc4070 */
[----:B------:R-:W-:Y:S01]  /*11f0*/  IMAD.MOV.U32 R8, RZ, RZ, R3 ;  /* 0x000000ffff087224 */ /* 0x000fe200078e0003 */
[----:B------:R-:W-:Y:S01]  /*1200*/  LOP3.LUT R3, R5, 0x80, RZ, 0xfc, !PT ;  /* 0x0000008005037812 */ /* 0x000fe200078efcff */
[----:B------:R-:W-:Y:S01]  /*1210*/  @!P1 IMAD.IADD R28, R28, 0x1, -R4 ;  /* 0x000000011c1c9824 */ /* 0x000fe200078e0a04 */
[----:B------:R-:W-:Y:S01]  /*1220*/  ISETP.GE.AND P1, PT, R26, RZ, PT ;  /* 0x000000ff1a00720c */ /* 0x000fe20003f26270 */
[----:B------:R-:W-:Y:S01]  /*1230*/  @!P3 IMAD.MOV R24, RZ, RZ, -R24 ;  /* 0x000000ffff18b224 */ /* 0x000fe200078e0a18 */
[----:B------:R-:W-:Y:S01]  /*1240*/  IABS R26, R26 ;  /* 0x0000001a001a7213 */ /* 0x000fe20000000000 */
[----:B------:R-:W-:Y:S01]  /*1250*/  @!P0 IMAD.MOV R28, RZ, RZ, -R28 ;  /* 0x000000ffff1c8224 */ /* 0x000fe200078e0a1c */
[----:B------:R-:W-:Y:S01]  /*1260*/  ISETP.GT.U32.AND P0, PT, R4, R7, PT ;  /* 0x000000070400720c */ /* 0x000fe20003f04070 */
[----:B------:R-:W-:Y:S01]  /*1270*/  @!P2 IMAD.MOV R8, RZ, RZ, -R8 ;  /* 0x000000ffff08a224 */ /* 0x000fe200078e0a08 */
[----:B------:R-:W-:Y:S01]  /*1280*/  ISETP.GE.AND P3, PT, R3, RZ, PT ;  /* 0x000000ff0300720c */ /* 0x000fe20003f66270 */
[----:B------:R-:W-:Y:S01]  /*1290*/  IMAD.HI.U32 R0, R2, R26, RZ ;  /* 0x0000001a02007227 */ /* 0x000fe200078e00ff */
[----:B------:R-:W-:-:S02]  /*12a0*/  IABS R3, R3 ;  /* 0x0000000300037213 */ /* 0x000fc40000000000 */
[----:B------:R3:W-:Y:S01]  /*12b0*/  STL [R1], R8 ;  /* 0x0000000801007387 */ /* 0x0007e20000100800 */
[--C-:B------:R-:W-:Y:S01]  /*12c0*/  @!P6 IMAD.IADD R19, R19, 0x1, -R4.reuse ;  /* 0x000000011313e824 */ /* 0x100fe200078e0a04 */
[----:B--2---:R-:W-:Y:S01]  /*12d0*/  LOP3.LUT R10, R5, 0xb0, RZ, 0xfc, !PT ;  /* 0x000000b0050a7812 */ /* 0x004fe200078efcff */
[----:B------:R-:W-:Y:S01]  /*12e0*/  IMAD.HI.U32 R11, R2, R3, RZ ;  /* 0x00000003020b7227 */ /* 0x000fe200078e00ff */
[----:B------:R2:W-:Y:S01]  /*12f0*/  STL [R1+0xc88], R24 ;  /* 0x000c881801007387 */ /* 0x0005e20000100800 */
[----:B------:R-:W-:Y:S02]  /*1300*/  ISETP.GE.AND P2, PT, R9, RZ, PT ;  /* 0x000000ff0900720c */ /* 0x000fe40003f46270 */
[----:B------:R-:W-:Y:S01]  /*1310*/  @!P0 IMAD.IADD R7, R7, 0x1, -R4 ;  /* 0x0000000107078824 */ /* 0x000fe200078e0a04 */
[C---:B------:R-:W-:Y:S01]  /*1320*/  ISETP.GT.U32.AND P6, PT, R4.reuse, R19, PT ;  /* 0x000000130400720c */ /* 0x040fe20003fc4070 */
[----:B------:R-:W-:Y:S01]  /*1330*/  IMAD.MOV R0, RZ, RZ, -R0 ;  /* 0x000000ffff007224 */ /* 0x000fe200078e0a00 */
[----:B---3--:R-:W-:Y:S01]  /*1340*/  IABS R8, R29 ;  /* 0x0000001d00087213 */ /* 0x008fe20000000000 */
[----:B------:R-:W-:Y:S01]  /*1350*/  IMAD.MOV R11, RZ, RZ, -R11 ;  /* 0x000000ffff0b7224 */ /* 0x000fe200078e0a0b */
[C---:B------:R-:W-:Y:S01]  /*1360*/  ISETP.GT.U32.AND P0, PT, R4.reuse, R7, PT ;  /* 0x000000070400720c */ /* 0x040fe20003f04070 */
[----:B------:R-:W-:Y:S01]  /*1370*/  IMAD R26, R4, R0, R26 ;  /* 0x00000000041a7224 */ /* 0x000fe200078e021a */
[----:B------:R3:W-:Y:S01]  /*1380*/  STL [R1+0xc8c], R28 ;  /* 0x000c8c1c01007387 */ /* 0x0007e20000100800 */
[----:B------:R-:W-:Y:S01]  /*1390*/  IMAD.HI.U32 R0, R2, R8, RZ ;  /* 0x0000000802007227 */ /* 0x000fe200078e00ff */
[----:B------:R-:W-:-:S02]  /*13a0*/  IABS R27, R10 ;  /* 0x0000000a001b7213 */ /* 0x000fc40000000000 */
[----:B------:R-:W-:Y:S01]  /*13b0*/  IABS R9, R9 ;  /* 0x0000000900097213 */ /* 0x000fe20000000000 */
[C---:B------:R-:W-:Y:S01]  /*13c0*/  IMAD R3, R4.reuse, R11, R3 ;  /* 0x0000000b04037224 */ /* 0x040fe200078e0203 */
[----:B--2---:R-:W-:Y:S01]  /*13d0*/  LOP3.LUT R24, R5, 0xf8, RZ, 0xfc, !PT ;  /* 0x000000f805187812 */ /* 0x004fe200078efcff */
[----:B------:R-:W-:Y:S02]  /*13e0*/  @!P6 IMAD.IADD R19, R19, 0x1, -R4 ;  /* 0x000000011313e824 */ /* 0x000fe400078e0a04 */
[----:B------:R-:W-:Y:S01]  /*13f0*/  IMAD.MOV R0, RZ, RZ, -R0 ;  /* 0x000000ffff007224 */ /* 0x000fe200078e0a00 */
[----:B---3--:R-:W-:Y:S01]  /*1400*/  LOP3.LUT R28, R5, 0xf0, RZ, 0xfc, !PT ;  /* 0x000000f0051c7812 */ /* 0x008fe200078efcff */
[----:B------:R-:W-:Y:S01]  /*1410*/  @!P0 IMAD.IADD R7, R7, 0x1, -R4 ;  /* 0x0000000107078824 */ /* 0x000fe200078e0a04 */
[C---:B------:R-:W-:Y:S01]  /*1420*/  ISETP.GT.U32.AND P0, PT, R4.reuse, R3, PT ;  /* 0x000000030400720c */ /* 0x040fe20003f04070 */
[----:B------:R-:W-:Y:S01]  /*1430*/  @!P5 IMAD.MOV R19, RZ, RZ, -R19 ;  /* 0x000000ffff13d224 */ /* 0x000fe200078e0a13 */
[C---:B------:R-:W-:Y:S01]  /*1440*/  ISETP.GT.U32.AND P5, PT, R4.reuse, R26, PT ;  /* 0x0000001a0400720c */ /* 0x040fe20003fa4070 */
[----:B------:R-:W-:Y:S01]  /*1450*/  IMAD R8, R4, R0, R8 ;  /* 0x0000000004087224 */ /* 0x000fe200078e0208 */
[----:B------:R-:W-:Y:S01]  /*1460*/  IABS R0, R14 ;  /* 0x0000000e00007213 */ /* 0x000fe20000000000 */
[----:B------:R-:W-:Y:S01]  /*1470*/  @!P4 IMAD.MOV R7, RZ, RZ, -R7 ;  /* 0x000000ffff07c224 */ /* 0x000fe200078e0a07 */
[----:B------:R2:W-:Y:S01]  /*1480*/  STL [R1+0xc90], R19 ;  /* 0x000c901301007387 */ /* 0x0005e20000100800 */
[----:B------:R-:W-:-:S03]  /*1490*/  IMAD.HI.U32 R6, R2, R9, RZ ;  /* 0x0000000902067227 */ /* 0x000fc600078e00ff */
[----:B------:R3:W-:Y:S01]  /*14a0*/  STL [R1+0x5c], R13 ;  /* 0x00005c0d01007387 */ /* 0x0007e20000100800 */
[----:B------:R-:W-:-:S03]  /*14b0*/  IMAD.HI.U32 R11, R2, R0, RZ ;  /* 0x00000000020b7227 */ /* 0x000fc600078e00ff */
[----:B------:R4:W-:Y:S01]  /*14c0*/  STL [R1+0x58], R14 ;  /* 0x0000580e01007387 */ /* 0x0009e20000100800 */
[----:B------:R-:W-:Y:S01]  /*14d0*/  @!P0 IMAD.IADD R3, R3, 0x1, -R4 ;  /* 0x0000000103038824 */ /* 0x000fe200078e0a04 */
[----:B--2---:R-:W-:Y:S01]  /*14e0*/  LOP3.LUT R19, R5, 0xe8, RZ, 0xfc, !PT ;  /* 0x000000e805137812 */ /* 0x004fe200078efcff */
[----:B------:R-:W-:Y:S01]  /*14f0*/  IMAD.MOV R11, RZ, RZ, -R11 ;  /* 0x000000ffff0b7224 */ /* 0x000fe200078e0a0b */
[----:B------:R2:W-:Y:S01]  /*1500*/  STL [R1+0x54], R10 ;  /* 0x0000540a01007387 */ /* 0x0005e20000100800 */
[----:B------:R-:W-:Y:S01]  /*1510*/  IMAD.MOV R6, RZ, RZ, -R6 ;  /* 0x000000ffff067224 */ /* 0x000fe200078e0a06 */
[----:B---3--:R-:W-:Y:S01]  /*1520*/  IABS R13, R13 ;  /* 0x0000000d000d7213 */ /* 0x008fe20000000000 */
[C---:B------:R-:W-:Y:S01]  /*1530*/  IMAD R0, R4.reuse, R11, R0 ;  /* 0x0000000b04007224 */ /* 0x040fe200078e0200 */
[----:B------:R-:W-:Y:S01]  /*1540*/  ISETP.GT.U32.AND P0, PT, R4, R3, PT ;  /* 0x000000030400720c */ /* 0x000fe20003f04070 */
[----:B------:R-:W-:-:S04]  /*1550*/  IMAD.HI.U32 R11, R2, R25, RZ ;  /* 0x00000019020b7227 */ /* 0x000fc800078e00ff */
[----:B----4-:R-:W-:Y:S01]  /*1560*/  IMAD.HI.U32 R14, R2, R13, RZ ;  /* 0x0000000d020e7227 */ /* 0x010fe200078e00ff */
[----:B--2---:R-:W-:-:S03]  /*1570*/  LOP3.LUT R10, R5, 0xc8, RZ, 0xfc, !PT ;  /* 0x000000c8050a7812 */ /* 0x004fc600078efcff */
[----:B------:R-:W-:Y:S02]  /*1580*/  IMAD.MOV R14, RZ, RZ, -R14 ;  /* 0x000000ffff0e7224 */ /* 0x000fe400078e0a0e */
[----:B------:R-:W-:Y:S02]  /*1590*/  IMAD.MOV R11, RZ, RZ, -R11 ;  /* 0x000000ffff0b7224 */ /* 0x000fe400078e0a0b */
[----:B------:R-:W-:Y:S02]  /*15a0*/  IMAD R13, R4, R14, R13 ;  /* 0x0000000e040d7224 */ /* 0x000fe400078e020d */
[----:B------:R-:W-:-:S04]  /*15b0*/  IMAD.HI.U32 R14, R2, R21, RZ ;  /* 0x00000015020e7227 */ /* 0x000fc800078e00ff */
[C---:B------:R-:W-:Y:S02]  /*15c0*/  IMAD R25, R4.reuse, R11, R25 ;  /* 0x0000000b04197224 */ /* 0x040fe400078e0219 */
[----:B------:R-:W-:Y:S02]  /*15d0*/  IMAD.MOV R11, RZ, RZ, -R14 ;  /* 0x000000ffff0b7224 */ /* 0x000fe400078e0a0e */
[----:B------:R-:W-:Y:S02]  /*15e0*/  @!P0 IMAD.IADD R3, R3, 0x1, -R4 ;  /* 0x0000000103038824 */ /* 0x000fe400078e0a04 */
[C---:B------:R-:W-:Y:S01]  /*15f0*/  IMAD R21, R4.reuse, R11, R21 ;  /* 0x0000000b04157224 */ /* 0x040fe200078e0215 */
[----:B------:R-:W-:Y:S01]  /*1600*/  IABS R11, R28 ;  /* 0x0000001c000b7213 */ /* 0x000fe20000000000 */
[----:B------:R-:W-:Y:S01]  /*1610*/  IMAD R9, R4, R6, R9 ;  /* 0x0000000604097224 */ /* 0x000fe200078e0209 */
[----:B------:R2:W-:Y:S01]  /*1620*/  STL [R1+0xcc0], R3 ;  /* 0x000cc00301007387 */ /* 0x0005e20000100800 */
[----:B------:R-:W-:-:S03]  /*1630*/  IMAD.HI.U32 R6, R2, R18, RZ ;  /* 0x0000001202067227 */ /* 0x000fc600078e00ff */
[----:B------:R3:W-:Y:S01]  /*1640*/  STL [R1+0x4c], R16 ;  /* 0x00004c1001007387 */ /* 0x0007e20000100800 */
[----:B------:R-:W-:Y:S01]  /*1650*/  ISETP.GT.U32.AND P6, PT, R4, R9, PT ;  /* 0x000000090400720c */ /* 0x000fe20003fc4070 */
[----:B------:R-:W-:Y:S02]  /*1660*/  @!P5 IMAD.IADD R26, R26, 0x1, -R4 ;  /* 0x000000011a1ad824 */ /* 0x000fe400078e0a04 */
[----:B------:R-:W-:Y:S01]  /*1670*/  STL [R1+0x44], R15 ;  /* 0x0000440f01007387 */ /* 0x000fe20000100800 */
[----:B------:R-:W-:Y:S02]  /*1680*/  IMAD.MOV R6, RZ, RZ, -R6 ;  /* 0x000000ffff067224 */ /* 0x000fe400078e0a06 */
[----:B--2---:R-:W-:Y:S01]  /*1690*/  IMAD.HI.U32 R3, R2, R11, RZ ;  /* 0x0000000b02037227 */ /* 0x004fe200078e00ff */
[----:B------:R2:W-:Y:S01]  /*16a0*/  STL [R1+0xc94], R7 ;  /* 0x000c940701007387 */ /* 0x0005e20000100800 */
[C---:B------:R-:W-:Y:S02]  /*16b0*/  ISETP.GT.U32.AND P5, PT, R4.reuse, R26, PT ;  /* 0x0000001a0400720c */ /* 0x040fe40003fa4070 */
[----:B------:R-:W-:Y:S01]  /*16c0*/  IMAD.MOV R3, RZ, RZ, -R3 ;  /* 0x000000ffff037224 */ /* 0x000fe200078e0a03 */
[----:B------:R4:W-:Y:S01]  /*16d0*/  STL [R1+0xcbc], R10 ;  /* 0x000cbc0a01007387 */ /* 0x0009e20000100800 */
[C---:B------:R-:W-:Y:S01]  /*16e0*/  IMAD R18, R4.reuse, R6, R18 ;  /* 0x0000000604127224 */ /* 0x040fe200078e0212 */
[----:B---3--:R-:W-:Y:S01]  /*16f0*/  LOP3.LUT R16, R5, 0xd8, RZ, 0xfc, !PT ;  /* 0x000000d805107812 */ /* 0x008fe200078efcff */
[----:B------:R-:W-:-:S02]  /*1700*/  IMAD R11, R4, R3, R11 ;  /* 0x00000003040b7224 */ /* 0x000fc400078e020b */
[----:B------:R-:W3:Y:S01]  /*1710*/  LDL.LU R3, [R1+0xcc0] ;  /* 0x000cc00001037983 */ /* 0x000ee20000300800 */
[----:B------:R-:W-:Y:S01]  /*1720*/  @!P6 IMAD.IADD R9, R9, 0x1, -R4 ;  /* 0x000000010909e824 */ /* 0x000fe200078e0a04 */
[----:B--2---:R-:W-:Y:S01]  /*1730*/  LOP3.LUT R7, R5, 0xe0, RZ, 0xfc, !PT ;  /* 0x000000e005077812 */ /* 0x004fe200078efcff */
[----:B------:R-:W-:Y:S01]  /*1740*/  IMAD.HI.U32 R6, R2, R20, RZ ;  /* 0x0000001402067227 */ /* 0x000fe200078e00ff */
[----:B------:R-:W-:Y:S02]  /*1750*/  IABS R5, R19 ;  /* 0x0000001300057213 */ /* 0x000fe40000000000 */
[----:B------:R-:W-:Y:S01]  /*1760*/  ISETP.GT.U32.AND P6, PT, R4, R9, PT ;  /* 0x000000090400720c */ /* 0x000fe20003fc4070 */
[----:B------:R-:W-:Y:S02]  /*1770*/  IMAD.MOV R6, RZ, RZ, -R6 ;  /* 0x000000ffff067224 */ /* 0x000fe400078e0a06 */
[----:B------:R-:W-:Y:S01]  /*1780*/  @!P5 IMAD.IADD R26, R26, 0x1, -R4 ;  /* 0x000000011a1ad824 */ /* 0x000fe200078e0a04 */
[C---:B------:R-:W-:Y:S01]  /*1790*/  ISETP.GT.U32.AND P5, PT, R4.reuse, R8, PT ;  /* 0x000000080400720c */ /* 0x040fe20003fa4070 */
[----:B------:R-:W-:-:S02]  /*17a0*/  IMAD R20, R4, R6, R20 ;  /* 0x0000000604147224 */ /* 0x000fc400078e0214 */
[----:B------:R-:W-:-:S03]  /*17b0*/  IMAD.HI.U32 R6, R2, R27, RZ ;  /* 0x0000001b02067227 */ /* 0x000fc600078e00ff */
[C---:B------:R-:W-:Y:S01]  /*17c0*/  ISETP.GT.U32.AND P0, PT, R4.reuse, R20, PT ;  /* 0x000000140400720c */ /* 0x040fe20003f04070 */
[----:B------:R-:W-:Y:S02]  /*17d0*/  IMAD.MOV R6, RZ, RZ, -R6 ;  /* 0x000000ffff067224 */ /* 0x000fe400078e0a06 */
[----:B------:R-:W-:Y:S01]  /*17e0*/  @!P6 IMAD.IADD R9, R9, 0x1, -R4 ;  /* 0x000000010909e824 */ /* 0x000fe200078e0a04 */
[C---:B------:R-:W-:Y:S01]  /*17f0*/  ISETP.GT.U32.AND P6, PT, R4.reuse, R18, PT ;  /* 0x000000120400720c */ /* 0x040fe20003fc4070 */
[----:B------:R-:W-:Y:S01]  /*1800*/  IMAD R27, R4, R6, R27 ;  /* 0x00000006041b7224 */ /* 0x000fe200078e021b */
[----:B------:R-:W-:Y:S02]  /*1810*/  IABS R6, R10 ;  /* 0x0000000a00067213 */ /* 0x000fe40000000000 */
[----:B------:R-:W-:Y:S02]  /*1820*/  @!P5 IADD3 R8, PT, PT, R8, -R4, RZ ;  /* 0x800000040808d210 */ /* 0x000fe40007ffe0ff */
[----:B----4-:R-:W-:Y:S01]  /*1830*/  IABS R10, R24 ;  /* 0x00000018000a7213 */ /* 0x010fe20000000000 */
[----:B------:R-:W-:Y:S01]  /*1840*/  IMAD.HI.U32 R15, R2, R6, RZ ;  /* 0x00000006020f7227 */ /* 0x000fe200078e00ff */
[----:B------:R-:W-:-:S03]  /*1850*/  ISETP.GT.U32.AND P4, PT, R4, R8, PT ;  /* 0x000000080400720c */ /* 0x000fc60003f84070 */
[--C-:B------:R-:W-:Y:S02]  /*1860*/  @!P0 IMAD.IADD R20, R20, 0x1, -R4.reuse ;  /* 0x0000000114148824 */ /* 0x100fe400078e0a04 */
[----:B------:R-:W-:Y:S01]  /*1870*/  @!P6 IMAD.IADD R18, R18, 0x1, -R4 ;  /* 0x000000011212e824 */ /* 0x000fe200078e0a04 */
[----:B------:R-:W-:Y:S01]  /*1880*/  ISETP.GE.AND P6, PT, R12, RZ, PT ;  /* 0x000000ff0c00720c */ /* 0x000fe20003fc6270 */
[----:B------:R-:W-:Y:S01]  /*1890*/  IMAD.HI.U32 R12, R2, R23, RZ ;  /* 0x00000017020c7227 */ /* 0x000fe200078e00ff */
[C---:B------:R-:W-:Y:S02]  /*18a0*/  ISETP.GT.U32.AND P0, PT, R4.reuse, R20, PT ;  /* 0x000000140400720c */ /* 0x040fe40003f04070 */
[----:B------:R-:W-:Y:S01]  /*18b0*/  ISETP.GT.U32.AND P5, PT, R4, R18, PT ;  /* 0x000000120400720c */ /* 0x000fe20003fa4070 */
[----:B------:R-:W-:Y:S02]  /*18c0*/  IMAD.MOV R12, RZ, RZ, -R12 ;  /* 0x000000ffff0c7224 */ /* 0x000fe400078e0a0c */
[----:B------:R-:W-:-:S02]  /*18d0*/  IMAD.MOV R14, RZ, RZ, -R15 ;  /* 0x000000ffff0e7224 */ /* 0x000fc400078e0a0f */
[C---:B------:R-:W-:Y:S01]  /*18e0*/  IMAD R23, R4.reuse, R12, R23 ;  /* 0x0000000c04177224 */ /* 0x040fe200078e0217 */
[----:B------:R-:W-:Y:S01]  /*18f0*/  IABS R12, R16 ;  /* 0x00000010000c7213 */ /* 0x000fe20000000000 */
[----:B------:R-:W-:Y:S02]  /*1900*/  IMAD R6, R4, R14, R6 ;  /* 0x0000000e04067224 */ /* 0x000fe400078e0206 */
[----:B------:R-:W-:Y:S02]  /*1910*/  @!P2 IMAD.MOV R9, RZ, RZ, -R9 ;  /* 0x000000ffff09a224 */ /* 0x000fe400078e0a09 */
[--C-:B------:R-:W-:Y:S01]  /*1920*/  @!P0 IMAD.IADD R20, R20, 0x1, -R4.reuse ;  /* 0x0000000114148824 */ /* 0x100fe200078e0a04 */
[----:B------:R-:W-:Y:S01]  /*1930*/  ISETP.GT.U32.AND P0, PT, R4, R27, PT ;  /* 0x0000001b0400720c */ /* 0x000fe20003f04070 */
[----:B------:R-:W-:Y:S01]  /*1940*/  @!P5 IMAD.IADD R18, R18, 0x1, -R4 ;  /* 0x000000011212d824 */ /* 0x000fe200078e0a04 */
[----:B------:R-:W-:Y:S01]  /*1950*/  ISETP.GT.U32.AND P5, PT, R4, R13, PT ;  /* 0x0000000d0400720c */ /* 0x000fe20003fa4070 */
[----:B------:R-:W-:-:S04]  /*1960*/  IMAD.HI.U32 R14, R2, R12, RZ ;  /* 0x0000000c020e7227 */ /* 0x000fc800078e00ff */
[----:B------:R-:W-:Y:S02]  /*1970*/  IMAD.MOV R14, RZ, RZ, -R14 ;  /* 0x000000ffff0e7224 */ /* 0x000fe400078e0a0e */
[----:B------:R-:W-:Y:S01]  /*1980*/  @!P4 IMAD.IADD R8, R8, 0x1, -R4 ;  /* 0x000000010808c824 */ /* 0x000fe200078e0a04 */
[C---:B------:R-:W-:Y:S01]  /*1990*/  ISETP.GT.U32.AND P4, PT, R4.reuse, R0, PT ;  /* 0x000000000400720c */ /* 0x040fe20003f84070 */
[----:B------:R-:W-:Y:S02]  /*19a0*/  IMAD R12, R4, R14, R12 ;  /* 0x0000000e040c7224 */ /* 0x000fe400078e020c */
[--C-:B------:R-:W-:Y:S01]  /*19b0*/  @!P0 IMAD.IADD R27, R27, 0x1, -R4.reuse ;  /* 0x000000011b1b8824 */ /* 0x100fe200078e0a04 */
[----:B------:R-:W-:Y:S01]  /*19c0*/  ISETP.GE.AND P0, PT, R22, RZ, PT ;  /* 0x000000ff1600720c */ /* 0x000fe20003f06270 */
[----:B------:R-:W-:Y:S01]  /*19d0*/  @!P5 IMAD.IADD R13, R13, 0x1, -R4 ;  /* 0x000000010d0dd824 */ /* 0x000fe200078e0a04 */
[----:B------:R-:W-:Y:S01]  /*19e0*/  ISETP.GE.AND P5, PT, R29, RZ, PT ;  /* 0x000000ff1d00720c */ /* 0x000fe20003fa6270 */
[----:B------:R-:W-:Y:S01]  /*19f0*/  IMAD.HI.U32 R22, R2, R5, RZ ;  /* 0x0000000502167227 */ /* 0x000fe200078e00ff */
[----:B------:R-:W-:-:S03]  /*1a00*/  IABS R29, R7 ;  /* 0x00000007001d7213 */ /* 0x000fc60000000000 */
[----:B------:R-:W-:Y:S02]  /*1a10*/  IMAD.MOV R22, RZ, RZ, -R22 ;  /* 0x000000ffff167224 */ /* 0x000fe400078e0a16 */
[----:B------:R-:W-:-:S04]  /*1a20*/  IMAD.HI.U32 R15, R2, R29, RZ ;  /* 0x0000001d020f7227 */ /* 0x000fc800078e00ff */
[----:B------:R-:W-:Y:S02]  /*1a30*/  IMAD.MOV R15, RZ, RZ, -R15 ;  /* 0x000000ffff0f7224 */ /* 0x000fe400078e0a0f */
[----:B------:R-:W-:-:S04]  /*1a40*/  IMAD.HI.U32 R14, R2, R10, RZ ;  /* 0x0000000a020e7227 */ /* 0x000fc800078e00ff */
[C---:B------:R-:W-:Y:S02]  /*1a50*/  IMAD R2, R4.reuse, R22, R5 ;  /* 0x0000001604027224 */ /* 0x040fe400078e0205 */
[----:B------:R-:W-:Y:S01]  /*1a60*/  IMAD R29, R4, R15, R29 ;  /* 0x0000000f041d7224 */ /* 0x000fe200078e021d */
[----:B------:R-:W2:Y:S01]  /*1a70*/  LDL.LU R5, [R1+0x4c] ;  /* 0x00004c0001057983 */ /* 0x000ea20000300800 */
[----:B------:R-:W-:Y:S02]  /*1a80*/  @!P1 IMAD.MOV R26, RZ, RZ, -R26 ;  /* 0x000000ffff1a9224 */ /* 0x000fe400078e0a1a */
[----:B------:R-:W-:Y:S01]  /*1a90*/  IMAD.MOV R22, RZ, RZ, -R14 ;  /* 0x000000ffff167224 */ /* 0x000fe200078e0a0e */
[----:B------:R-:W4:Y:S01]  /*1aa0*/  LDL.LU R15, [R1+0x44] ;  /* 0x00004400010f7983 */ /* 0x000f220000300800 */
[----:B------:R-:W-:Y:S02]  /*1ab0*/  @!P6 IMAD.MOV R18, RZ, RZ, -R18 ;  /* 0x000000ffff12e224 */ /* 0x000fe400078e0a12 */
[----:B------:R-:W-:Y:S01]  /*1ac0*/  @!P4 IMAD.IADD R0, R0, 0x1, -R4 ;  /* 0x000000010000c824 */ /* 0x000fe200078e0a04 */
[----:B------:R-:W5:Y:S01]  /*1ad0*/  LDL.LU R14, [R1+0x54] ;  /* 0x00005400010e7983 */ /* 0x000f620000300800 */
[----:B------:R-:W-:Y:S01]  /*1ae0*/  @!P5 IMAD.MOV R8, RZ, RZ, -R8 ;  /* 0x000000ffff08d224 */ /* 0x000fe200078e0a08 */
[----:B------:R-:W-:-:S02]  /*1af0*/  ISETP.GT.U32.AND P4, PT, R4, R25, PT ;  /* 0x000000190400720c */ /* 0x000fc40003f84070 */
[----:B------:R1:W-:Y:S01]  /*1b00*/  STL [R1+0xc98], R9 ;  /* 0x000c980901007387 */ /* 0x0003e20000100800 */
[----:B------:R-:W-:-:S03]  /*1b10*/  IMAD R22, R4, R22, R10 ;  /* 0x0000001604167224 */ /* 0x000fc600078e020a */
[----:B-1----:R-:W4:Y:S07]  /*1b20*/  LDL.LU R9, [R1+0x58] ;  /* 0x0000580001097983 */ /* 0x002f2e0000300800 */
[--C-:B------:R-:W-:Y:S01]  /*1b30*/  @!P4 IMAD.IADD R25, R25, 0x1, -R4.reuse ;  /* 0x000000011919c824 */ /* 0x100fe200078e0a04 */
[C---:B------:R-:W-:Y:S01]  /*1b40*/  ISETP.GT.U32.AND P4, PT, R4.reuse, R21, PT ;  /* 0x000000150400720c */ /* 0x040fe20003f84070 */
[----:B------:R1:W-:Y:S04]  /*1b50*/  STL [R1+0xc9c], R26 ;  /* 0x000c9c1a01007387 */ /* 0x0003e80000100800 */
[----:B-1----:R-:W4:Y:S08]  /*1b60*/  LDL.LU R26, [R1+0x5c] ;  /* 0x00005c00011a7983 */ /* 0x002f300000300800 */
[----:B------:R-:W-:Y:S01]  /*1b70*/  @!P4 IMAD.IADD R21, R21, 0x1, -R4 ;  /* 0x000000011515c824 */ /* 0x000fe200078e0a04 */
[----:B------:R-:W-:Y:S01]  /*1b80*/  ISETP.GT.U32.AND P4, PT, R4, R6, PT ;  /* 0x000000060400720c */ /* 0x000fe20003f84070 */
[----:B---3--:R-:W-:-:S05]  /*1b90*/  @!P3 IMAD.MOV R3, RZ, RZ, -R3 ;  /* 0x000000ffff03b224 */ /* 0x008fca00078e0a03 */
[----:B------:R-:W-:Y:S04]  /*1ba0*/  STL [R1+0xca0], R3 ;  /* 0x000ca00301007387 */ /* 0x000fe80000100800 */
[----:B------:R-:W-:Y:S04]  /*1bb0*/  STL [R1+0xca4], R18 ;  /* 0x000ca41201007387 */ /* 0x000fe80000100800 */
[----:B------:R-:W-:Y:S04]  /*1bc0*/  STL [R1+0xca8], R8 ;  /* 0x000ca80801007387 */ /* 0x000fe80000100800 */
[----:B------:R-:W3:Y:S01]  /*1bd0*/  LDL.LU R10, [R1+0xcbc] ;  /* 0x000cbc00010a7983 */ /* 0x000ee20000300800 */
[----:B------:R-:W-:Y:S01]  /*1be0*/  @!P4 IMAD.IADD R6, R6, 0x1, -R4 ;  /* 0x000000010606c824 */ /* 0x000fe200078e0a04 */
[----:B------:R-:W-:-:S02]  /*1bf0*/  ISETP.GT.U32.AND P4, PT, R4, R25, PT ;  /* 0x000000190400720c */ /* 0x000fc40003f84070 */
[C---:B------:R-:W-:Y:S02]  /*1c00*/  ISETP.GT.U32.AND P5, PT, R4.reuse, R21, PT ;  /* 0x000000150400720c */ /* 0x040fe40003fa4070 */
[C---:B------:R-:W-:Y:S02]  /*1c10*/  ISETP.GT.U32.AND P2, PT, R4.reuse, R13, PT ;  /* 0x0000000d0400720c */ /* 0x040fe40003f44070 */
[C---:B------:R-:W-:Y:S01]  /*1c20*/  ISETP.GT.U32.AND P1, PT, R4.reuse, R0, PT ;  /* 0x000000000400720c */ /* 0x040fe20003f24070 */
[----:B------:R-:W-:Y:S01]  /*1c30*/  @!P0 IMAD.MOV R20, RZ, RZ, -R20 ;  /* 0x000000ffff148224 */ /* 0x000fe200078e0a14 */
[----:B------:R-:W-:-:S05]  /*1c40*/  ISETP.GT.U32.AND P0, PT, R4, R23, PT ;  /* 0x000000170400720c */ /* 0x000fca0003f04070 */
[--C-:B------:R-:W-:Y:S01]  /*1c50*/  @!P4 IMAD.IADD R25, R25, 0x1, -R4.reuse ;  /* 0x000000011919c824 */ /* 0x100fe200078e0a04 */
[C---:B------:R-:W-:Y:S01]  /*1c60*/  ISETP.GT.U32.AND P4, PT, R4.reuse, R11, PT ;  /* 0x0000000b0400720c */ /* 0x040fe20003f84070 */
[--C-:B------:R-:W-:Y:S01]  /*1c70*/  @!P5 IMAD.IADD R21, R21, 0x1, -R4.reuse ;  /* 0x000000011515d824 */ /* 0x100fe200078e0a04 */
[C---:B------:R-:W-:Y:S01]  /*1c80*/  ISETP.GT.U32.AND P3, PT, R4.reuse, R27, PT ;  /* 0x0000001b0400720c */ /* 0x040fe20003f64070 */
[--C-:B------:R-:W-:Y:S01]  /*1c90*/  @!P2 IMAD.IADD R13, R13, 0x1, -R4.reuse ;  /* 0x000000010d0da824 */ /* 0x100fe200078e0a04 */
[----:B------:R-:W-:Y:S01]  /*1ca0*/  ISETP.GT.U32.AND P5, PT, R4, R22, PT ;  /* 0x000000160400720c */ /* 0x000fe20003fa4070 */
[--C-:B------:R-:W-:Y:S01]  /*1cb0*/  @!P1 IMAD.IADD R0, R0, 0x1, -R4.reuse ;  /* 0x0000000100009824 */ /* 0x100fe200078e0a04 */
[C---:B------:R-:W-:Y:S02]  /*1cc0*/  ISETP.GT.U32.AND P2, PT, R4.reuse, R12, PT ;  /* 0x0000000c0400720c */ /* 0x040fe40003f44070 */
[C---:B------:R-:W-:Y:S02]  /*1cd0*/  ISETP.GT.U32.AND P1, PT, R4.reuse, R29, PT ;  /* 0x0000001d0400720c */ /* 0x040fe40003f24070 */
[----:B------:R-:W-:Y:S01]  /*1ce0*/  ISETP.GT.U32.AND P6, PT, R4, R6, PT ;  /* 0x000000060400720c */ /* 0x000fe20003fc4070 */
[----:B------:R-:W-:-:S02]  /*1cf0*/  @!P0 IMAD.IADD R23, R23, 0x1, -R4 ;  /* 0x0000000117178824 */ /* 0x000fc400078e0a04 */
[--C-:B------:R-:W-:Y:S02]  /*1d00*/  @!P4 IMAD.IADD R11, R11, 0x1, -R4.reuse ;  /* 0x000000010b0bc824 */ /* 0x100fe400078e0a04 */
[--C-:B------:R-:W-:Y:S01]  /*1d10*/  @!P3 IMAD.IADD R27, R27, 0x1, -R4.reuse ;  /* 0x000000011b1bb824 */ /* 0x100fe200078e0a04 */
[----:B------:R-:W-:Y:S01]  /*1d20*/  ISETP.GT.U32.AND P3, PT, R4, R2, PT ;  /* 0x000000020400720c */ /* 0x000fe20003f64070 */
[--C-:B------:R-:W-:Y:S01]  /*1d30*/  @!P5 IMAD.IADD R22, R22, 0x1, -R4.reuse ;  /* 0x000000011616d824 */ /* 0x100fe200078e0a04 */
[----:B------:R-:W-:Y:S01]  /*1d40*/  ISETP.GT.U32.AND P5, PT, R4, R23, PT ;  /* 0x000000170400720c */ /* 0x000fe20003fa4070 */
[--C-:B------:R-:W-:Y:S02]  /*1d50*/  @!P2 IMAD.IADD R12, R12, 0x1, -R4.reuse ;  /* 0x000000010c0ca824 */ /* 0x100fe400078e0a04 */
[--C-:B------:R-:W-:Y:S02]  /*1d60*/  @!P1 IMAD.IADD R29, R29, 0x1, -R4.reuse ;  /* 0x000000011d1d9824 */ /* 0x100fe400078e0a04 */
[--C-:B------:R-:W-:Y:S01]  /*1d70*/  @!P6 IMAD.IADD R6, R6, 0x1, -R4.reuse ;  /* 0x000000010606e824 */ /* 0x100fe200078e0a04 */
[----:B------:R1:W-:Y:S05]  /*1d80*/  STL [R1+0xcac], R20 ;  /* 0x000cac1401007387 */ /* 0x0003ea0000100800 */
[----:B------:R-:W-:-:S02]  /*1d90*/  @!P3 IMAD.IADD R2, R2, 0x1, -R4 ;  /* 0x000000010202b824 */ /* 0x000fc400078e0a04 */
[----:B------:R-:W-:Y:S01]  /*1da0*/  @!P5 IMAD.IADD R23, R23, 0x1, -R4 ;  /* 0x000000011717d824 */ /* 0x000fe200078e0a04 */
[----:B------:R-:W-:Y:S02]  /*1db0*/  ISETP.GE.AND P5, PT, R16, RZ, PT ;  /* 0x000000ff1000720c */ /* 0x000fe40003fa6270 */
[----:B--2---:R-:W-:Y:S02]  /*1dc0*/  ISETP.GE.AND P1, PT, R5, RZ, PT ;  /* 0x000000ff0500720c */ /* 0x004fe40003f26270 */
[----:B-----5:R-:W-:Y:S02]  /*1dd0*/  ISETP.GE.AND P2, PT, R14, RZ, PT ;  /* 0x000000ff0e00720c */ /* 0x020fe40003f46270 */
[----:B----4-:R-:W-:-:S11]  /*1de0*/  ISETP.GE.AND P0, PT, R9, RZ, PT ;  /* 0x000000ff0900720c */ /* 0x010fd60003f06270 */
[----:B------:R-:W-:Y:S01]  /*1df0*/  @!P2 IADD3 R27, PT, PT, -R27, RZ, RZ ;  /* 0x000000ff1b1ba210 */ /* 0x000fe20007ffe1ff */
[----:B------:R-:W-:Y:S01]  /*1e00*/  @!P1 IMAD.MOV R25, RZ, RZ, -R25 ;  /* 0x000000ffff199224 */ /* 0x000fe200078e0a19 */
[----:B------:R-:W-:Y:S02]  /*1e10*/  ISETP.GT.U32.AND P2, PT, R4, R29, PT ;  /* 0x0000001d0400720c */ /* 0x000fe40003f44070 */
[----:B------:R-:W-:Y:S01]  /*1e20*/  ISETP.GE.AND P6, PT, R26, RZ, PT ;  /* 0x000000ff1a00720c */ /* 0x000fe20003fc6270 */
[----:B------:R-:W-:Y:S01]  /*1e30*/  @!P0 IMAD.MOV R0, RZ, RZ, -R0 ;  /* 0x000000ffff008224 */ /* 0x000fe200078e0a00 */
[C---:B------:R-:W-:Y:S02]  /*1e40*/  ISETP.GT.U32.AND P0, PT, R4.reuse, R12, PT ;  /* 0x0000000c0400720c */ /* 0x040fe40003f04070 */
[----:B------:R-:W-:-:S09]  /*1e50*/  ISETP.GT.U32.AND P1, PT, R4, R2, PT ;  /* 0x000000020400720c */ /* 0x000fd20003f24070 */
[----:B------:R-:W-:Y:S01]  /*1e60*/  @!P6 IMAD.MOV R13, RZ, RZ, -R13 ;  /* 0x000000ffff0de224 */ /* 0x000fe200078e0a0d */
[----:B------:R-:W-:Y:S01]  /*1e70*/  ISETP.GT.U32.AND P6, PT, R4, R11, PT ;  /* 0x0000000b0400720c */ /* 0x000fe20003fc4070 */
[--C-:B------:R-:W-:Y:S01]  /*1e80*/  @!P0 IMAD.IADD R12, R12, 0x1, -R4.reuse ;  /* 0x000000010c0c8824 */ /* 0x100fe200078e0a04 */
[----:B------:R-:W-:Y:S01]  /*1e90*/  ISETP.GE.AND P0, PT, R7, RZ, PT ;  /* 0x000000ff0700720c */ /* 0x000fe20003f06270 */
[--C-:B------:R-:W-:Y:S01]  /*1ea0*/  @!P2 IMAD.IADD R29, R29, 0x1, -R4.reuse ;  /* 0x000000011d1da824 */ /* 0x100fe200078e0a04 */
[----:B------:R-:W-:Y:S01]  /*1eb0*/  ISETP.GE.AND P2, PT, R19, RZ, PT ;  /* 0x000000ff1300720c */ /* 0x000fe20003f46270 */
[----:B------:R-:W-:Y:S01]  /*1ec0*/  @!P1 IMAD.IADD R2, R2, 0x1, -R4 ;  /* 0x0000000102029824 */ /* 0x000fe200078e0a04 */
[----:B------:R-:W-:-:S07]  /*1ed0*/  ISETP.GE.AND P1, PT, R28, RZ, PT ;  /* 0x000000ff1c00720c */ /* 0x000fce0003f26270 */
[----:B------:R-:W-:Y:S01]  /*1ee0*/  @!P6 IMAD.IADD R11, R11, 0x1, -R4 ;  /* 0x000000010b0be824 */ /* 0x000fe200078e0a04 */
[----:B------:R-:W-:Y:S02]  /*1ef0*/  ISETP.GE.AND P6, PT, R24, RZ, PT ;  /* 0x000000ff1800720c */ /* 0x000fe40003fc6270 */
[----:B---3--:R-:W-:Y:S02]  /*1f00*/  ISETP.GE.AND P4, PT, R10, RZ, PT ;  /* 0x000000ff0a00720c */ /* 0x008fe40003f86270 */
[----:B------:R-:W2:Y:S11]  /*1f10*/  LDL.LU R10, [R1+0xcb8] ;  /* 0x000cb800010a7983 */ /* 0x000eb60000300800 */
[----:B------:R-:W-:Y:S01]  /*1f20*/  @!P4 IMAD.MOV R6, RZ, RZ, -R6 ;  /* 0x000000ffff06c224 */ /* 0x000fe200078e0a06 */
[----:B------:R-:W-:-:S02]  /*1f30*/  ISETP.GE.AND P4, PT, R17, RZ, PT ;  /* 0x000000ff1100720c */ /* 0x000fc40003f86270 */
[----:B------:R-:W3:Y:S04]  /*1f40*/  LDL.LU R17, [R1+0xcb4] ;  /* 0x000cb40001117983 */ /* 0x000ee80000300800 */
[----:B------:R-:W4:Y:S04]  /*1f50*/  LDL.LU R16, [R1+0xcb0] ;  /* 0x000cb00001107983 */ /* 0x000f280000300800 */
[----:B-1----:R-:W5:Y:S04]  /*1f60*/  LDL.LU R20, [R1+0x2c] ;  /* 0x00002c0001147983 */ /* 0x002f680000300800 */
[----:B------:R-:W2:Y:S04]  /*1f70*/  LDL.LU R8, [R1+0x28] ;  /* 0x0000280001087983 */ /* 0x000ea80000300800 */
[----:B------:R-:W4:Y:S04]  /*1f80*/  LDL.LU R18, [R1+0x24] ;  /* 0x0000240001127983 */ /* 0x000f280000300800 */
[----:B------:R-:W4:Y:S04]  /*1f90*/  LDL.LU R3, [R1+0x20] ;  /* 0x0000200001037983 */ /* 0x000f280000300800 */
[----:B------:R-:W4:Y:S04]  /*1fa0*/  LDL.LU R26, [R1+0x1c] ;  /* 0x00001c00011a7983 */ /* 0x000f280000300800 */
[----:B------:R-:W4:Y:S04]  /*1fb0*/  LDL.LU R9, [R1+0x10] ;  /* 0x0000100001097983 */ /* 0x000f280000300800 */
[----:B------:R-:W4:Y:S04]  /*1fc0*/  LDL.LU R7, [R1+0xc] ;  /* 0x00000c0001077983 */ /* 0x000f280000300800 */
[----:B------:R-:W4:Y:S04]  /*1fd0*/  LDL.LU R19, [R1+0x8] ;  /* 0x0000080001137983 */ /* 0x000f280000300800 */
[----:B------:R-:W4:Y:S04]  /*1fe0*/  LDL.LU R28, [R1+0x4] ;  /* 0x00000400011c7983 */ /* 0x000f280000300800 */
[----:B------:R-:W4:Y:S01]  /*1ff0*/  LDL.LU R24, [R1] ;  /* 0x0000000001187983 */ /* 0x000f220000300800 */
[----:B------:R-:W-:Y:S01]  /*2000*/  ISETP.GE.AND P3, PT, R15, RZ, PT ;  /* 0x000000ff0f00720c */ /* 0x000fe20003f66270 */
[----:B------:R-:W-:Y:S01]  /*2010*/  @!P4 IMAD.MOV R23, RZ, RZ, -R23 ;  /* 0x000000ffff17c224 */ /* 0x000fe200078e0a17 */
[----:B------:R-:W1:Y:S11]  /*2020*/  LDC.64 R14, c[0x0][0x3a0] ;  /* 0x0000e800ff0e7b82 */ /* 0x000e760000000a00 */
[----:B------:R-:W-:Y:S01]  /*2030*/  @!P3 IMAD.MOV R21, RZ, RZ, -R21 ;  /* 0x000000ffff15b224 */ /* 0x000fe200078e0a15 */
[----:B------:R-:W-:-:S13]  /*2040*/  ISETP.GT.U32.AND P3, PT, R4, R22, PT ;  /* 0x000000160400720c */ /* 0x000fda0003f64070 */
[----:B------:R-:W-:Y:S02]  /*2050*/  @!P3 IMAD.IADD R22, R22, 0x1, -R4 ;  /* 0x000000011616b824 */ /* 0x000fe400078e0a04 */
[----:B------:R-:W1:Y:S02]  /*2060*/  LDC.64 R4, c[0x0][0x3a8] ;  /* 0x0000ea00ff047b82 */ /* 0x000e640000000a00 */
[----:B-1----:R1:W-:Y:S04]  /*2070*/  STL [R1+0xc68], R5 ;  /* 0x000c680501007387 */ /* 0x0023e80000100800 */
[----:B-1----:R-:W4:Y:S01]  /*2080*/  LDL R5, [R1+0xb04] ;  /* 0x000b040001057983 */ /* 0x002f220000100800 */
[----:B---3--:R-:W-:Y:S02]  /*2090*/  ISETP.NE.AND P4, PT, R17, RZ, PT ;  /* 0x000000ff1100720c */ /* 0x008fe40003f85270 */
[----:B------:R-:W-:-:S04]  /*20a0*/  LOP3.LUT R17, RZ, R17, RZ, 0x33, !PT ;  /* 0x00000011ff117212 */ /* 0x000fc800078e33ff */
[C---:B-----5:R-:W-:Y:S02]  /*20b0*/  SEL R20, R17.reuse, R20, !P4 ;  /* 0x0000001411147207 */ /* 0x060fe40006000000 */
[----:B--2---:R-:W-:-:S03]  /*20c0*/  SEL R8, R17, R8, !P4 ;  /* 0x0000000811087207 */ /* 0x004fc60006000000 */
[----:B------:R1:W-:Y:S01]  /*20d0*/  STL [R1+0x1dc], R20 ;  /* 0x0001dc1401007387 */ /* 0x0003e20000100800 */
[C---:B----4-:R-:W-:Y:S02]  /*20e0*/  SEL R18, R17.reuse, R18, !P4 ;  /* 0x0000001211127207 */ /* 0x050fe40006000000 */
[C---:B------:R-:W-:Y:S01]  /*20f0*/  SEL R3, R17.reuse, R3, !P4 ;  /* 0x0000000311037207 */ /* 0x040fe20006000000 */
[----:B-1----:R-:W2:Y:S01]  /*2100*/  LDL.LU R20, [R1+0xcac] ;  /* 0x000cac0001147983 */ /* 0x002ea20000300800 */
[----:B------:R-:W-:-:S03]  /*2110*/  SEL R26, R17, R26, !P4 ;  /* 0x0000001a111a7207 */ /* 0x000fc60006000000 */
[----:B------:R1:W-:Y:S01]  /*2120*/  STL [R1+0x1d8], R8 ;  /* 0x0001d80801007387 */ /* 0x0003e20000100800 */
[C---:B------:R-:W-:Y:S02]  /*2130*/  SEL R9, R17.reuse, R9, !P4 ;  /* 0x0000000911097207 */ /* 0x040fe40006000000 */
[C---:B------:R-:W-:Y:S01]  /*2140*/  SEL R7, R17.reuse, R7, !P4 ;  /* 0x0000000711077207 */ /* 0x040fe20006000000 */
[----:B-1----:R-:W3:Y:S04]  /*2150*/  LDL.LU R8, [R1+0xca8] ;  /* 0x000ca80001087983 */ /* 0x002ee80000300800 */
[----:B------:R1:W-:Y:S01]  /*2160*/  STL [R1+0x1d4], R18 ;  /* 0x0001d41201007387 */ /* 0x0003e20000100800 */
[C---:B------:R-:W-:Y:S02]  /*2170*/  SEL R19, R17.reuse, R19, !P4 ;  /* 0x0000001311137207 */ /* 0x040fe40006000000 */
[C---:B------:R-:W-:Y:S01]  /*2180*/  SEL R28, R17.reuse, R28, !P4 ;  /* 0x0000001c111c7207 */ /* 0x040fe20006000000 */
[----:B-1----:R-:W4:Y:S04]  /*2190*/  LDL.LU R18, [R1+0xca4] ;  /* 0x000ca40001127983 */ /* 0x002f280000300800 */
[----:B------:R1:W-:Y:S01]  /*21a0*/  STL [R1+0x1d0], R3 ;  /* 0x0001d00301007387 */ /* 0x0003e20000100800 */
[----:B------:R-:W-:-:S03]  /*21b0*/  SEL R24, R17, R24, !P4 ;  /* 0x0000001811187207 */ /* 0x000fc60006000000 */
[----:B-1----:R-:W5:Y:S04]  /*21c0*/  LDL.LU R3, [R1+0xca0] ;  /* 0x000ca00001037983 */ /* 0x002f680000300800 */
[----:B------:R1:W-:Y:S04]  /*21d0*/  STL [R1+0x1cc], R26 ;  /* 0x0001cc1a01007387 */ /* 0x0003e80000100800 */
[----:B-1----:R-:W2:Y:S04]  /*21e0*/  LDL.LU R26, [R1+0xc9c] ;  /* 0x000c9c00011a7983 */ /* 0x002ea80000300800 */
        /* <DEDUP_REMOVED lines=9> */
[----:B-1----:R-:W2:Y:S01]  /*2280*/  LDL.LU R24, [R1+0xc88] ;  /* 0x000c880001187983 */ /* 0x002ea20000300800 */
[----:B------:R-:W-:-:S02]  /*2290*/  @!P5 IMAD.MOV R12, RZ, RZ, -R12 ;  /* 0x000000ffff0cd224 */ /* 0x000fc400078e0a0c */
[----:B------:R-:W-:Y:S01]  /*22a0*/  @!P0 IMAD.MOV R29, RZ, RZ, -R29 ;  /* 0x000000ffff1d8224 */ /* 0x000fe200078e0a1d */
[----:B------:R-:W-:Y:S01]  /*22b0*/  ISETP.GE.AND P5, PT, R5, RZ, PT ;  /* 0x000000ff0500720c */ /* 0x000fe20003fa6270 */
[----:B------:R-:W-:Y:S01]  /*22c0*/  @!P2 IMAD.MOV R2, RZ, RZ, -R2 ;  /* 0x000000ffff02a224 */ /* 0x000fe200078e0a02 */
[----:B------:R-:W-:Y:S01]  /*22d0*/  ISETP.NE.AND P3, PT, R16, RZ, PT ;  /* 0x000000ff1000720c */ /* 0x000fe20003f65270 */
[----:B------:R-:W-:Y:S02]  /*22e0*/  @!P1 IMAD.MOV R11, RZ, RZ, -R11 ;  /* 0x000000ffff0b9224 */ /* 0x000fe400078e0a0b */
[----:B------:R-:W-:-:S08]  /*22f0*/  @!P6 IMAD.MOV R22, RZ, RZ, -R22 ;  /* 0x000000ffff16e224 */ /* 0x000fd000078e0a16 */
[----:B------:R-:W-:Y:S02]  /*2300*/  @!P5 IMAD.MOV R10, RZ, RZ, -R10 ;  /* 0x000000ffff0ad224 */ /* 0x000fe400078e0a0a */
[----:B------:R-:W-:Y:S01]  /*2310*/  @!P3 LOP3.LUT R10, RZ, R16, RZ, 0x33, !PT ;  /* 0x00000010ff0ab212 */ /* 0x000fe200078e33ff */
[----:B------:R-:W-:-:S05]  /*2320*/  VIADD R5, R14, 0xffffffff ;  /* 0xffffffff0e057836 */ /* 0x000fca0000000000 */
[----:B------:R-:W-:Y:S01]  /*2330*/  ISETP.GE.U32.AND P3, PT, R5, 0x7fffffc0, PT ;  /* 0x7fffffc00500780c */ /* 0x000fe20003f66070 */
[----:B------:R-:W-:Y:S01]  /*2340*/  IMAD R5, R4, 0xe, RZ ;  /* 0x0000000e04057824 */ /* 0x000fe200078e02ff */
[----:B--2---:R-:W-:-:S05]  /*2350*/  SEL R24, R17, R24, !P4 ;  /* 0x0000001811187207 */ /* 0x004fca0006000000 */
[----:B------:R1:W-:Y:S02]  /*2360*/  STL [R1+0x18c], R24 ;  /* 0x00018c1801007387 */ /* 0x0003e40000100800 */
[C---:B-1----:R-:W-:Y:S02]  /*2370*/  SEL R24, R17.reuse, R28, !P4 ;  /* 0x0000001c11187207 */ /* 0x042fe40006000000 */
[----:B------:R-:W-:-:S03]  /*2380*/  SEL R28, R17, R19, !P4 ;  /* 0x00000013111c7207 */ /* 0x000fc60006000000 */
[----:B------:R1:W-:Y:S01]  /*2390*/  STL [R1+0x188], R24 ;  /* 0x0001881801007387 */ /* 0x0003e20000100800 */
[----:B------:R-:W-:-:S03]  /*23a0*/  SEL R19, R17, R9, !P4 ;  /* 0x0000000911137207 */ /* 0x000fc60006000000 */
[----:B------:R-:W-:Y:S01]  /*23b0*/  STL [R1+0x1e0], R28 ;  /* 0x0001e01c01007387 */ /* 0x000fe20000100800 */
[C---:B-1----:R-:W-:Y:S02]  /*23c0*/  SEL R24, R17.reuse, R7, !P4 ;  /* 0x0000000711187207 */ /* 0x042fe40006000000 */
[C---:B------:R-:W-:Y:S02]  /*23d0*/  SEL R7, R17.reuse, R26, !P4 ;  /* 0x0000001a11077207 */ /* 0x040fe40006000000 */
[C---:B-----5:R-:W-:Y:S01]  /*23e0*/  SEL R9, R17.reuse, R3, !P4 ;  /* 0x0000000311097207 */ /* 0x060fe20006000000 */
[----:B------:R-:W-:Y:S01]  /*23f0*/  STL [R1+0x1e4], R24 ;  /* 0x0001e41801007387 */ /* 0x000fe20000100800 */
[----:B----4-:R-:W-:-:S03]  /*2400*/  SEL R3, R17, R18, !P4 ;  /* 0x0000001211037207 */ /* 0x010fc60006000000 */
[----:B------:R-:W-:Y:S04]  /*2410*/  STL [R1+0x1f4], R19 ;  /* 0x0001f41301007387 */ /* 0x000fe80000100800 */
[----:B------:R3:W-:Y:S04]  /*2420*/  STL [R1+0x1fc], R7 ;  /* 0x0001fc0701007387 */ /* 0x0007e80000100800 */
[----:B------:R-:W-:Y:S01]  /*2430*/  STL [R1+0x204], R9 ;  /* 0x0002040901007387 */ /* 0x000fe20000100800 */
[----:B---3--:R-:W-:-:S03]  /*2440*/  SEL R7, R17, R8, !P4 ;  /* 0x0000000811077207 */ /* 0x008fc60006000000 */
[----:B------:R1:W-:Y:S01]  /*2450*/  STL [R1+0x214], R3 ;  /* 0x0002140301007387 */ /* 0x0003e20000100800 */
[----:B------:R-:W-:-:S03]  /*2460*/  SEL R8, R17, R20, !P4 ;  /* 0x0000001411087207 */ /* 0x000fc60006000000 */
[----:B------:R2:W-:Y:S01]  /*2470*/  STL [R1+0x224], R7 ;  /* 0x0002240701007387 */ /* 0x0005e20000100800 */
[----:B-1----:R-:W-:-:S03]  /*2480*/  SEL R3, R17, R13, !P4 ;  /* 0x0000000d11037207 */ /* 0x002fc60006000000 */
[----:B------:R-:W-:Y:S01]  /*2490*/  STL [R1+0x234], R8 ;  /* 0x0002340801007387 */ /* 0x000fe20000100800 */
[C---:B--2---:R-:W-:Y:S02]  /*24a0*/  SEL R7, R17.reuse, R0, !P4 ;  /* 0x0000000011077207 */ /* 0x044fe40006000000 */
[C---:B------:R-:W-:Y:S01]  /*24b0*/  SEL R0, R17.reuse, R27, !P4 ;  /* 0x0000001b11007207 */ /* 0x040fe20006000000 */
[----:B------:R1:W-:Y:S04]  /*24c0*/  STL [R1+0x244], R3 ;  /* 0x0002440301007387 */ /* 0x0003e80000100800 */
[----:B------:R2:W-:Y:S04]  /*24d0*/  STL [R1+0x254], R7 ;  /* 0x0002540701007387 */ /* 0x0005e80000100800 */
[----:B------:R3:W-:Y:S01]  /*24e0*/  STL [R1+0x264], R0 ;  /* 0x0002640001007387 */ /* 0x0007e20000100800 */
[----:B-1----:R-:W-:-:S02]  /*24f0*/  SEL R3, R17, R25, !P4 ;  /* 0x0000001911037207 */ /* 0x002fc40006000000 */
[----:B--2---:R-:W-:-:S03]  /*2500*/  SEL R7, R17, R21, !P4 ;  /* 0x0000001511077207 */ /* 0x004fc60006000000 */
[----:B------:R1:W-:Y:S01]  /*2510*/  STL [R1+0x274], R3 ;  /* 0x0002740301007387 */ /* 0x0003e20000100800 */
[----:B---3--:R-:W-:-:S03]  /*2520*/  SEL R0, R17, R6, !P4 ;  /* 0x0000000611007207 */ /* 0x008fc60006000000 */
[----:B------:R-:W-:Y:S01]  /*2530*/  STL [R1+0x284], R7 ;  /* 0x0002840701007387 */ /* 0x000fe20000100800 */
[----:B------:R-:W-:-:S03]  /*2540*/  SEL R6, R17, R12, !P4 ;  /* 0x0000000c11067207 */ /* 0x000fc60006000000 */
[----:B------:R2:W-:Y:S01]  /*2550*/  STL [R1+0x28c], R0 ;  /* 0x00028c0001007387 */ /* 0x0005e20000100800 */
[----:B-1----:R-:W-:-:S05]  /*2560*/  SEL R3, R17, R23, !P4 ;  /* 0x0000001711037207 */ /* 0x002fca0006000000 */
[----:B------:R1:W-:Y:S01]  /*2570*/  STL [R1+0x294], R3 ;  /* 0x0002940301007387 */ /* 0x0003e20000100800 */
[----:B--2---:R-:W-:-:S03]  /*2580*/  SEL R0, R17, R29, !P4 ;  /* 0x0000001d11007207 */ /* 0x004fc60006000000 */
[----:B------:R-:W-:Y:S04]  /*2590*/  STL [R1+0x29c], R6 ;  /* 0x00029c0601007387 */ /* 0x000fe80000100800 */
[----:B------:R2:W-:Y:S01]  /*25a0*/  STL [R1+0x2a4], R0 ;  /* 0x0002a40001007387 */ /* 0x0005e20000100800 */
[C---:B-1----:R-:W-:Y:S02]  /*25b0*/  SEL R3, R17.reuse, R2, !P4 ;  /* 0x0000000211037207 */ /* 0x042fe40006000000 */
[----:B------:R-:W-:-:S03]  /*25c0*/  SEL R2, R17, R11, !P4 ;  /* 0x0000000b11027207 */ /* 0x000fc60006000000 */
[----:B------:R1:W-:Y:S01]  /*25d0*/  STL [R1+0x2ac], R3 ;  /* 0x0002ac0301007387 */ /* 0x0003e20000100800 */
[----:B--2---:R-:W-:-:S03]  /*25e0*/  SEL R0, R17, R22, !P4 ;  /* 0x0000001611007207 */ /* 0x004fc60006000000 */
[----:B------:R2:W-:Y:S04]  /*25f0*/  STL [R1+0x2b0], R2 ;  /* 0x0002b00201007387 */ /* 0x0005e80000100800 */
[----:B------:R3:W-:Y:S01]  /*2600*/  STL [R1+0x33c], R0 ;  /* 0x00033c0001007387 */ /* 0x0007e20000100800 */
[C---:B-1----:R-:W-:Y:S02]  /*2610*/  VIADD R3, R14.reuse, 0xfffffff3 ;  /* 0xfffffff30e037836 */ /* 0x042fe40000000000 */
[C---:B--2---:R-:W-:Y:S02]  /*2620*/  VIADD R2, R14.reuse, 0xfffffff7 ;  /* 0xfffffff70e027836 */ /* 0x044fe40000000000 */
[----:B---3--:R-:W-:-:S03]  /*2630*/  VIADD R0, R14, 0xfffffffb ;  /* 0xfffffffb0e007836 */ /* 0x008fc60000000000 */
[----:B------:R-:W-:Y:S01]  /*2640*/  ISETP.GE.U32.AND P4, PT, R2, 0x7fffffb8, PT ;  /* 0x7fffffb80200780c */ /* 0x000fe20003f86070 */
[----:B------:R-:W-:Y:S01]  /*2650*/  IMAD R12, R10, R15, RZ ;  /* 0x0000000f0a0c7224 */ /* 0x000fe200078e02ff */
[----:B------:R-:W-:Y:S01]  /*2660*/  ISETP.GE.U32.AND P0, PT, R3, 0x7fffffb4, PT ;  /* 0x7fffffb40300780c */ /* 0x000fe20003f06070 */
[----:B------:R-:W-:Y:S01]  /*2670*/  IMAD.SHL.U32 R2, R4, 0x4, RZ ;  /* 0x0000000404027824 */ /* 0x000fe200078e00ff */
[----:B------:R-:W-:Y:S01]  /*2680*/  ISETP.GE.U32.AND P5, PT, R0, 0x7fffffbc, PT ;  /* 0x7fffffbc0000780c */ /* 0x000fe20003fa6070 */
[C---:B------:R-:W-:Y:S02]  /*2690*/  IMAD.SHL.U32 R0, R4.reuse, 0x2, RZ ;  /* 0x0000000204007824 */ /* 0x040fe400078e00ff */
[C---:B------:R-:W-:Y:S01]  /*26a0*/  IMAD R3, R4.reuse, 0x3, RZ ;  /* 0x0000000304037824 */ /* 0x040fe200078e02ff */
[----:B------:R-:W-:Y:S04]  /*26b0*/  STL [R1+0x330], R12 ;  /* 0x0003300c01007387 */ /* 0x000fe80000100800 */
[----:B------:R1:W-:Y:S04]  /*26c0*/  STL [R1+0x8f8], R2 ;  /* 0x0008f80201007387 */ /* 0x0003e80000100800 */
[----:B------:R2:W-:Y:S04]  /*26d0*/  STL [R1+0xaf4], R0 ;  /* 0x000af40001007387 */ /* 0x0005e80000100800 */
[----:B------:R3:W-:Y:S01]  /*26e0*/  STL [R1+0xaf0], R3 ;  /* 0x000af00301007387 */ /* 0x0007e20000100800 */
[----:B-1----:R-:W-:-:S02]  /*26f0*/  IMAD R2, R4, 0xc, RZ ;  /* 0x0000000c04027824 */ /* 0x002fc400078e02ff */
[----:B--2---:R-:W-:-:S03]  /*2700*/  IMAD R0, R4, 0x5, RZ ;  /* 0x0000000504007824 */ /* 0x004fc600078e02ff */
[----:B------:R1:W-:Y:S01]  /*2710*/  STL [R1+0xa4c], R2 ;  /* 0x000a4c0201007387 */ /* 0x0003e20000100800 */
[----:B---3--:R-:W-:-:S03]  /*2720*/  IMAD R3, R4, 0x14, RZ ;  /* 0x0000001404037824 */ /* 0x008fc600078e02ff */
[----:B------:R2:W-:Y:S04]  /*2730*/  STL [R1+0xaec], R0 ;  /* 0x000aec0001007387 */ /* 0x0005e80000100800 */
[----:B------:R3:W-:Y:S01]  /*2740*/  STL [R1+0xa48], R3 ;  /* 0x000a480301007387 */ /* 0x0007e20000100800 */
[C---:B-1----:R-:W-:Y:S02]  /*2750*/  IMAD R2, R4.reuse, 0x6, RZ ;  /* 0x0000000604027824 */ /* 0x042fe400078e02ff */
[----:B--2---:R-:W-:-:S03]  /*2760*/  IMAD R0, R4, 0x18, RZ ;  /* 0x0000001804007824 */ /* 0x004fc600078e02ff */
[----:B------:R1:W-:Y:S01]  /*2770*/  STL [R1+0xae8], R2 ;  /* 0x000ae80201007387 */ /* 0x0003e20000100800 */
[----:B---3--:R-:W-:-:S03]  /*2780*/  IMAD R3, R4, 0x7, RZ ;  /* 0x0000000704037824 */ /* 0x008fc600078e02ff */
[----:B------:R2:W-:Y:S04]  /*2790*/  STL [R1+0xa44], R0 ;  /* 0x000a440001007387 */ /* 0x0005e80000100800 */
[----:B------:R3:W-:Y:S01]  /*27a0*/  STL [R1+0xae4], R3 ;  /* 0x000ae40301007387 */ /* 0x0007e20000100800 */
[C---:B-1----:R-:W-:Y:S02]  /*27b0*/  IMAD R2, R4.reuse, 0x1c, RZ ;  /* 0x0000001c04027824 */ /* 0x042fe400078e02ff */
[----:B--2---:R-:W-:-:S03]  /*27c0*/  IMAD.SHL.U32 R0, R4, 0x8, RZ ;  /* 0x0000000804007824 */ /* 0x004fc600078e00ff */
        /* <DEDUP_REMOVED lines=23> */
[C---:B--2---:R-:W-:Y:S01]  /*2940*/  IMAD R0, R4.reuse, 0x3c, RZ ;  /* 0x0000003c04007824 */ /* 0x044fe200078e02ff */
[----:B------:R-:W-:Y:S01]  /*2950*/  STL [R1+0xacc], R5 ;  /* 0x000acc0501007387 */ /* 0x000fe20000100800 */
[----:B---3--:R-:W-:-:S03]  /*2960*/  IMAD.SHL.U32 R3, R4, 0x10, RZ ;  /* 0x0000001004037824 */ /* 0x008fc600078e00ff */
[----:B------:R1:W-:Y:S04]  /*2970*/  STL [R1+0xac8], R2 ;  /* 0x000ac80201007387 */ /* 0x0003e80000100800 */
[----:B------:R-:W-:Y:S04]  /*2980*/  STL [R1+0xa24], R0 ;  /* 0x000a240001007387 */ /* 0x000fe80000100800 */
[----:B------:R2:W-:Y:S01]  /*2990*/  STL [R1+0xac4], R3 ;  /* 0x000ac40301007387 */ /* 0x0005e20000100800 */
[C---:B-1----:R-:W-:Y:S02]  /*29a0*/  IMAD R2, R4.reuse, 0x11, RZ ;  /* 0x0000001104027824 */ /* 0x042fe400078e02ff */
[----:B--2---:R-:W-:-:S03]  /*29b0*/  IMAD R3, R4, 0x12, RZ ;  /* 0x0000001204037824 */ /* 0x004fc600078e02ff */
[----:B------:R1:W-:Y:S01]  /*29c0*/  STL [R1+0xac0], R2 ;  /* 0x000ac00201007387 */ /* 0x0003e20000100800 */
[----:B------:R-:W-:-:S03]  /*29d0*/  IMAD R6, R4, 0x13, RZ ;  /* 0x0000001304067824 */ /* 0x000fc600078e02ff */
[----:B------:R2:W-:Y:S01]  /*29e0*/  STL [R1+0xabc], R3 ;  /* 0x000abc0301007387 */ /* 0x0005e20000100800 */
[C---:B-1----:R-:W-:Y:S02]  /*29f0*/  IMAD R2, R4.reuse, 0x48, RZ ;  /* 0x0000004804027824 */ /* 0x042fe400078e02ff */
[C---:B--2---:R-:W-:Y:S02]  /*2a00*/  IMAD R3, R4.reuse, 0x4c, RZ ;  /* 0x0000004c04037824 */ /* 0x044fe400078e02ff */
[----:B------:R-:W-:-:S03]  /*2a10*/  IMAD R7, R4, 0x54, RZ ;  /* 0x0000005404077824 */ /* 0x000fc600078e02ff */
[----:B------:R1:W-:Y:S04]  /*2a20*/  STL.64 [R1+0xc70], R2 ;  /* 0x000c700201007387 */ /* 0x0003e80000100a00 */
[----:B------:R2:W-:Y:S01]  /*2a30*/  STL [R1+0xab8], R6 ;  /* 0x000ab80601007387 */ /* 0x0005e20000100800 */
[C---:B------:R-:W-:Y:S02]  /*2a40*/  IMAD R8, R4.reuse, 0x58, RZ ;  /* 0x0000005804087824 */ /* 0x040fe400078e02ff */
[C---:B------:R-:W-:Y:S02]  /*2a50*/  IMAD R9, R4.reuse, 0x5c, RZ ;  /* 0x0000005c04097824 */ /* 0x040fe400078e02ff */
[C---:B-1----:R-:W-:Y:S02]  /*2a60*/  IMAD R2, R4.reuse, 0x15, RZ ;  /* 0x0000001504027824 */ /* 0x042fe400078e02ff */
[----:B--2---:R-:W-:-:S02]  /*2a70*/  IMAD R6, R4, 0x50, RZ ;  /* 0x0000005004067824 */ /* 0x004fc400078e02ff */
[----:B------:R-:W-:-:S03]  /*2a80*/  IMAD R3, R4, 0x16, RZ ;  /* 0x0000001604037824 */ /* 0x000fc600078e02ff */
[----:B------:R-:W-:Y:S04]  /*2a90*/  STL.64 [R1+0xc78], R6 ;  /* 0x000c780601007387 */ /* 0x000fe80000100a00 */
[----:B------:R1:W-:Y:S01]  /*2aa0*/  STL [R1+0xab4], R2 ;  /* 0x000ab40201007387 */ /* 0x0003e20000100800 */
[----:B------:R-:W-:-:S03]  /*2ab0*/  IMAD R10, R4, 0x60, RZ ;  /* 0x00000060040a7824 */ /* 0x000fc600078e02ff */
[----:B------:R-:W-:Y:S01]  /*2ac0*/  STL [R1+0xab0], R3 ;  /* 0x000ab00301007387 */ /* 0x000fe20000100800 */
[C---:B------:R-:W-:Y:S02]  /*2ad0*/  IMAD R11, R4.reuse, 0x64, RZ ;  /* 0x00000064040b7824 */ /* 0x040fe400078e02ff */
[C---:B-1----:R-:W-:Y:S01]  /*2ae0*/  IMAD R2, R4.reuse, 0x17, RZ ;  /* 0x0000001704027824 */ /* 0x042fe200078e02ff */
[----:B------:R-:W-:Y:S04]  /*2af0*/  STL.64 [R1+0xc60], R8 ;  /* 0x000c600801007387 */ /* 0x000fe80000100a00 */
[----:B------:R1:W-:Y:S04]  /*2b00*/  STL [R1+0xaac], R2 ;  /* 0x000aac0201007387 */ /* 0x0003e80000100800 */
[----:B------:R-:W-:Y:S01]  /*2b10*/  STL.64 [R1+0xc58], R10 ;  /* 0x000c580a01007387 */ /* 0x000fe20000100a00 */
[----:B-1----:R-:W-:-:S05]  /*2b20*/  IMAD R2, R4, 0x19, RZ ;  /* 0x0000001904027824 */ /* 0x002fca00078e02ff */
[----:B------:R1:W-:Y:S01]  /*2b30*/  STL [R1+0xaa8], R2 ;  /* 0x000aa80201007387 */ /* 0x0003e20000100800 */
[----:B------:R-:W-:Y:S02]  /*2b40*/  IMAD.MOV.U32 R3, RZ, RZ, R12 ;  /* 0x000000ffff037224 */ /* 0x000fe400078e000c */
[C---:B------:R-:W-:Y:S02]  /*2b50*/  IMAD R12, R4.reuse, 0x68, RZ ;  /* 0x00000068040c7824 */ /* 0x040fe400078e02ff */
[C---:B------:R-:W-:Y:S02]  /*2b60*/  IMAD R13, R4.reuse, 0x6c, RZ ;  /* 0x0000006c040d7824 */ /* 0x040fe400078e02ff */
[----:B-1----:R-:W-:-:S05]  /*2b70*/  IMAD R2, R4, 0x1a, RZ ;  /* 0x0000001a04027824 */ /* 0x002fca00078e02ff */
[----:B------:R1:W-:Y:S04]  /*2b80*/  STL [R1+0xaa4], R2 ;  /* 0x000aa40201007387 */ /* 0x0003e80000100800 */
[----:B------:R-:W-:Y:S01]  /*2b90*/  STL.64 [R1+0xc80], R12 ;  /* 0x000c800c01007387 */ /* 0x000fe20000100a00 */
[----:B-1----:R-:W-:-:S05]  /*2ba0*/  IMAD R2, R4, 0x1b, RZ ;  /* 0x0000001b04027824 */ /* 0x002fca00078e02ff */
[----:B------:R1:W-:Y:S01]  /*2bb0*/  STL [R1+0xaa0], R2 ;  /* 0x000aa00201007387 */ /* 0x0003e20000100800 */
[C---:B------:R-:W-:Y:S02]  /*2bc0*/  IMAD R6, R4.reuse, 0x1e, RZ ;  /* 0x0000001e04067824 */ /* 0x040fe400078e02ff */
[----:B-1----:R-:W-:-:S05]  /*2bd0*/  IMAD R2, R4, 0x1d, RZ ;  /* 0x0000001d04027824 */ /* 0x002fca00078e02ff */
[----:B------:R1:W-:Y:S04]  /*2be0*/  STL [R1+0xa9c], R2 ;  /* 0x000a9c0201007387 */ /* 0x0003e80000100800 */
[----:B------:R2:W-:Y:S01]  /*2bf0*/  STL [R1+0xa98], R6 ;  /* 0x000a980601007387 */ /* 0x0005e20000100800 */
[C---:B-1----:R-:W-:Y:S02]  /*2c00*/  IMAD R2, R4.reuse, 0x1f, RZ ;  /* 0x0000001f04027824 */ /* 0x042fe400078e02ff */
[----:B--2---:R-:W-:-:S03]  /*2c10*/  IMAD.SHL.U32 R6, R4, 0x20, RZ ;  /* 0x0000002004067824 */ /* 0x004fc600078e00ff */
[----:B------:R1:W-:Y:S04]  /*2c20*/  STL [R1+0xa94], R2 ;  /* 0x000a940201007387 */ /* 0x0003e80000100800 */
[----:B------:R2:W-:Y:S01]  /*2c30*/  STL [R1+0xa90], R6 ;  /* 0x000a900601007387 */ /* 0x0005e20000100800 */
[C---:B-1----:R-:W-:Y:S02]  /*2c40*/  IMAD R2, R4.reuse, 0x21, RZ ;  /* 0x0000002104027824 */ /* 0x042fe400078e02ff */
[----:B--2---:R-:W-:-:S03]  /*2c50*/  IMAD R6, R4, 0x22, RZ ;  /* 0x0000002204067824 */ /* 0x004fc600078e02ff */
[----:B------:R1:W-:Y:S04]  /*2c60*/  STL [R1+0xa8c], R2 ;  /* 0x000a8c0201007387 */ /* 0x0003e80000100800 */
[----:B------:R2:W-:Y:S01]  /*2c70*/  STL [R1+0xa88], R6 ;  /* 0x000a880601007387 */ /* 0x0005e20000100800 */
[----:B-1----:R-:W-:-:S05]  /*2c80*/  IMAD R2, R4, 0x23, RZ ;  /* 0x0000002304027824 */ /* 0x002fca00078e02ff */
[----:B------:R1:W-:Y:S01]  /*2c90*/  STL [R1+0xa84], R2 ;  /* 0x000a840201007387 */ /* 0x0003e20000100800 */
[C---:B--2---:R-:W-:Y:S02]  /*2ca0*/  IMAD R6, R4.reuse, 0x26, RZ ;  /* 0x0000002604067824 */ /* 0x044fe400078e02ff */
[----:B-1----:R-:W-:-:S05]  /*2cb0*/  IMAD R2, R4, 0x25, RZ ;  /* 0x0000002504027824 */ /* 0x002fca00078e02ff */
[----:B------:R1:W-:Y:S04]  /*2cc0*/  STL [R1+0xa80], R2 ;  /* 0x000a800201007387 */ /* 0x0003e80000100800 */
[----:B------:R-:W-:Y:S01]  /*2cd0*/  STL [R1+0xa7c], R6 ;  /* 0x000a7c0601007387 */ /* 0x000fe20000100800 */
[----:B-1----:R-:W-:-:S05]  /*2ce0*/  IMAD R2, R4, 0x27, RZ ;  /* 0x0000002704027824 */ /* 0x002fca00078e02ff */
[----:B------:R1:W-:Y:S01]  /*2cf0*/  STL [R1+0xa78], R2 ;  /* 0x000a780201007387 */ /* 0x0003e20000100800 */
[C---:B------:R-:W-:Y:S02]  /*2d00*/  IMAD R7, R4.reuse, 0x2a, RZ ;  /* 0x0000002a04077824 */ /* 0x040fe400078e02ff */
[----:B-1----:R-:W-:-:S05]  /*2d10*/  IMAD R2, R4, 0x29, RZ ;  /* 0x0000002904027824 */ /* 0x002fca00078e02ff */
[----:B------:R1:W-:Y:S01]  /*2d20*/  STL [R1+0xa74], R2 ;  /* 0x000a740201007387 */ /* 0x0003e20000100800 */
[----:B------:R-:W-:-:S03]  /*2d30*/  IMAD R6, R4, 0x2b, RZ ;  /* 0x0000002b04067824 */ /* 0x000fc600078e02ff */
[----:B------:R2:W-:Y:S01]  /*2d40*/  STL [R1+0xa70], R7 ;  /* 0x000a700701007387 */ /* 0x0005e20000100800 */
[----:B-1----:R-:W-:-:S05]  /*2d50*/  IMAD.SHL.U32 R2, R3, 0x4, RZ ;  /* 0x0000000403027824 */ /* 0x002fca00078e00ff */
[----:B------:R1:W-:Y:S01]  /*2d60*/  STL [R1+0x344], R2 ;  /* 0x0003440201007387 */ /* 0x0003e20000100800 */
[----:B------:R-:W-:Y:S01]  /*2d70*/  IADD3 R16, P1, PT, R2, UR12, RZ ;  /* 0x0000000c02107c10 */ /* 0x000fe2000ff3e0ff */
[C---:B--2---:R-:W-:Y:S02]  /*2d80*/  IMAD R7, R4.reuse, 0x2d, RZ ;  /* 0x0000002d04077824 */ /* 0x044fe400078e02ff */
[----:B------:R2:W-:Y:S01]  /*2d90*/  STL [R1+0xa6c], R6 ;  /* 0x000a6c0601007387 */ /* 0x0005e20000100800 */
[----:B------:R-:W-:Y:S01]  /*2da0*/  LEA.HI.X.SX32 R17, R3, UR13, 0x2, P1 ;  /* 0x0000000d03117c11 */ /* 0x000fe200088f16ff */
[C---:B-1----:R-:W-:Y:S02]  /*2db0*/  IMAD.SHL.U32 R2, R4.reuse, 0x4, RZ ;  /* 0x0000000404027824 */ /* 0x042fe400078e00ff */
[----:B------:R1:W-:Y:S01]  /*2dc0*/  STL [R1+0xa68], R7 ;  /* 0x000a680701007387 */ /* 0x0003e20000100800 */
[----:B--2---:R-:W-:Y:S02]  /*2dd0*/  IMAD R6, R4, 0x2e, RZ ;  /* 0x0000002e04067824 */ /* 0x004fe400078e02ff */
[----:B------:R-:W-:Y:S01]  /*2de0*/  IADD3 R10, P1, PT, R2, R16, RZ ;  /* 0x00000010020a7210 */ /* 0x000fe20007f3e0ff */
[----:B------:R-:W-:-:S03]  /*2df0*/  IMAD.SHL.U32 R3, R4, 0x2, RZ ;  /* 0x0000000204037824 */ /* 0x000fc600078e00ff */
[C---:B------:R-:W-:Y:S01]  /*2e00*/  LEA.HI.X.SX32 R11, R4.reuse, R17, 0x2, P1 ;  /* 0x00000011040b7211 */ /* 0x040fe200008f16ff */
[----:B------:R2:W-:Y:S01]  /*2e10*/  STL [R1+0xa64], R6 ;  /* 0x000a640601007387 */ /* 0x0005e20000100800 */
[C---:B-1----:R-:W-:Y:S02]  /*2e20*/  IMAD R7, R4.reuse, 0x2f, RZ ;  /* 0x0000002f04077824 */ /* 0x042fe400078e02ff */
[C---:B------:R-:W-:Y:S01]  /*2e30*/  IMAD R8, R4.reuse, 0xc, RZ ;  /* 0x0000000c04087824 */ /* 0x040fe200078e02ff */
[----:B------:R1:W-:Y:S01]  /*2e40*/  STL.64 [R1+0x68], R10 ;  /* 0x0000680a01007387 */ /* 0x0003e20000100a00 */
[----:B--2---:R-:W-:-:S03]  /*2e50*/  LEA R6, P2, R4, R16, 0x3 ;  /* 0x0000001004067211 */ /* 0x004fc600078418ff */
[----:B------:R2:W-:Y:S01]  /*2e60*/  STL [R1+0xa60], R7 ;  /* 0x000a600701007387 */ /* 0x0005e20000100800 */
[----:B------:R-:W-:Y:S01]  /*2e70*/  IMAD R13, R4, 0x3, RZ ;  /* 0x00000003040d7824 */ /* 0x000fe200078e02ff */
[----:B-1----:R-:W-:Y:S02]  /*2e80*/  IADD3 R10, P1, PT, R8, R16, RZ ;  /* 0x00000010080a7210 */ /* 0x002fe40007f3e0ff */
[-C--:B--2---:R-:W-:Y:S01]  /*2e90*/  LEA.HI.X.SX32 R7, R3, R17.reuse, 0x2, P2 ;  /* 0x0000001103077211 */ /* 0x084fe200010f16ff */
[----:B------:R-:W-:Y:S01]  /*2ea0*/  IMAD R9, R4, 0x14, RZ ;  /* 0x0000001404097824 */ /* 0x000fe200078e02ff */
[----:B------:R-:W-:-:S03]  /*2eb0*/  LEA.HI.X.SX32 R11, R13, R17, 0x2, P1 ;  /* 0x000000110d0b7211 */ /* 0x000fc600008f16ff */
[----:B------:R1:W-:Y:S01]  /*2ec0*/  STL.64 [R1+0xd8], R6 ;  /* 0x0000d80601007387 */ /* 0x0003e20000100a00 */
[----:B------:R-:W-:-:S03]  /*2ed0*/  IMAD R3, R4, 0x18, RZ ;  /* 0x0000001804037824 */ /* 0x000fc600078e02ff */
[----:B------:R2:W-:Y:S01]  /*2ee0*/  STL.64 [R1+0x160], R10 ;  /* 0x0001600a01007387 */ /* 0x0005e20000100a00 */
[----:B-1----:R-:W-:-:S04]  /*2ef0*/  LEA R6, P2, R4, R16, 0x4 ;  /* 0x0000001004067211 */ /* 0x002fc800078420ff */
[-C--:B------:R-:W-:Y:S02]  /*2f00*/  LEA.HI.X.SX32 R7, R2, R17.reuse, 0x2, P2 ;  /* 0x0000001102077211 */ /* 0x080fe400010f16ff */
[-C--:B--2---:R-:W-:Y:S01]  /*2f10*/  IADD3 R10, P1, PT, R9, R16.reuse, RZ ;  /* 0x00000010090a7210 */ /* 0x084fe20007f3e0ff */
[C---:B------:R-:W-:Y:S02]  /*2f20*/  IMAD R9, R4.reuse, 0x5, RZ ;  /* 0x0000000504097824 */ /* 0x040fe400078e02ff */
[----:B------:R1:W-:Y:S01]  /*2f30*/  STL.64 [R1+0x48], R6 ;  /* 0x0000480601007387 */ /* 0x0003e20000100a00 */
[----:B------:R-:W-:Y:S02]  /*2f40*/  IADD3 R2, P2, PT, R3, R16, RZ ;  /* 0x0000001003027210 */ /* 0x000fe40007f5e0ff */
[----:B------:R-:W-:Y:S01]  /*2f50*/  LEA.HI.X.SX32 R11, R9, R17, 0x2, P1 ;  /* 0x00000011090b7211 */ /* 0x000fe200008f16ff */
[----:B-1----:R-:W-:-:S04]  /*2f60*/  IMAD R7, R4, 0x6, RZ ;  /* 0x0000000604077824 */ /* 0x002fc800078e02ff */
[----:B------:R1:W-:Y:S01]  /*2f70*/  STL.64 [R1+0x70], R10 ;  /* 0x0000700a01007387 */ /* 0x0003e20000100a00 */
[----:B------:R-:W-:Y:S01]  /*2f80*/  LEA.HI.X.SX32 R3, R7, R17, 0x2, P2 ;  /* 0x0000001107037211 */ /* 0x000fe200010f16ff */
[----:B------:R-:W-:-:S04]  /*2f90*/  IMAD R6, R4, 0x1c, RZ ;  /* 0x0000001c04067824 */ /* 0x000fc800078e02ff */
[----:B------:R2:W-:Y:S01]  /*2fa0*/  STL.64 [R1+0xd0], R2 ;  /* 0x0000d00201007387 */ /* 0x0005e20000100a00 */
[----:B------:R-:W-:Y:S01]  /*2fb0*/  IMAD R13, R4, 0x7, RZ ;  /* 0x00000007040d7824 */ /* 0x000fe200078e02ff */
[-C--:B-1----:R-:W-:Y:S02]  /*2fc0*/  IADD3 R10, P1, PT, R6, R16.reuse, RZ ;  /* 0x00000010060a7210 */ /* 0x082fe40007f3e0ff */
[C---:B------:R-:W-:Y:S01]  /*2fd0*/  LEA R6, P2, R4.reuse, R16, 0x5 ;  /* 0x0000001004067211 */ /* 0x040fe200078428ff */
[----:B--2---:R-:W-:-:S05]  /*2fe0*/  IMAD R2, R4, 0x31, RZ ;  /* 0x0000003104027824 */ /* 0x004fca00078e02ff */
[----:B------:R1:W-:Y:S01]  /*2ff0*/  STL [R1+0xa5c], R2 ;  /* 0x000a5c0201007387 */ /* 0x0003e20000100800 */
[-C--:B------:R-:W-:Y:S01]  /*3000*/  LEA.HI.X.SX32 R11, R13, R17.reuse, 0x2, P1 ;  /* 0x000000110d0b7211 */ /* 0x080fe200008f16ff */
[C---:B------:R-:W-:Y:S02]  /*3010*/  IMAD R9, R4.reuse, 0x24, RZ ;  /* 0x0000002404097824 */ /* 0x040fe400078e02ff */
[----:B-1----:R-:W-:Y:S02]  /*3020*/  IMAD.SHL.U32 R2, R4, 0x8, RZ ;  /* 0x0000000804027824 */ /* 0x002fe400078e00ff */
[----:B------:R1:W-:Y:S03]  /*3030*/  STL.64 [R1+0x158], R10 ;  /* 0x0001580a01007387 */ /* 0x0003e60000100a00 */
[----:B------:R-:W-:Y:S01]  /*3040*/  LEA.HI.X.SX32 R7, R2, R17, 0x2, P2 ;  /* 0x0000001102077211 */ /* 0x000fe200010f16ff */
[----:B------:R-:W-:Y:S01]  /*3050*/  IMAD R3, R4, 0x28, RZ ;  /* 0x0000002804037824 */ /* 0x000fe200078e02ff */
[----:B------:R-:W-:-:S03]  /*3060*/  IADD3 R12, P1, PT, R9, R16, RZ ;  /* 0x00000010090c7210 */ /* 0x000fc60007f3e0ff */
[----:B------:R2:W-:Y:S01]  /*3070*/  STL.64 [R1+0x40], R6 ;  /* 0x0000400601007387 */ /* 0x0005e20000100a00 */
[----:B------:R-:W-:Y:S01]  /*3080*/  IADD3 R2, P2, PT, R3, R16, RZ ;  /* 0x0000001003027210 */ /* 0x000fe20007f5e0ff */
[C---:B-1----:R-:W-:Y:S02]  /*3090*/  IMAD R11, R4.reuse, 0xa, RZ ;  /* 0x0000000a040b7824 */ /* 0x042fe400078e02ff */
[----:B--2---:R-:W-:-:S03]  /*30a0*/  IMAD R6, R4, 0x9, RZ ;  /* 0x0000000904067824 */ /* 0x004fc600078e02ff */
[-C--:B------:R-:W-:Y:S02]  /*30b0*/  LEA.HI.X.SX32 R3, R11, R17.reuse, 0x2, P2 ;  /* 0x000000110b037211 */ /* 0x080fe400010f16ff */
[-C--:B------:R-:W-:Y:S01]  /*30c0*/  LEA.HI.X.SX32 R13, R6, R17.reuse, 0x2, P1 ;  /* 0x00000011060d7211 */ /* 0x080fe200008f16ff */
[C---:B------:R-:W-:Y:S02]  /*30d0*/  IMAD R7, R4.reuse, 0x2c, RZ ;  /* 0x0000002c04077824 */ /* 0x040fe400078e02ff */
[C---:B------:R-:W-:Y:S02]  /*30e0*/  IMAD R9, R4.reuse, 0x30, RZ ;  /* 0x0000003004097824 */ /* 0x040fe400078e02ff */
[----:B------:R1:W-:Y:S01]  /*30f0*/  STL.64 [R1+0x78], R12 ;  /* 0x0000780c01007387 */ /* 0x0003e20000100a00 */
[-C--:B------:R-:W-:Y:S02]  /*3100*/  IADD3 R6, P1, PT, R7, R16.reuse, RZ ;  /* 0x0000001007067210 */ /* 0x080fe40007f3e0ff */
[----:B------:R-:W-:Y:S01]  /*3110*/  IADD3 R10, P2, PT, R9, R16, RZ ;  /* 0x00000010090a7210 */ /* 0x000fe20007f5e0ff */
[----:B------:R-:W-:Y:S01]  /*3120*/  IMAD R9, R4, 0x32, RZ ;  /* 0x0000003204097824 */ /* 0x000fe200078e02ff */
[----:B-1----:R-:W2:Y:S04]  /*3130*/  LDL.LU.64 R12, [R1+0xc80] ;  /* 0x000c8000010c7983 */ /* 0x002ea80000300a00 */
[----:B------:R1:W-:Y:S01]  /*3140*/  STL.64 [R1+0xf8], R2 ;  /* 0x0000f80201007387 */ /* 0x0003e20000100a00 */
[----:B------:R-:W-:Y:S01]  /*3150*/  LEA.HI.X.SX32 R11, R8, R17, 0x2, P2 ;  /* 0x00000011080b7211 */ /* 0x000fe200010f16ff */
[----:B-1----:R-:W-:-:S05]  /*3160*/  IMAD R2, R4, 0xb, RZ ;  /* 0x0000000b04027824 */ /* 0x002fca00078e02ff */
[----:B------:R-:W-:Y:S01]  /*3170*/  LEA.HI.X.SX32 R7, R2, R17, 0x2, P1 ;  /* 0x0000001102077211 */ /* 0x000fe200008f16ff */
[----:B------:R-:W-:-:S04]  /*3180*/  IMAD R3, R4, 0x34, RZ ;  /* 0x0000003404037824 */ /* 0x000fc800078e02ff */
[----:B------:R1:W-:Y:S04]  /*3190*/  STL.64 [R1+0x150], R6 ;  /* 0x0001500601007387 */ /* 0x0003e80000100a00 */
[----:B------:R-:W-:Y:S01]  /*31a0*/  STL [R1+0xa58], R9 ;  /* 0x000a580901007387 */ /* 0x000fe20000100800 */
[----:B------:R-:W-:-:S03]  /*31b0*/  IADD3 R2, P1, PT, R3, R16, RZ ;  /* 0x0000001003027210 */ /* 0x000fc60007f3e0ff */
[----:B-1----:R-:W3:Y:S04]  /*31c0*/  LDL.LU.64 R6, [R1+0xc78] ;  /* 0x000c780001067983 */ /* 0x002ee80000300a00 */
[----:B------:R1:W-:Y:S02]  /*31d0*/  STL.64 [R1+0x38], R10 ;  /* 0x0000380a01007387 */ /* 0x0003e40000100a00 */
[----:B-1----:R-:W-:-:S05]  /*31e0*/  IMAD R10, R4, 0xd, RZ ;  /* 0x0000000d040a7824 */ /* 0x002fca00078e02ff */
[----:B------:R-:W-:-:S05]  /*31f0*/  LEA.HI.X.SX32 R3, R10, R17, 0x2, P1 ;  /* 0x000000110a037211 */ /* 0x000fca00008f16ff */
[----:B------:R1:W-:Y:S04]  /*3200*/  STL.64 [R1+0x60], R2 ;  /* 0x0000600201007387 */ /* 0x0003e80000100a00 */
[----:B-1----:R-:W4:Y:S01]  /*3210*/  LDL.LU.64 R2, [R1+0xc70] ;  /* 0x000c700001027983 */ /* 0x002f220000300a00 */
[C---:B------:R-:W-:Y:S02]  /*3220*/  IMAD R9, R4.reuse, 0x38, RZ ;  /* 0x0000003804097824 */ /* 0x040fe400078e02ff */
[----:B------:R-:W-:-:S03]  /*3230*/  IMAD R11, R4, 0x3c, RZ ;  /* 0x0000003c040b7824 */ /* 0x000fc600078e02ff */
[-C--:B------:R-:W-:Y:S02]  /*3240*/  IADD3 R8, P2, PT, R9, R16.reuse, RZ ;  /* 0x0000001009087210 */ /* 0x080fe40007f5e0ff */
[----:B------:R-:W-:Y:S01]  /*3250*/  IADD3 R10, P1, PT, R11, R16, RZ ;  /* 0x000000100b0a7210 */ /* 0x000fe20007f3e0ff */
[C---:B------:R-:W-:Y:S01]  /*3260*/  IMAD R11, R4.reuse, 0xf, RZ ;  /* 0x0000000f040b7824 */ /* 0x040fe200078e02ff */
[----:B------:R-:W-:Y:S01]  /*3270*/  LEA.HI.X.SX32 R9, R5, R17, 0x2, P2 ;  /* 0x0000001105097211 */ /* 0x000fe200010f16ff */
[----:B------:R-:W-:-:S03]  /*3280*/  IMAD R5, R4, 0x33, RZ ;  /* 0x0000003304057824 */ /* 0x000fc600078e02ff */
[----:B------:R-:W-:Y:S01]  /*3290*/  LEA.HI.X.SX32 R11, R11, R17, 0x2, P1 ;  /* 0x000000110b0b7211 */ /* 0x000fe200008f16ff */
[C---:B------:R-:W-:Y:S01]  /*32a0*/  IMAD R0, R4.reuse, 0x44, RZ ;  /* 0x0000004404007824 */ /* 0x040fe200078e02ff */
[----:B------:R1:W-:Y:S04]  /*32b0*/  STL.64 [R1+0xf0], R8 ;  /* 0x0000f00801007387 */ /* 0x0003e80000100a00 */
[----:B------:R5:W-:Y:S01]  /*32c0*/  STL [R1+0xa54], R5 ;  /* 0x000a540501007387 */ /* 0x000be20000100800 */
[----:B-1----:R-:W-:-:S03]  /*32d0*/  IMAD.SHL.U32 R9, R4, 0x10, RZ ;  /* 0x0000001004097824 */ /* 0x002fc600078e00ff */
[----:B-----5:R-:W5:Y:S01]  /*32e0*/  LDL.LU R5, [R1+0xc68] ;  /* 0x000c680001057983 */ /* 0x020f620000300800 */
[----:B------:R-:W-:-:S03]  /*32f0*/  LEA R8, P2, R4, R16, 0x6 ;  /* 0x0000001004087211 */ /* 0x000fc600078430ff */
[----:B------:R1:W-:Y:S01]  /*3300*/  STL.64 [R1+0x178], R10 ;  /* 0x0001780a01007387 */ /* 0x0003e20000100a00 */
[----:B------:R-:W-:Y:S01]  /*3310*/  LEA.HI.X.SX32 R9, R9, R17, 0x2, P2 ;  /* 0x0000001109097211 */ /* 0x000fe200010f16ff */
[----:B-1----:R-:W-:Y:S01]  /*3320*/  IMAD R11, R4, 0x11, RZ ;  /* 0x00000011040b7824 */ /* 0x002fe200078e02ff */
[----:B------:R-:W-:-:S04]  /*3330*/  IADD3 R10, P1, PT, R0, R16, RZ ;  /* 0x00000010000a7210 */ /* 0x000fc80007f3e0ff */
[----:B------:R-:W-:Y:S01]  /*3340*/  LEA.HI.X.SX32 R11, R11, R17, 0x2, P1 ;  /* 0x000000110b0b7211 */ /* 0x000fe200008f16ff */
[----:B------:R-:W-:Y:S01]  /*3350*/  STL.64 [R1+0x30], R8 ;  /* 0x0000300801007387 */ /* 0x000fe20000100a00 */
[----:B------:R-:W-:-:S03]  /*3360*/  IMAD R0, R4, 0x12, RZ ;  /* 0x0000001204007824 */ /* 0x000fc600078e02ff */
[----:B------:R1:W-:Y:S02]  /*3370*/  STL.64 [R1+0x80], R10 ;  /* 0x0000800a01007387 */ /* 0x0003e40000100a00 */
[----:B-1----:R-:W-:Y:S01]  /*3380*/  IMAD R11, R4, 0x13, RZ ;  /* 0x00000013040b7824 */ /* 0x002fe200078e02ff */
[-C--:B----4-:R-:W-:Y:S02]  /*3390*/  IADD3 R8, P2, PT, R2, R16.reuse, RZ ;  /* 0x0000001002087210 */ /* 0x090fe40007f5e0ff */
[-C--:B------:R-:W-:Y:S02]  /*33a0*/  IADD3 R10, P1, PT, R3, R16.reuse, RZ ;  /* 0x00000010030a7210 */ /* 0x080fe40007f3e0ff */
[-C--:B------:R-:W-:Y:S02]  /*33b0*/  LEA.HI.X.SX32 R9, R0, R17.reuse, 0x2, P2 ;  /* 0x0000001100097211 */ /* 0x080fe400010f16ff */
[-C--:B------:R-:W-:Y:S01]  /*33c0*/  LEA.HI.X.SX32 R11, R11, R17.reuse, 0x2, P1 ;  /* 0x000000110b0b7211 */ /* 0x080fe200008f16ff */
[----:B------:R-:W-:Y:S01]  /*33d0*/  IMAD R0, R4, 0x14, RZ ;  /* 0x0000001404007824 */ /* 0x000fe200078e02ff */
[-C--:B---3--:R-:W-:Y:S01]  /*33e0*/  IADD3 R2, P2, PT, R6, R16.reuse, RZ ;  /* 0x0000001006027210 */ /* 0x088fe20007f5e0ff */
[----:B------:R1:W-:Y:S03]  /*33f0*/  STL.64 [R1+0x100], R8 ;  /* 0x0001000801007387 */ /* 0x0003e60000100a00 */
[----:B------:R-:W-:Y:S01]  /*3400*/  LEA.HI.X.SX32 R3, R0, R17, 0x2, P2 ;  /* 0x0000001100037211 */ /* 0x000fe200010f16ff */
[----:B-1----:R-:W3:Y:S04]  /*3410*/  LDL.LU.64 R8, [R1+0xc60] ;  /* 0x000c600001087983 */ /* 0x002ee80000300a00 */
[----:B------:R1:W-:Y:S04]  /*3420*/  STL.64 [R1+0x180], R10 ;  /* 0x0001800a01007387 */ /* 0x0003e80000100a00 */
[----:B------:R4:W-:Y:S01]  /*3430*/  STL.64 [R1+0x28], R2 ;  /* 0x0000280201007387 */ /* 0x0009e20000100a00 */
[----:B-1----:R-:W-:Y:S01]  /*3440*/  IADD3 R10, P1, PT, R7, R16, RZ ;  /* 0x00000010070a7210 */ /* 0x002fe20007f3e0ff */
[----:B------:R-:W-:-:S02]  /*3450*/  IMAD R7, R4, 0x15, RZ ;  /* 0x0000001504077824 */ /* 0x000fc400078e02ff */
[----:B----4-:R-:W-:-:S03]  /*3460*/  IMAD R3, R4, 0x35, RZ ;  /* 0x0000003504037824 */ /* 0x010fc600078e02ff */
[----:B------:R-:W-:-:S05]  /*3470*/  LEA.HI.X.SX32 R11, R7, R17, 0x2, P1 ;  /* 0x00000011070b7211 */ /* 0x000fca00008f16ff */
[----:B------:R1:W-:Y:S04]  /*3480*/  STL.64 [R1+0x88], R10 ;  /* 0x0000880a01007387 */ /* 0x0003e80000100a00 */
[----:B------:R4:W-:Y:S04]  /*3490*/  STL [R1+0xa50], R3 ;  /* 0x000a500301007387 */ /* 0x0009e80000100800 */
[----:B-1----:R-:W2:Y:S01]  /*34a0*/  LDL.LU.64 R10, [R1+0xc58] ;  /* 0x000c5800010a7983 */ /* 0x002ea20000300a00 */
[C---:B------:R-:W-:Y:S02]  /*34b0*/  IMAD R0, R4.reuse, 0x16, RZ ;  /* 0x0000001604007824 */ /* 0x040fe400078e02ff */
[----:B------:R-:W-:-:S02]  /*34c0*/  IMAD R7, R4, 0x17, RZ ;  /* 0x0000001704077824 */ /* 0x000fc400078e02ff */
[C---:B------:R-:W-:Y:S02]  /*34d0*/  IMAD R15, R4.reuse, 0x70, RZ ;  /* 0x00000070040f7824 */ /* 0x040fe400078e02ff */
[C---:B------:R-:W-:Y:S02]  /*34e0*/  IMAD R18, R4.reuse, 0x74, RZ ;  /* 0x0000007404127824 */ /* 0x040fe400078e02ff */
[C---:B------:R-:W-:Y:S02]  /*34f0*/  IMAD R19, R4.reuse, 0x78, RZ ;  /* 0x0000007804137824 */ /* 0x040fe400078e02ff */
[C---:B------:R-:W-:Y:S02]  /*3500*/  IMAD R20, R4.reuse, 0x7c, RZ ;  /* 0x0000007c04147824 */ /* 0x040fe400078e02ff */
        /* <DEDUP_REMOVED lines=8> */
[----:B------:R-:W-:Y:S01]  /*3590*/  IMAD R29, R4, 0xa4, RZ ;  /* 0x000000a4041d7824 */ /* 0x000fe200078e02ff */
[-C--:B---3--:R-:W-:Y:S02]  /*35a0*/  IADD3 R2, P2, PT, R8, R16.reuse, RZ ;  /* 0x0000001008027210 */ /* 0x088fe40007f5e0ff */
[----:B------:R-:W-:Y:S02]  /*35b0*/  IADD3 R8, P1, PT, R9, R16, RZ ;  /* 0x0000001009087210 */ /* 0x000fe40007f3e0ff */
[-C--:B----4-:R-:W-:Y:S01]  /*35c0*/  LEA.HI.X.SX32 R3, R0, R17.reuse, 0x2, P2 ;  /* 0x0000001100037211 */ /* 0x090fe200010f16ff */
[----:B------:R-:W-:Y:S01]  /*35d0*/  IMAD R0, R4, 0x18, RZ ;  /* 0x0000001804007824 */ /* 0x000fe200078e02ff */
[----:B------:R-:W-:-:S03]  /*35e0*/  LEA.HI.X.SX32 R9, R7, R17, 0x2, P1 ;  /* 0x0000001107097211 */ /* 0x000fc600008f16ff */
[----:B------:R2:W-:Y:S01]  /*35f0*/  STL.64 [R1+0xe8], R2 ;  /* 0x0000e80201007387 */ /* 0x0005e20000100a00 */
[----:B------:R-:W-:-:S03]  /*3600*/  IMAD R7, R4, 0x19, RZ ;  /* 0x0000001904077824 */ /* 0x000fc600078e02ff */
[----:B------:R1:W-:Y:S01]  /*3610*/  STL.64 [R1+0x170], R8 ;  /* 0x0001700801007387 */ /* 0x0003e20000100a00 */
[-C--:B--2---:R-:W-:Y:S02]  /*3620*/  IADD3 R2, P2, PT, R10, R16.reuse, RZ ;  /* 0x000000100a027210 */ /* 0x084fe40007f5e0ff */
[----:B-1----:R-:W-:Y:S02]  /*3630*/  IADD3 R8, P1, PT, R11, R16, RZ ;  /* 0x000000100b087210 */ /* 0x002fe40007f3e0ff */
[-C--:B------:R-:W-:Y:S02]  /*3640*/  LEA.HI.X.SX32 R3, R0, R17.reuse, 0x2, P2 ;  /* 0x0000001100037211 */ /* 0x080fe400010f16ff */
[----:B------:R-:W-:Y:S01]  /*3650*/  LEA.HI.X.SX32 R9, R7, R17, 0x2, P1 ;  /* 0x0000001107097211 */ /* 0x000fe200008f16ff */
[C---:B------:R-:W-:Y:S02]  /*3660*/  IMAD R0, R4.reuse, 0x1a, RZ ;  /* 0x0000001a04007824 */ /* 0x040fe400078e02ff */
[----:B------:R1:W-:Y:S01]  /*3670*/  STL.64 [R1+0x20], R2 ;  /* 0x0000200201007387 */ /* 0x0003e20000100a00 */
[----:B------:R-:W-:-:S03]  /*3680*/  IMAD R7, R4, 0x1b, RZ ;  /* 0x0000001b04077824 */ /* 0x000fc600078e02ff */
[----:B------:R2:W-:Y:S01]  /*3690*/  STL.64 [R1+0x90], R8 ;  /* 0x0000900801007387 */ /* 0x0005e20000100a00 */
[----:B-1----:R-:W-:Y:S01]  /*36a0*/  IMAD R3, R4, 0x36, RZ ;  /* 0x0000003604037824 */ /* 0x002fe200078e02ff */
[----:B------:R-:W-:-:S04]  /*36b0*/  IADD3 R2, P2, PT, R12, R16, RZ ;  /* 0x000000100c027210 */ /* 0x000fc80007f5e0ff */
[----:B------:R1:W-:Y:S01]  /*36c0*/  STL [R1+0xa20], R3 ;  /* 0x000a200301007387 */ /* 0x0003e20000100800 */
[----:B--2---:R-:W-:-:S04]  /*36d0*/  IADD3 R8, P1, PT, R13, R16, RZ ;  /* 0x000000100d087210 */ /* 0x004fc80007f3e0ff */
[-C--:B------:R-:W-:Y:S02]  /*36e0*/  LEA.HI.X.SX32 R9, R7, R17.reuse, 0x2, P1 ;  /* 0x0000001107097211 */ /* 0x080fe400008f16ff */
[----:B-1----:R-:W-:Y:S01]  /*36f0*/  LEA.HI.X.SX32 R3, R0, R17, 0x2, P2 ;  /* 0x0000001100037211 */ /* 0x002fe200010f16ff */
[----:B------:R-:W-:-:S04]  /*3700*/  IMAD R0, R4, 0x1c, RZ ;  /* 0x0000001c04007824 */ /* 0x000fc800078e02ff */
[----:B------:R1:W-:Y:S01]  /*3710*/  STL.64 [R1+0xe0], R2 ;  /* 0x0000e00201007387 */ /* 0x0003e20000100a00 */
[----:B------:R-:W-:-:S03]  /*3720*/  IMAD R7, R4, 0x1d, RZ ;  /* 0x0000001d04077824 */ /* 0x000fc600078e02ff */
[----:B------:R2:W-:Y:S01]  /*3730*/  STL.64 [R1+0x168], R8 ;  /* 0x0001680801007387 */ /* 0x0005e20000100a00 */
[----:B-1----:R-:W-:-:S04]  /*3740*/  IADD3 R2, P2, PT, R15, R16, RZ ;  /* 0x000000100f027210 */ /* 0x002fc80007f5e0ff */
[-C--:B------:R-:W-:Y:S02]  /*3750*/  LEA.HI.X.SX32 R3, R0, R17.reuse, 0x2, P2 ;  /* 0x0000001100037211 */ /* 0x080fe400010f16ff */
[----:B--2---:R-:W-:Y:S01]  /*3760*/  IADD3 R8, P1, PT, R18, R16, RZ ;  /* 0x0000001012087210 */ /* 0x004fe20007f3e0ff */
[----:B------:R-:W-:Y:S02]  /*3770*/  IMAD R0, R4, 0x1e, RZ ;  /* 0x0000001e04007824 */ /* 0x000fe400078e02ff */
[----:B------:R1:W-:Y:S01]  /*3780*/  STL.64 [R1+0x18], R2 ;  /* 0x0000180201007387 */ /* 0x0003e20000100a00 */
[----:B------:R-:W-:-:S05]  /*3790*/  LEA.HI.X.SX32 R9, R7, R17, 0x2, P1 ;  /* 0x0000001107097211 */ /* 0x000fca00008f16ff */
[----:B------:R2:W-:Y:S01]  /*37a0*/  STL.64 [R1+0x98], R8 ;  /* 0x0000980801007387 */ /* 0x0005e20000100a00 */
[----:B-1----:R-:W-:Y:S01]  /*37b0*/  IMAD R3, R4, 0x37, RZ ;  /* 0x0000003704037824 */ /* 0x002fe200078e02ff */
[----:B------:R-:W-:-:S04]  /*37c0*/  IADD3 R2, P2, PT, R19, R16, RZ ;  /* 0x0000001013027210 */ /* 0x000fc80007f5e0ff */
[----:B------:R1:W-:Y:S01]  /*37d0*/  STL [R1+0xa1c], R3 ;  /* 0x000a1c0301007387 */ /* 0x0003e20000100800 */
[----:B------:R-:W-:Y:S01]  /*37e0*/  IMAD R10, R4, 0x1f, RZ ;  /* 0x0000001f040a7824 */ /* 0x000fe200078e02ff */
[----:B--2---:R-:W-:Y:S02]  /*37f0*/  IADD3 R8, P1, PT, R20, R16, RZ ;  /* 0x0000001014087210 */ /* 0x004fe40007f3e0ff */
[----:B-1----:R-:W-:Y:S01]  /*3800*/  LEA.HI.X.SX32 R3, R0, R17, 0x2, P2 ;  /* 0x0000001100037211 */ /* 0x002fe200010f16ff */
[----:B------:R-:W-:-:S04]  /*3810*/  IMAD.SHL.U32 R0, R4, 0x20, RZ ;  /* 0x0000002004007824 */ /* 0x000fc800078e00ff */
[----:B------:R1:W-:Y:S01]  /*3820*/  STL.64 [R1+0x108], R2 ;  /* 0x0001080201007387 */ /* 0x0003e20000100a00 */
[----:B------:R-:W-:Y:S01]  /*3830*/  LEA.HI.X.SX32 R9, R10, R17, 0x2, P1 ;  /* 0x000000110a097211 */ /* 0x000fe200008f16ff */
[C---:B------:R-:W-:Y:S01]  /*3840*/  IMAD R10, R4.reuse, 0x21, RZ ;  /* 0x00000021040a7824 */ /* 0x040fe200078e02ff */
[----:B-1----:R-:W-:-:S04]  /*3850*/  LEA R2, P2, R4, R16, 0x7 ;  /* 0x0000001004027211 */ /* 0x002fc800078438ff */
[----:B------:R-:W-:Y:S01]  /*3860*/  LEA.HI.X.SX32 R3, R0, R17, 0x2, P2 ;  /* 0x0000001100037211 */ /* 0x000fe200010f16ff */
[----:B------:R1:W-:Y:S01]  /*3870*/  STL.64 [R1+0x148], R8 ;  /* 0x0001480801007387 */ /* 0x0003e20000100a00 */
[----:B------:R-:W-:-:S03]  /*3880*/  IMAD R0, R4, 0x22, RZ ;  /* 0x0000002204007824 */ /* 0x000fc600078e02ff */
[----:B------:R2:W-:Y:S01]  /*3890*/  STL.64 [R1+0x10], R2 ;  /* 0x0000100201007387 */ /* 0x0005e20000100a00 */
[-C--:B-1----:R-:W-:Y:S02]  /*38a0*/  IADD3 R8, P1, PT, R21, R16.reuse, RZ ;  /* 0x0000001015087210 */ /* 0x082fe40007f3e0ff */
[----:B--2---:R-:W-:Y:S02]  /*38b0*/  IADD3 R2, P2, PT, R22, R16, RZ ;  /* 0x0000001016027210 */ /* 0x004fe40007f5e0ff */
[-C--:B------:R-:W-:Y:S02]  /*38c0*/  LEA.HI.X.SX32 R9, R10, R17.reuse, 0x2, P1 ;  /* 0x000000110a097211 */ /* 0x080fe400008f16ff */
[----:B------:R-:W-:-:S03]  /*38d0*/  LEA.HI.X.SX32 R3, R0, R17, 0x2, P2 ;  /* 0x0000001100037211 */ /* 0x000fc600010f16ff */
[----:B------:R-:W-:Y:S01]  /*38e0*/  STL.64 [R1+0x58], R8 ;  /* 0x0000580801007387 */ /* 0x000fe20000100a00 */
[----:B------:R-:W-:-:S03]  /*38f0*/  IMAD R0, R4, 0x24, RZ ;  /* 0x0000002404007824 */ /* 0x000fc600078e02ff */
[----:B------:R1:W-:Y:S01]  /*3900*/  STL.64 [R1+0x128], R2 ;  /* 0x0001280201007387 */ /* 0x0003e20000100a00 */
[C---:B------:R-:W-:Y:S02]  /*3910*/  IMAD R10, R4.reuse, 0x23, RZ ;  /* 0x00000023040a7824 */ /* 0x040fe400078e02ff */
[----:B-1----:R-:W-:Y:S01]  /*3920*/  IMAD R3, R4, 0x39, RZ ;  /* 0x0000003904037824 */ /* 0x002fe200078e02ff */
[-C--:B------:R-:W-:Y:S02]  /*3930*/  IADD3 R2, P2, PT, R24, R16.reuse, RZ ;  /* 0x0000001018027210 */ /* 0x080fe40007f5e0ff */
[----:B------:R-:W-:Y:S02]  /*3940*/  IADD3 R8, P1, PT, R23, R16, RZ ;  /* 0x0000001017087210 */ /* 0x000fe40007f3e0ff */
[----:B------:R1:W-:Y:S02]  /*3950*/  STL [R1+0xa18], R3 ;  /* 0x000a180301007387 */ /* 0x0003e40000100800 */
[----:B------:R-:W-:-:S02]  /*3960*/  LEA.HI.X.SX32 R9, R10, R17, 0x2, P1 ;  /* 0x000000110a097211 */ /* 0x000fc400008f16ff */
[----:B-1----:R-:W-:Y:S01]  /*3970*/  LEA.HI.X.SX32 R3, R0, R17, 0x2, P2 ;  /* 0x0000001100037211 */ /* 0x002fe200010f16ff */
[----:B------:R-:W-:Y:S01]  /*3980*/  IMAD R0, R4, 0x26, RZ ;  /* 0x0000002604007824 */ /* 0x000fe200078e02ff */
[----:B------:R-:W-:-:S03]  /*3990*/  IADD3 R10, P1, PT, R25, R16, RZ ;  /* 0x00000010190a7210 */ /* 0x000fc60007f3e0ff */
[----:B------:R1:W-:Y:S04]  /*39a0*/  STL.64 [R1+0x8], R2 ;  /* 0x0000080201007387 */ /* 0x0003e80000100a00 */
[----:B------:R2:W-:Y:S01]  /*39b0*/  STL.64 [R1+0x140], R8 ;  /* 0x0001400801007387 */ /* 0x0005e20000100a00 */
[----:B-1----:R-:W-:Y:S01]  /*39c0*/  IMAD R2, R4, 0x25, RZ ;  /* 0x0000002504027824 */ /* 0x002fe200078e02ff */
[----:B--2---:R-:W-:-:S04]  /*39d0*/  IADD3 R8, P2, PT, R26, R16, RZ ;  /* 0x000000101a087210 */ /* 0x004fc80007f5e0ff */
[-C--:B------:R-:W-:Y:S02]  /*39e0*/  LEA.HI.X.SX32 R11, R2, R17.reuse, 0x2, P1 ;  /* 0x00000011020b7211 */ /* 0x080fe400008f16ff */
[----:B------:R-:W-:Y:S01]  /*39f0*/  LEA.HI.X.SX32 R9, R0, R17, 0x2, P2 ;  /* 0x0000001100097211 */ /* 0x000fe200010f16ff */
[C---:B------:R-:W-:Y:S02]  /*3a00*/  IMAD R2, R4.reuse, 0x27, RZ ;  /* 0x0000002704027824 */ /* 0x040fe400078e02ff */
[----:B------:R1:W-:Y:S01]  /*3a10*/  STL.64 [R1+0x50], R10 ;  /* 0x0000500a01007387 */ /* 0x0003e20000100a00 */
[----:B------:R-:W-:-:S03]  /*3a20*/  IMAD R0, R4, 0x28, RZ ;  /* 0x0000002804007824 */ /* 0x000fc600078e02ff */
[----:B------:R2:W-:Y:S01]  /*3a30*/  STL.64 [R1+0x120], R8 ;  /* 0x0001200801007387 */ /* 0x0005e20000100a00 */
[----:B------:R-:W-:Y:S01]  /*3a40*/  IMAD R25, R4, 0x3a, RZ ;  /* 0x0000003a04197824 */ /* 0x000fe200078e02ff */
[-C--:B-1----:R-:W-:Y:S02]  /*3a50*/  IADD3 R10, P1, PT, R27, R16.reuse, RZ ;  /* 0x000000101b0a7210 */ /* 0x082fe40007f3e0ff */
[-C--:B--2---:R-:W-:Y:S02]  /*3a60*/  IADD3 R8, P2, PT, R28, R16.reuse, RZ ;  /* 0x000000101c087210 */ /* 0x084fe40007f5e0ff */
[-C--:B------:R-:W-:Y:S01]  /*3a70*/  LEA.HI.X.SX32 R11, R2, R17.reuse, 0x2, P1 ;  /* 0x00000011020b7211 */ /* 0x080fe200008f16ff */
[----:B------:R-:W-:Y:S01]  /*3a80*/  IMAD R2, R4, 0xa8, RZ ;  /* 0x000000a804027824 */ /* 0x000fe200078e02ff */
[----:B------:R-:W-:Y:S01]  /*3a90*/  LEA.HI.X.SX32 R9, R0, R17, 0x2, P2 ;  /* 0x0000001100097211 */ /* 0x000fe200010f16ff */
[C---:B------:R-:W-:Y:S02]  /*3aa0*/  IMAD R0, R4.reuse, 0x29, RZ ;  /* 0x0000002904007824 */ /* 0x040fe400078e02ff */
[----:B------:R1:W-:Y:S01]  /*3ab0*/  STL.64 [R1+0x138], R10 ;  /* 0x0001380a01007387 */ /* 0x0003e20000100a00 */
[----:B------:R-:W-:Y:S01]  /*3ac0*/  IADD3 R18, P1, PT, R29, R16, RZ ;  /* 0x000000101d127210 */ /* 0x000fe20007f3e0ff */
[----:B------:R-:W-:-:S02]  /*3ad0*/  IMAD R12, R4, 0x2a, RZ ;  /* 0x0000002a040c7824 */ /* 0x000fc400078e02ff */
[----:B------:R-:W-:Y:S04]  /*3ae0*/  STL [R1+0xa14], R25 ;  /* 0x000a141901007387 */ /* 0x000fe80000100800 */
[----:B------:R2:W-:Y:S01]  /*3af0*/  STL.64 [R1], R8 ;  /* 0x0000000801007387 */ /* 0x0005e20000100a00 */
[----:B------:R-:W-:Y:S01]  /*3b00*/  LEA.HI.X.SX32 R19, R0, R17, 0x2, P1 ;  /* 0x0000001100137211 */ /* 0x000fe200008f16ff */
[C---:B------:R-:W-:Y:S02]  /*3b10*/  IMAD R0, R4.reuse, 0xb0, RZ ;  /* 0x000000b004007824 */ /* 0x040fe400078e02ff */
[----:B-1----:R-:W-:Y:S01]  /*3b20*/  IMAD R10, R4, 0xac, RZ ;  /* 0x000000ac040a7824 */ /* 0x002fe200078e02ff */
[----:B--2---:R-:W-:-:S04]  /*3b30*/  IADD3 R8, P2, PT, R2, R16, RZ ;  /* 0x0000001002087210 */ /* 0x004fc80007f5e0ff */
[----:B------:R-:W-:Y:S01]  /*3b40*/  LEA.HI.X.SX32 R9, R12, R17, 0x2, P2 ;  /* 0x000000110c097211 */ /* 0x000fe200010f16ff */
[----:B------:R-:W-:Y:S01]  /*3b50*/  STL.64 [R1+0xc28], R18 ;  /* 0x000c281201007387 */ /* 0x000fe20000100a00 */
[----:B------:R-:W-:-:S03]  /*3b60*/  IADD3 R10, P1, PT, R10, R16, RZ ;  /* 0x000000100a0a7210 */ /* 0x000fc60007f3e0ff */
[----:B------:R1:W-:Y:S01]  /*3b70*/  STL.64 [R1+0x130], R8 ;  /* 0x0001300801007387 */ /* 0x0003e20000100a00 */
[----:B------:R-:W-:Y:S01]  /*3b80*/  IADD3 R12, P2, PT, R0, R16, RZ ;  /* 0x00000010000c7210 */ /* 0x000fe20007f5e0ff */
[C---:B------:R-:W-:Y:S02]  /*3b90*/  IMAD R0, R4.reuse, 0x2c, RZ ;  /* 0x0000002c04007824 */ /* 0x040fe400078e02ff */
[----:B-1----:R-:W-:-:S03]  /*3ba0*/  IMAD R9, R4, 0x2b, RZ ;  /* 0x0000002b04097824 */ /* 0x002fc600078e02ff */
[-C--:B------:R-:W-:Y:S01]  /*3bb0*/  LEA.HI.X.SX32 R13, R0, R17.reuse, 0x2, P2 ;  /* 0x00000011000d7211 */ /* 0x080fe200010f16ff */
[C---:B------:R-:W-:Y:S01]  /*3bc0*/  IMAD R8, R4.reuse, 0xb4, RZ ;  /* 0x000000b404087824 */ /* 0x040fe200078e02ff */
[----:B------:R-:W-:Y:S01]  /*3bd0*/  LEA.HI.X.SX32 R11, R9, R17, 0x2, P1 ;  /* 0x00000011090b7211 */ /* 0x000fe200008f16ff */
[----:B------:R-:W-:-:S03]  /*3be0*/  IMAD R0, R4, 0xb8, RZ ;  /* 0x000000b804007824 */ /* 0x000fc600078e02ff */
[-C--:B------:R-:W-:Y:S01]  /*3bf0*/  IADD3 R8, P1, PT, R8, R16.reuse, RZ ;  /* 0x0000001008087210 */ /* 0x080fe20007f3e0ff */
[----:B------:R1:W-:Y:S01]  /*3c00*/  STL.64 [R1+0x118], R10 ;  /* 0x0001180a01007387 */ /* 0x0003e20000100a00 */
[----:B------:R-:W-:Y:S01]  /*3c10*/  IADD3 R20, P2, PT, R0, R16, RZ ;  /* 0x0000001000147210 */ /* 0x000fe20007f5e0ff */
[C---:B------:R-:W-:Y:S02]  /*3c20*/  IMAD R19, R4.reuse, 0x3b, RZ ;  /* 0x0000003b04137824 */ /* 0x040fe400078e02ff */
[C---:B------:R-:W-:Y:S02]  /*3c30*/  IMAD R23, R4.reuse, 0xbc, RZ ;  /* 0x000000bc04177824 */ /* 0x040fe400078e02ff */
[C---:B-1----:R-:W-:Y:S02]  /*3c40*/  IMAD R10, R4.reuse, 0x2d, RZ ;  /* 0x0000002d040a7824 */ /* 0x042fe400078e02ff */
[----:B------:R-:W-:-:S03]  /*3c50*/  IMAD R11, R4, 0x2e, RZ ;  /* 0x0000002e040b7824 */ /* 0x000fc600078e02ff */
[-C--:B------:R-:W-:Y:S01]  /*3c60*/  LEA.HI.X.SX32 R9, R10, R17.reuse, 0x2, P1 ;  /* 0x000000110a097211 */ /* 0x080fe200008f16ff */
[C---:B------:R-:W-:Y:S01]  /*3c70*/  IMAD R10, R4.reuse, 0xc0, RZ ;  /* 0x000000c0040a7824 */ /* 0x040fe200078e02ff */
[----:B------:R-:W-:Y:S01]  /*3c80*/  LEA.HI.X.SX32 R21, R11, R17, 0x2, P2 ;  /* 0x000000110b157211 */ /* 0x000fe200010f16ff */
[----:B------:R-:W-:Y:S04]  /*3c90*/  STL [R1+0xa10], R19 ;  /* 0x000a101301007387 */ /* 0x000fe80000100800 */
[----:B------:R1:W-:Y:S04]  /*3ca0*/  STL.64 [R1+0xc48], R12 ;  /* 0x000c480c01007387 */ /* 0x0003e80000100a00 */
[----:B------:R-:W-:Y:S04]  /*3cb0*/  STL.64 [R1+0xc30], R8 ;  /* 0x000c300801007387 */ /* 0x000fe80000100a00 */
[----:B------:R2:W-:Y:S01]  /*3cc0*/  STL.64 [R1+0x110], R20 ;  /* 0x0001101401007387 */ /* 0x0005e20000100a00 */
[----:B-1----:R-:W-:Y:S01]  /*3cd0*/  IADD3 R12, P1, PT, R23, R16, RZ ;  /* 0x00000010170c7210 */ /* 0x002fe20007f3e0ff */
[----:B------:R-:W-:-:S02]  /*3ce0*/  IMAD R23, R4, 0xc4, RZ ;  /* 0x000000c404177824 */ /* 0x000fc400078e02ff */
[----:B------:R-:W-:Y:S01]  /*3cf0*/  IMAD R11, R4, 0x30, RZ ;  /* 0x00000030040b7824 */ /* 0x000fe200078e02ff */
[----:B--2---:R-:W-:Y:S01]  /*3d00*/  IADD3 R20, P2, PT, R10, R16, RZ ;  /* 0x000000100a147210 */ /* 0x004fe20007f5e0ff */
[C---:B------:R-:W-:Y:S02]  /*3d10*/  IMAD R10, R4.reuse, 0x2f, RZ ;  /* 0x0000002f040a7824 */ /* 0x040fe400078e02ff */
[----:B------:R-:W-:-:S03]  /*3d20*/  IMAD R27, R4, 0x31, RZ ;  /* 0x00000031041b7824 */ /* 0x000fc600078e02ff */
[-C--:B------:R-:W-:Y:S02]  /*3d30*/  LEA.HI.X.SX32 R13, R10, R17.reuse, 0x2, P1 ;  /* 0x000000110a0d7211 */ /* 0x080fe400008f16ff */
[----:B------:R-:W-:Y:S02]  /*3d40*/  IADD3 R8, P1, PT, R23, R16, RZ ;  /* 0x0000001017087210 */ /* 0x000fe40007f3e0ff */
[-C--:B------:R-:W-:Y:S02]  /*3d50*/  LEA.HI.X.SX32 R21, R11, R17.reuse, 0x2, P2 ;  /* 0x000000110b157211 */ /* 0x080fe400010f16ff */
[----:B------:R-:W-:Y:S01]  /*3d60*/  LEA.HI.X.SX32 R9, R27, R17, 0x2, P1 ;  /* 0x000000111b097211 */ /* 0x000fe200008f16ff */
[----:B------:R-:W-:Y:S04]  /*3d70*/  STL.64 [R1+0x1a8], R12 ;  /* 0x0001a80c01007387 */ /* 0x000fe80000100a00 */
[----:B------:R-:W-:Y:S04]  /*3d80*/  STL.64 [R1+0xc50], R20 ;  /* 0x000c501401007387 */ /* 0x000fe80000100a00 */
[----:B------:R1:W-:Y:S04]  /*3d90*/  STL.64 [R1+0xc0], R8 ;  /* 0x0000c00801007387 */ /* 0x0003e80000100a00 */
[----:B------:R-:W2:Y:S01]  /*3da0*/  LDL R27, [R1+0xa24] ;  /* 0x000a2400011b7983 */ /* 0x000ea20000100800 */
[----:B------:R-:W-:-:S02]  /*3db0*/  IMAD R10, R4, 0xc8, RZ ;  /* 0x000000c8040a7824 */ /* 0x000fc400078e02ff */
[C---:B------:R-:W-:Y:S02]  /*3dc0*/  IMAD R26, R4.reuse, 0xcc, RZ ;  /* 0x000000cc041a7824 */ /* 0x040fe400078e02ff */
[----:B------:R-:W-:Y:S01]  /*3dd0*/  IMAD R23, R4, 0x32, RZ ;  /* 0x0000003204177824 */ /* 0x000fe200078e02ff */
[-C--:B------:R-:W-:Y:S01]  /*3de0*/  IADD3 R10, P2, PT, R10, R16.reuse, RZ ;  /* 0x000000100a0a7210 */ /* 0x080fe20007f5e0ff */
[----:B------:R-:W-:Y:S01]  /*3df0*/  IMAD R28, R4, 0x33, RZ ;  /* 0x00000033041c7824 */ /* 0x000fe200078e02ff */
[-C--:B-1----:R-:W-:Y:S01]  /*3e00*/  IADD3 R8, P1, PT, R26, R16.reuse, RZ ;  /* 0x000000101a087210 */ /* 0x082fe20007f3e0ff */
[C---:B------:R-:W-:Y:S01]  /*3e10*/  IMAD R18, R4.reuse, 0x3d, RZ ;  /* 0x0000003d04127824 */ /* 0x040fe200078e02ff */
[-C--:B------:R-:W-:Y:S01]  /*3e20*/  LEA.HI.X.SX32 R11, R23, R17.reuse, 0x2, P2 ;  /* 0x00000011170b7211 */ /* 0x080fe200010f16ff */
[C---:B------:R-:W-:Y:S02]  /*3e30*/  IMAD R26, R4.reuse, 0xd4, RZ ;  /* 0x000000d4041a7824 */ /* 0x040fe400078e02ff */
[----:B------:R-:W-:Y:S01]  /*3e40*/  IMAD R6, R4, 0xd0, RZ ;  /* 0x000000d004067824 */ /* 0x000fe200078e02ff */
[----:B------:R-:W-:Y:S01]  /*3e50*/  LEA.HI.X.SX32 R9, R28, R17, 0x2, P1 ;  /* 0x000000111c097211 */ /* 0x000fe200008f16ff */
[----:B------:R-:W-:Y:S01]  /*3e60*/  STL [R1+0xa0c], R18 ;  /* 0x000a0c1201007387 */ /* 0x000fe20000100800 */
[----:B------:R-:W-:Y:S01]  /*3e70*/  IADD3 R12, P1, PT, R26, R16, RZ ;  /* 0x000000101a0c7210 */ /* 0x000fe20007f3e0ff */
[----:B------:R-:W-:-:S02]  /*3e80*/  IMAD R23, R4, 0x34, RZ ;  /* 0x0000003404177824 */ /* 0x000fc400078e02ff */
[----:B------:R1:W-:Y:S01]  /*3e90*/  STL.64 [R1+0xc8], R10 ;  /* 0x0000c80a01007387 */ /* 0x0003e20000100a00 */
[C---:B------:R-:W-:Y:S02]  /*3ea0*/  IMAD R26, R4.reuse, 0x35, RZ ;  /* 0x00000035041a7824 */ /* 0x040fe400078e02ff */
[C---:B------:R-:W-:Y:S02]  /*3eb0*/  IMAD R15, R4.reuse, 0xd8, RZ ;  /* 0x000000d8040f7824 */ /* 0x040fe400078e02ff */
[----:B------:R-:W-:Y:S01]  /*3ec0*/  IMAD R7, R4, 0xdc, RZ ;  /* 0x000000dc04077824 */ /* 0x000fe200078e02ff */
[----:B------:R-:W-:Y:S02]  /*3ed0*/  LEA.HI.X.SX32 R13, R26, R17, 0x2, P1 ;  /* 0x000000111a0d7211 */ /* 0x000fe400008f16ff */
[----:B-1----:R-:W-:-:S04]  /*3ee0*/  IADD3 R10, P2, PT, R6, R16, RZ ;  /* 0x00000010060a7210 */ /* 0x002fc80007f5e0ff */
[-C--:B------:R-:W-:Y:S01]  /*3ef0*/  LEA.HI.X.SX32 R11, R23, R17.reuse, 0x2, P2 ;  /* 0x00000011170b7211 */ /* 0x080fe200010f16ff */
[C---:B------:R-:W-:Y:S01]  /*3f00*/  IMAD R23, R4.reuse, 0x36, RZ ;  /* 0x0000003604177824 */ /* 0x040fe200078e02ff */
[-C--:B------:R-:W-:Y:S01]  /*3f10*/  IADD3 R20, P2, PT, R15, R16.reuse, RZ ;  /* 0x000000100f147210 */ /* 0x080fe20007f5e0ff */
[----:B------:R1:W-:Y:S01]  /*3f20*/  STL.64 [R1+0x1a0], R8 ;  /* 0x0001a00801007387 */ /* 0x0003e20000100a00 */
[C---:B------:R-:W-:Y:S02]  /*3f30*/  IMAD R28, R4.reuse, 0x37, RZ ;  /* 0x00000037041c7824 */ /* 0x040fe400078e02ff */
[----:B------:R-:W-:Y:S01]  /*3f40*/  LEA.HI.X.SX32 R21, R23, R17, 0x2, P2 ;  /* 0x0000001117157211 */ /* 0x000fe200010f16ff */
[----:B------:R3:W-:Y:S01]  /*3f50*/  STL.64 [R1+0xb8], R12 ;  /* 0x0000b80c01007387 */ /* 0x0007e20000100a00 */
[C---:B------:R-:W-:Y:S02]  /*3f60*/  IMAD R3, R4.reuse, 0xe4, RZ ;  /* 0x000000e404037824 */ /* 0x040fe400078e02ff */
[----:B-1----:R-:W-:Y:S01]  /*3f70*/  IMAD R9, R4, 0x3e, RZ ;  /* 0x0000003e04097824 */ /* 0x002fe200078e02ff */
[----:B---3--:R-:W-:-:S04]  /*3f80*/  IADD3 R12, P1, PT, R7, R16, RZ ;  /* 0x00000010070c7210 */ /* 0x008fc80007f3e0ff */
[----:B------:R-:W-:Y:S01]  /*3f90*/  STL [R1+0xa08], R9 ;  /* 0x000a080901007387 */ /* 0x000fe20000100800 */
[----:B------:R-:W-:-:S03]  /*3fa0*/  LEA.HI.X.SX32 R13, R28, R17, 0x2, P1 ;  /* 0x000000111c0d7211 */ /* 0x000fc600008f16ff */
[----:B------:R1:W-:Y:S01]  /*3fb0*/  STL.64 [R1+0xb0], R20 ;  /* 0x0000b01401007387 */ /* 0x0003e20000100a00 */
[----:B------:R-:W-:Y:S01]  /*3fc0*/  IMAD R28, R4, 0x39, RZ ;  /* 0x00000039041c7824 */ /* 0x000fe200078e02ff */
[----:B-1----:R-:W-:-:S04]  /*3fd0*/  IADD3 R20, P1, PT, R3, R16, RZ ;  /* 0x0000001003147210 */ /* 0x002fc80007f3e0ff */
[-C--:B------:R-:W-:Y:S02]  /*3fe0*/  LEA.HI.X.SX32 R21, R28, R17.reuse, 0x2, P1 ;  /* 0x000000111c157211 */ /* 0x080fe400008f16ff */
[----:B------:R-:W1:Y:S01]  /*3ff0*/  S2R R28, SR_TID.X ;  /* 0x00000000001c7919 */ /* 0x000e620000002100 */
[C---:B------:R-:W-:Y:S01]  /*4000*/  IMAD R22, R4.reuse, 0xe0, RZ ;  /* 0x000000e004167824 */ /* 0x040fe200078e02ff */
[----:B------:R-:W3:Y:S01]  /*4010*/  S2UR UR5, SR_CgaCtaId ;  /* 0x00000000000579c3 */ /* 0x000ee20000008800 */
[C---:B------:R-:W-:Y:S02]  /*4020*/  IMAD R29, R4.reuse, 0x38, RZ ;  /* 0x00000038041d7824 */ /* 0x040fe400078e02ff */
[----:B------:R-:W-:Y:S01]  /*4030*/  IMAD R2, R4, 0xe8, RZ ;  /* 0x000000e804027824 */ /* 0x000fe200078e02ff */
[----:B------:R-:W-:Y:S01]  /*4040*/  IADD3 R22, P2, PT, R22, R16, RZ ;  /* 0x0000001016167210 */ /* 0x000fe20007f5e0ff */
[C---:B------:R-:W-:Y:S01]  /*4050*/  IMAD R0, R4.reuse, 0xec, RZ ;  /* 0x000000ec04007824 */ /* 0x040fe200078e02ff */
[----:B------:R4:W-:Y:S02]  /*4060*/  STL.64 [R1+0x198], R12 ;  /* 0x0001980c01007387 */ /* 0x0009e40000100a00 */
[----:B------:R-:W-:Y:S01]  /*4070*/  LEA.HI.X.SX32 R23, R29, R17, 0x2, P2 ;  /* 0x000000111d177211 */ /* 0x000fe200010f16ff */
[----:B------:R-:W-:-:S02]  /*4080*/  IMAD R8, R4, 0x3f, RZ ;  /* 0x0000003f04087824 */ /* 0x000fc400078e02ff */
[C---:B------:R-:W-:Y:S02]  /*4090*/  IMAD R24, R4.reuse, 0xf0, RZ ;  /* 0x000000f004187824 */ /* 0x040fe400078e02ff */
[----:B------:R-:W-:Y:S01]  /*40a0*/  IMAD R6, R4, 0xf4, RZ ;  /* 0x000000f404067824 */ /* 0x000fe200078e02ff */
[-C--:B----4-:R-:W-:Y:S02]  /*40b0*/  IADD3 R12, P2, PT, R2, R16.reuse, RZ ;  /* 0x00000010020c7210 */ /* 0x090fe40007f5e0ff */
[-C--:B------:R-:W-:Y:S02]  /*40c0*/  IADD3 R2, P1, PT, R0, R16.reuse, RZ ;  /* 0x0000001000027210 */ /* 0x080fe40007f3e0ff */
[-C--:B------:R-:W-:Y:S01]  /*40d0*/  LEA.HI.X.SX32 R13, R25, R17.reuse, 0x2, P2 ;  /* 0x00000011190d7211 */ /* 0x080fe200010f16ff */
[----:B------:R-:W-:Y:S01]  /*40e0*/  STL [R1+0xa04], R8 ;  /* 0x000a040801007387 */ /* 0x000fe20000100800 */
[----:B------:R-:W-:Y:S01]  /*40f0*/  LEA.HI.X.SX32 R3, R19, R17, 0x2, P1 ;  /* 0x0000001113037211 */ /* 0x000fe200008f16ff */
[C---:B------:R-:W-:Y:S01]  /*4100*/  IMAD R0, R4.reuse, 0xfc, RZ ;  /* 0x000000fc04007824 */ /* 0x040fe200078e02ff */
[----:B------:R-:W4:Y:S01]  /*4110*/  LDCU.64 UR8, c[0x0][0x358] ;  /* 0x00006b00ff0877ac */ /* 0x000f220008000a00 */
[----:B------:R3:W-:Y:S01]  /*4120*/  STL.64 [R1+0xa8], R20 ;  /* 0x0000a81401007387 */ /* 0x0007e20000100a00 */
[----:B------:R-:W-:Y:S01]  /*4130*/  IMAD R26, R4, 0xf8, RZ ;  /* 0x000000f8041a7824 */ /* 0x000fe200078e02ff */
[----:B------:R-:W-:-:S02]  /*4140*/  IADD3 R24, P2, PT, R24, R16, RZ ;  /* 0x0000001018187210 */ /* 0x000fc40007f5e0ff */
[----:B------:R-:W-:Y:S01]  /*4150*/  IADD3 R6, P1, PT, R6, R16, RZ ;  /* 0x0000001006067210 */ /* 0x000fe20007f3e0ff */
[----:B------:R-:W-:Y:S01]  /*4160*/  UMOV UR4, 0x400 ;  /* 0x0000040000047882 */ /* 0x000fe20000000000 */
[----:B-1----:R-:W-:Y:S01]  /*4170*/  LOP3.LUT R28, R28, 0x1ff, RZ, 0xc0, !PT ;  /* 0x000001ff1c1c7812 */ /* 0x002fe200078ec0ff */
[----:B---3--:R-:W3:Y:S04]  /*4180*/  LDL.64 R20, [R1+0x40] ;  /* 0x0000400001147983 */ /* 0x008ee80000100a00 */
[----:B------:R1:W-:Y:S04]  /*4190*/  STL.64 [R1+0xa0], R12 ;  /* 0x0000a00c01007387 */ /* 0x0003e80000100a00 */
[----:B-----5:R-:W-:Y:S01]  /*41a0*/  STL.64 [R1+0xc38], R4 ;  /* 0x000c380401007387 */ /* 0x020fe20000100a00 */
[----:B------:R-:W-:-:S03]  /*41b0*/  LEA.HI.X.SX32 R7, R18, R17, 0x2, P1 ;  /* 0x0000001112077211 */ /* 0x000fc600008f16ff */
[----:B------:R5:W-:Y:S01]  /*41c0*/  STL.64 [R1+0x190], R2 ;  /* 0x0001900201007387 */ /* 0x000be20000100a00 */
[----:B------:R-:W-:Y:S01]  /*41d0*/  ULEA UR4, UR5, UR4, 0x18 ;  /* 0x0000000405047291 */ /* 0x000fe2000f8ec0ff */
[----:B------:R-:W-:Y:S01]  /*41e0*/  IMAD.SHL.U32 R29, R28, 0x4, RZ ;  /* 0x000000041c1d7824 */ /* 0x000fe200078e00ff */
[----:B------:R-:W2:Y:S01]  /*41f0*/  LDCU UR5, c[0x0][0x3a0] ;  /* 0x00007400ff0577ac */ /* 0x000ea20008000800 */
[----:B-1----:R-:W3:Y:S01]  /*4200*/  LDL.64 R12, [R1+0x30] ;  /* 0x00003000010c7983 */ /* 0x002ee20000100a00 */
[----:B-----5:R-:W-:-:S03]  /*4210*/  IADD3 R2, P6, PT, R0, R16, RZ ;  /* 0x0000001000027210 */ /* 0x020fc60007fde0ff */
[----:B------:R1:W-:Y:S01]  /*4220*/  STL.64 [R1+0xc40], R6 ;  /* 0x000c400601007387 */ /* 0x0003e20000100a00 */
[----:B------:R-:W-:-:S03]  /*4230*/  LEA.HI.X.SX32 R3, R8, R17, 0x2, P6 ;  /* 0x0000001108037211 */ /* 0x000fc600030f16ff */
[----:B------:R-:W5:Y:S01]  /*4240*/  LDL.64 R4, [R1+0x10] ;  /* 0x0000100001047983 */ /* 0x000f620000100a00 */
[----:B------:R-:W-:-:S05]  /*4250*/  VIADD R15, R29, UR4 ;  /* 0x000000041d0f7c36 */ /* 0x000fca0008000000 */
[----:B------:R-:W-:Y:S01]  /*4260*/  @!PT LDS RZ, [RZ] ;  /* 0x00000000fffff984 */ /* 0x000fe20000000800 */
[----:B------:R-:W-:Y:S01]  /*4270*/  @!PT LDS RZ, [RZ] ;  /* 0x00000000fffff984 */ /* 0x000fe20000000800 */
[----:B------:R-:W-:Y:S01]  /*4280*/  @!PT LDS RZ, [RZ] ;  /* 0x00000000fffff984 */ /* 0x000fe20000000800 */
[----:B----4-:R-:W-:Y:S04]  /*4290*/  LDGSTS.E [R15], desc[UR8][R16.64], !P3 ;  /* 0x00000000100f7fae */ /* 0x010fe8000d9a1008 */
[----:B-1----:R-:W4:Y:S01]  /*42a0*/  LDL.64 R6, [R1+0x18] ;  /* 0x0000180001067983 */ /* 0x002f220000100a00 */
[----:B--2---:R-:W-:Y:S02]  /*42b0*/  LEA.HI.X.SX32 R25, R27, R17, 0x2, P2 ;  /* 0x000000111b197211 */ /* 0x004fe400010f16ff */
[----:B------:R-:W-:-:S04]  /*42c0*/  IADD3 R26, P2, PT, R26, R16, RZ ;  /* 0x000000101a1a7210 */ /* 0x000fc80007f5e0ff */
[----:B------:R-:W-:Y:S02]  /*42d0*/  LEA.HI.X.SX32 R27, R9, R17, 0x2, P2 ;  /* 0x00000011091b7211 */ /* 0x000fe400010f16ff */
[----:B------:R-:W2:Y:S04]  /*42e0*/  LDL.64 R8, [R1+0x8] ;  /* 0x0000080001087983 */ /* 0x000ea80000100a00 */
[----:B------:R1:W-:Y:S04]  /*42f0*/  STL.64 [R1+0x1c0], R2 ;  /* 0x0001c00201007387 */ /* 0x0003e80000100a00 */
[----:B------:R-:W2:Y:S01]  /*4300*/  LDL.64 R18, [R1] ;  /* 0x0000000001127983 */ /* 0x000ea20000100a00 */
[----:B-1----:R-:W-:-:S03]  /*4310*/  VIADD R2, R14, 0xffffffe7 ;  /* 0xffffffe70e027836 */ /* 0x002fc60000000000 */
[----:B------:R1:W-:Y:S02]  /*4320*/  STL.64 [R1+0xb20], R16 ;  /* 0x000b201001007387 */ /* 0x0003e40000100a00 */
[----:B------:R-:W-:Y:S02]  /*4330*/  ISETP.GE.U32.AND P3, PT, R2, 0x7fffffa8, PT ;  /* 0x7fffffa80200780c */ /* 0x000fe40003f66070 */
[----:B------:R-:W2:Y:S04]  /*4340*/  LDL.64 R2, [R1+0x48] ;  /* 0x0000480001027983 */ /* 0x000ea80000100a00 */
[----:B-1----:R-:W4:Y:S04]  /*4350*/  LDL.64 R16, [R1+0x20] ;  /* 0x0000200001107983 */ /* 0x002f280000100a00 */
[----:B--2---:R1:W-:Y:S04]  /*4360*/  LDGSTS.E [R15+0x2000], desc[UR8][R2.64], !P5 ;  /* 0x02000000020f7fae */ /* 0x0043e8000e9a1008 */
[----:B---3--:R-:W-:Y:S01]  /*4370*/  LDGSTS.E [R15+0x4000], desc[UR8][R20.64], !P4 ;  /* 0x04000000140f7fae */ /* 0x008fe2000e1a1008 */
[----:B-1----:R-:W-:-:S03]  /*4380*/  VIADD R2, R14, 0xffffffdf ;  /* 0xffffffdf0e027836 */ /* 0x002fc60000000000 */
[----:B------:R-:W2:Y:S02]  /*4390*/  LDL.LU.64 R20, [R1+0xc50] ;  /* 0x000c500001147983 */ /* 0x000ea40000300a00 */
[----:B------:R-:W-:Y:S02]  /*43a0*/  ISETP.GE.U32.AND P4, PT, R2, 0x7fffffa0, PT ;  /* 0x7fffffa00200780c */ /* 0x000fe40003f86070 */
[----:B------:R-:W3:Y:S01]  /*43b0*/  LDL.64 R2, [R1+0x38] ;  /* 0x0000380001027983 */ /* 0x000ee20000100a00 */
[----:B------:R-:W-:-:S05]  /*43c0*/  VIADD R28, R14, 0xffffffef ;  /* 0xffffffef0e1c7836 */ /* 0x000fca0000000000 */
[----:B------:R-:W-:Y:S01]  /*43d0*/  ISETP.GE.U32.AND P1, PT, R28, 0x7fffffb0, PT ;  /* 0x7fffffb01c00780c */ /* 0x000fe20003f26070 */
[C---:B------:R-:W-:Y:S02]  /*43e0*/  VIADD R0, R14.reuse, 0xffffffe3 ;  /* 0xffffffe30e007836 */ /* 0x040fe40000000000 */
[C---:B------:R-:W-:Y:S01]  /*43f0*/  VIADD R28, R14.reuse, 0xffffffeb ;  /* 0xffffffeb0e1c7836 */ /* 0x040fe20000000000 */
[----:B---3--:R1:W-:Y:S09]  /*4400*/  LDGSTS.E [R15+0x6000], desc[UR8][R2.64], !P0 ;  /* 0x06000000020f7fae */ /* 0x0083f2000c1a1008 */
[----:B------:R-:W-:Y:S01]  /*4410*/  LDGSTS.E [R15+0x8000], desc[UR8][R12.64], !P1 ;  /* 0x080000000c0f7fae */ /* 0x000fe2000c9a1008 */
[----:B-1----:R-:W-:-:S03]  /*4420*/  IADD3 R2, PT, PT, R14, -0x29, RZ ;  /* 0xffffffd70e027810 */ /* 0x002fc60007ffe0ff */
[----:B------:R-:W3:Y:S01]  /*4430*/  LDL.LU.64 R12, [R1+0xc48] ;  /* 0x000c4800010c7983 */ /* 0x000ee20000300a00 */
[----:B------:R-:W-:-:S03]  /*4440*/  ISETP.GE.U32.AND P1, PT, R2, 0x7fffff98, PT ;  /* 0x7fffff980200780c */ /* 0x000fc60003f26070 */
[----:B------:R-:W2:Y:S01]  /*4450*/  LDL.64 R2, [R1+0x28] ;  /* 0x0000280001027983 */ /* 0x000ea20000100a00 */
[----:B------:R-:W-:Y:S01]  /*4460*/  ISETP.GE.U32.AND P5, PT, R0, 0x7fffffa4, PT ;  /* 0x7fffffa40000780c */ /* 0x000fe20003fa6070 */
[----:B------:R-:W-:Y:S01]  /*4470*/  VIADD R0, R14, 0xffffffdb ;  /* 0xffffffdb0e007836 */ /* 0x000fe20000000000 */
[----:B------:R-:W-:-:S04]  /*4480*/  ISETP.GE.U32.AND P2, PT, R28, 0x7fffffac, PT ;  /* 0x7fffffac1c00780c */ /* 0x000fc80003f46070 */
[----:B------:R-:W-:Y:S01]  /*4490*/  ISETP.GE.U32.AND P0, PT, R0, 0x7fffff9c, PT ;  /* 0x7fffff9c0000780c */ /* 0x000fe20003f06070 */
[----:B------:R-:W-:-:S08]  /*44a0*/  VIADD R0, R14, 0xffffffd3 ;  /* 0xffffffd30e007836 */ /* 0x000fd00000000000 */
[----:B--2---:R1:W-:Y:S04]  /*44b0*/  LDGSTS.E [R15+0xa000], desc[UR8][R2.64], !P2 ;  /* 0x0a000000020f7fae */ /* 0x0043e8000d1a1008 */
[----:B----4-:R-:W-:Y:S04]  /*44c0*/  LDGSTS.E [R15+0xc000], desc[UR8][R16.64], !P3 ;  /* 0x0c000000100f7fae */ /* 0x010fe8000d9a1008 */
[----:B------:R-:W-:Y:S04]  /*44d0*/  LDGSTS.E [R15+0xe000], desc[UR8][R6.64], !P5 ;  /* 0x0e000000060f7fae */ /* 0x000fe8000e9a1008 */
[----:B-----5:R-:W-:Y:S04]  /*44e0*/  LDGSTS.E [R15+0x10000], desc[UR8][R4.64], !P4 ;  /* 0x10000000040f7fae */ /* 0x020fe8000e1a1008 */
[----:B------:R-:W-:Y:S04]  /*44f0*/  LDGSTS.E [R15+0x12000], desc[UR8][R8.64], !P0 ;  /* 0x12000000080f7fae */ /* 0x000fe8000c1a1008 */
[----:B------:R-:W2:Y:S04]  /*4500*/  LDL.64 R6, [R1+0x68] ;  /* 0x0000680001067983 */ /* 0x000ea80000100a00 */
[----:B------:R-:W4:Y:S04]  /*4510*/  LDL.64 R4, [R1+0x70] ;  /* 0x0000700001047983 */ /* 0x000f280000100a00 */
[----:B------:R-:W-:Y:S04]  /*4520*/  LDGSTS.E [R15+0x14000], desc[UR8][R18.64], !P1 ;  /* 0x14000000120f7fae */ /* 0x000fe8000c9a1008 */
[----:B------:R-:W5:Y:S04]  /*4530*/  LDL.64 R8, [R1+0x78] ;  /* 0x0000780001087983 */ /* 0x000f680000100a00 */
[----:B------:R-:W5:Y:S04]  /*4540*/  LDL.64 R16, [R1+0x80] ;  /* 0x0000800001107983 */ /* 0x000f680000100a00 */
[----:B------:R-:W5:Y:S01]  /*4550*/  LDL.64 R18, [R1+0x60] ;  /* 0x0000600001127983 */ /* 0x000f620000100a00 */
[----:B-1----:R-:W-:Y:S01]  /*4560*/  VIADD R2, R14, 0xffffffcf ;  /* 0xffffffcf0e027836 */ /* 0x002fe20000000000 */
[----:B------:R-:W-:Y:S01]  /*4570*/  ISETP.GE.U32.AND P2, PT, R0, 0x7fffff94, PT ;  /* 0x7fffff940000780c */ /* 0x000fe20003f46070 */
[----:B------:R-:W-:-:S03]  /*4580*/  VIADD R0, R14, 0xffffffcb ;  /* 0xffffffcb0e007836 */ /* 0x000fc60000000000 */
[----:B------:R-:W-:Y:S01]  /*4590*/  ISETP.GE.U32.AND P3, PT, R2, 0x7fffff90, PT ;  /* 0x7fffff900200780c */ /* 0x000fe20003f66070 */
[----:B------:R-:W-:Y:S01]  /*45a0*/  VIADD R2, R14, 0xffffffc7 ;  /* 0xffffffc70e027836 */ /* 0x000fe20000000000 */
[----:B------:R-:W-:Y:S01]  /*45b0*/  ISETP.GE.U32.AND P5, PT, R0, 0x7fffff8c, PT ;  /* 0x7fffff8c0000780c */ /* 0x000fe20003fa6070 */
[----:B------:R-:W-:-:S03]  /*45c0*/  VIADD R0, R14, 0xffffffc3 ;  /* 0xffffffc30e007836 */ /* 0x000fc60000000000 */
[----:B------:R-:W-:Y:S02]  /*45d0*/  ISETP.GE.U32.AND P4, PT, R2, 0x7fffff88, PT ;  /* 0x7fffff880200780c */ /* 0x000fe40003f86070 */
[----:B------:R-:W-:Y:S01]  /*45e0*/  ISETP.GE.U32.AND P0, PT, R0, 0x7fffff84, PT ;  /* 0x7fffff840000780c */ /* 0x000fe20003f06070 */
[----:B---3--:R-:W-:Y:S04]  /*45f0*/  LDGSTS.E [R15+0x16000], desc[UR8][R12.64], !P2 ;  /* 0x160000000c0f7fae */ /* 0x008fe8000d1a1008 */
[----:B------:R1:W-:Y:S04]  /*4600*/  STL.64 [R1+0xb28], R12 ;  /* 0x000b280c01007387 */ /* 0x0003e80000100a00 */
[----:B------:R-:W-:Y:S04]  /*4610*/  LDGSTS.E [R15+0x18000], desc[UR8][R20.64], !P3 ;  /* 0x18000000140f7fae */ /* 0x000fe8000d9a1008 */
[----:B------:R-:W-:Y:S04]  /*4620*/  LDGSTS.E [R15+0x1a000], desc[UR8][R10.64], !P5 ;  /* 0x1a0000000a0f7fae */ /* 0x000fe8000e9a1008 */
[----:B-1----:R-:W3:Y:S04]  /*4630*/  LDL.64 R12, [R1+0x90] ;  /* 0x00009000010c7983 */ /* 0x002ee80000100a00 */
[----:B------:R-:W-:Y:S04]  /*4640*/  STL.64 [R1+0xb30], R20 ;  /* 0x000b301401007387 */ /* 0x000fe80000100a00 */
[----:B------:R1:W-:Y:S04]  /*4650*/  STL.64 [R1+0xb38], R10 ;  /* 0x000b380a01007387 */ /* 0x0003e80000100a00 */
[----:B------:R-:W-:Y:S04]  /*4660*/  LDGSTS.E [R15+0x1c000], desc[UR8][R22.64], !P4 ;  /* 0x1c000000160f7fae */ /* 0x000fe8000e1a1008 */
[----:B------:R1:W-:Y:S04]  /*4670*/  STL.64 [R1+0xb40], R22 ;  /* 0x000b401601007387 */ /* 0x0003e80000100a00 */
[----:B-1----:R-:W3:Y:S04]  /*4680*/  LDL.64 R10, [R1+0x58] ;  /* 0x00005800010a7983 */ /* 0x002ee80000100a00 */
[----:B------:R-:W3:Y:S04]  /*4690*/  LDL.64 R20, [R1+0x50] ;  /* 0x0000500001147983 */ /* 0x000ee80000100a00 */
[----:B------:R-:W3:Y:S04]  /*46a0*/  LDL.64 R22, [R1+0x98] ;  /* 0x0000980001167983 */ /* 0x000ee80000100a00 */
[----:B------:R1:W-:Y:S04]  /*46b0*/  STL [R1+0xc20], R15 ;  /* 0x000c200f01007387 */ /* 0x0003e80000100800 */
[----:B------:R1:W-:Y:S04]  /*46c0*/  LDGSTS.E [R15+0x1e000], desc[UR8][R24.64], !P0 ;  /* 0x1e000000180f7fae */ /* 0x0003e8000c1a1008 */
[----:B------:R1:W-:Y:S01]  /*46d0*/  STL.64 [R1+0xb48], R24 ;  /* 0x000b481801007387 */ /* 0x0003e20000100a00 */
[----:B------:R-:W-:-:S02]  /*46e0*/  VIADD R0, R14, 0xfffffffa ;  /* 0xfffffffa0e007836 */ /* 0x000fc40000000000 */
[C---:B------:R-:W-:Y:S01]  /*46f0*/  VIADD R2, R14.reuse, 0xfffffffe ;  /* 0xfffffffe0e027836 */ /* 0x040fe20000000000 */
[----:B------:R-:W-:Y:S01]  /*4700*/  LOP3.LUT R3, R29, 0x20, RZ, 0x3c, !PT ;  /* 0x000000201d037812 */ /* 0x000fe200078e3cff */
[----:B------:R-:W-:Y:S01]  /*4710*/  VIADD R28, R14, 0xffffffe5 ;  /* 0xffffffe50e1c7836 */ /* 0x000fe20000000000 */
[----:B-1----:R-:W1:Y:S01]  /*4720*/  LDC R15, c[0x0][0x3a0] ;  /* 0x0000e800ff0f7b82 */ /* 0x002e620000000800 */
[----:B------:R-:W3:Y:S01]  /*4730*/  LDL.64 R24, [R1+0x88] ;  /* 0x0000880001187983 */ /* 0x000ee20000100a00 */
[----:B------:R-:W-:Y:S01]  /*4740*/  ISETP.GE.U32.AND P2, PT, R0, 0x7fffffbb, PT ;  /* 0x7fffffbb0000780c */ /* 0x000fe20003f46070 */
[----:B------:R-:W-:Y:S01]  /*4750*/  VIADD R0, R14, 0xfffffff2 ;  /* 0xfffffff20e007836 */ /* 0x000fe20000000000 */
[----:B------:R-:W-:Y:S01]  /*4760*/  ISETP.GE.U32.AND P1, PT, R2, 0x7fffffbf, PT ;  /* 0x7fffffbf0200780c */ /* 0x000fe20003f26070 */
[----:B------:R-:W-:-:S03]  /*4770*/  VIADD R2, R14, 0xfffffff6 ;  /* 0xfffffff60e027836 */ /* 0x000fc60000000000 */
[----:B------:R-:W-:Y:S01]  /*4780*/  ISETP.GE.U32.AND P5, PT, R0, 0x7fffffb3, PT ;  /* 0x7fffffb30000780c */ /* 0x000fe20003fa6070 */
[----:B------:R-:W-:Y:S01]  /*4790*/  VIADD R0, R14, 0xffffffee ;  /* 0xffffffee0e007836 */ /* 0x000fe20000000000 */
[----:B------:R-:W-:Y:S01]  /*47a0*/  ISETP.GE.U32.AND P3, PT, R2, 0x7fffffb7, PT ;  /* 0x7fffffb70200780c */ /* 0x000fe20003f66070 */
[----:B------:R-:W-:-:S03]  /*47b0*/  VIADD R3, R3, UR4 ;  /* 0x0000000403037c36 */ /* 0x000fc60008000000 */
[----:B------:R-:W-:-:S03]  /*47c0*/  ISETP.GE.U32.AND P4, PT, R0, 0x7fffffaf, PT ;  /* 0x7fffffaf0000780c */ /* 0x000fc60003f86070 */
[----:B--2---:R-:W-:Y:S04]  /*47d0*/  LDGSTS.E [R3+0x800], desc[UR8][R6.64], !P1 ;  /* 0x0080000006037fae */ /* 0x004fe8000c9a1008 */
[----:B----4-:R-:W-:Y:S04]  /*47e0*/  LDGSTS.E [R3+0x2800], desc[UR8][R4.64], !P2 ;  /* 0x0280000004037fae */ /* 0x010fe8000d1a1008 */
[----:B------:R-:W2:Y:S04]  /*47f0*/  LDL.LU.64 R6, [R1+0xc40] ;  /* 0x000c400001067983 */ /* 0x000ea80000300a00 */
[----:B------:R-:W4:Y:S04]  /*4800*/  LDL.LU.64 R4, [R1+0xc38] ;  /* 0x000c380001047983 */ /* 0x000f280000300a00 */
[----:B-----5:R-:W-:Y:S04]  /*4810*/  LDGSTS.E [R3+0x4800], desc[UR8][R8.64], !P3 ;  /* 0x0480000008037fae */ /* 0x020fe8000d9a1008 */
[----:B------:R-:W-:Y:S04]  /*4820*/  LDGSTS.E [R3+0x6800], desc[UR8][R18.64], !P5 ;  /* 0x0680000012037fae */ /* 0x000fe8000e9a1008 */
[----:B------:R-:W-:Y:S04]  /*4830*/  LDGSTS.E [R3+0x8800], desc[UR8][R16.64], !P4 ;  /* 0x0880000010037fae */ /* 0x000fe8000e1a1008 */
[----:B------:R-:W5:Y:S04]  /*4840*/  LDL.LU.64 R8, [R1+0xc30] ;  /* 0x000c300001087983 */ /* 0x000f680000300a00 */
[----:B------:R-:W2:Y:S04]  /*4850*/  LDL.LU.64 R18, [R1+0xc28] ;  /* 0x000c280001127983 */ /* 0x000ea80000300a00 */
[----:B------:R-:W4:Y:S01]  /*4860*/  LDL.64 R16, [R1+0xc0] ;  /* 0x0000c00001107983 */ /* 0x000f220000100a00 */
[----:B------:R-:W-:-:S02]  /*4870*/  VIADD R0, R14, 0xffffffea ;  /* 0xffffffea0e007836 */ /* 0x000fc40000000000 */
[----:B------:R-:W-:-:S03]  /*4880*/  VIADD R2, R14, 0xffffffe6 ;  /* 0xffffffe60e027836 */ /* 0x000fc60000000000 */
[----:B------:R-:W-:Y:S02]  /*4890*/  ISETP.GE.U32.AND P0, PT, R0, 0x7fffffab, PT ;  /* 0x7fffffab0000780c */ /* 0x000fe40003f06070 */
[----:B------:R-:W-:Y:S01]  /*48a0*/  ISETP.GE.U32.AND P1, PT, R2, 0x7fffffa7, PT ;  /* 0x7fffffa70200780c */ /* 0x000fe20003f26070 */
[C---:B------:R-:W-:Y:S02]  /*48b0*/  VIADD R0, R14.reuse, 0xffffffe2 ;  /* 0xffffffe20e007836 */ /* 0x040fe40000000000 */
[----:B------:R-:W-:-:S03]  /*48c0*/  VIADD R2, R14, 0xffffffde ;  /* 0xffffffde0e027836 */ /* 0x000fc60000000000 */
[----:B------:R-:W-:Y:S02]  /*48d0*/  ISETP.GE.U32.AND P2, PT, R0, 0x7fffffa3, PT ;  /* 0x7fffffa30000780c */ /* 0x000fe40003f46070 */
[----:B------:R-:W-:Y:S01]  /*48e0*/  ISETP.GE.U32.AND P3, PT, R2, 0x7fffff9f, PT ;  /* 0x7fffff9f0200780c */ /* 0x000fe20003f66070 */
[C---:B------:R-:W-:Y:S02]  /*48f0*/  VIADD R0, R14.reuse, 0xffffffda ;  /* 0xffffffda0e007836 */ /* 0x040fe40000000000 */
[----:B------:R-:W-:Y:S01]  /*4900*/  VIADD R2, R14, 0xffffffd6 ;  /* 0xffffffd60e027836 */ /* 0x000fe20000000000 */
[----:B---3--:R-:W-:Y:S04]  /*4910*/  LDGSTS.E [R3+0xa800], desc[UR8][R24.64], !P0 ;  /* 0x0a80000018037fae */ /* 0x008fe8000c1a1008 */
[----:B------:R-:W-:Y:S04]  /*4920*/  LDGSTS.E [R3+0xc800], desc[UR8][R12.64], !P1 ;  /* 0x0c8000000c037fae */ /* 0x000fe8000c9a1008 */
[----:B------:R-:W-:Y:S04]  /*4930*/  LDGSTS.E [R3+0xe800], desc[UR8][R22.64], !P2 ;  /* 0x0e80000016037fae */ /* 0x000fe8000d1a1008 */
[----:B------:R-:W3:Y:S04]  /*4940*/  LDL.64 R24, [R1+0xb8] ;  /* 0x0000b80001187983 */ /* 0x000ee80000100a00 */
[----:B------:R-:W3:Y:S01]  /*4950*/  LDL.64 R12, [R1+0xa8] ;  /* 0x0000a800010c7983 */ /* 0x000ee20000100a00 */
[----:B------:R-:W-:-:S03]  /*4960*/  ISETP.GE.U32.AND P5, PT, R0, 0x7fffff9b, PT ;  /* 0x7fffff9b0000780c */ /* 0x000fc60003fa6070 */
[----:B------:R-:W-:Y:S04]  /*4970*/  LDGSTS.E [R3+0x10800], desc[UR8][R10.64], !P3 ;  /* 0x108000000a037fae */ /* 0x000fe8000d9a1008 */
[----:B------:R-:W3:Y:S01]  /*4980*/  LDL.64 R22, [R1+0xd8] ;  /* 0x0000d80001167983 */ /* 0x000ee20000100a00 */
[----:B------:R-:W-:Y:S01]  /*4990*/  VIADD R0, R14, 0xffffffd2 ;  /* 0xffffffd20e007836 */ /* 0x000fe20000000000 */
[----:B------:R-:W-:Y:S01]  /*49a0*/  ISETP.GE.U32.AND P4, PT, R2, 0x7fffff97, PT ;  /* 0x7fffff970200780c */ /* 0x000fe20003f86070 */
[----:B------:R-:W-:Y:S01]  /*49b0*/  VIADD R2, R14, 0xffffffce ;  /* 0xffffffce0e027836 */ /* 0x000fe20000000000 */
[----:B------:R-:W3:Y:S02]  /*49c0*/  LDL.64 R10, [R1+0xd0] ;  /* 0x0000d000010a7983 */ /* 0x000ee40000100a00 */
[----:B------:R-:W-:-:S02]  /*49d0*/  ISETP.GE.U32.AND P0, PT, R0, 0x7fffff93, PT ;  /* 0x7fffff930000780c */ /* 0x000fc40003f06070 */
[----:B------:R-:W-:Y:S01]  /*49e0*/  ISETP.GE.U32.AND P1, PT, R2, 0x7fffff8f, PT ;  /* 0x7fffff8f0200780c */ /* 0x000fe20003f26070 */
[----:B------:R-:W-:Y:S04]  /*49f0*/  LDGSTS.E [R3+0x12800], desc[UR8][R20.64], !P5 ;  /* 0x1280000014037fae */ /* 0x000fe8000e9a1008 */
[----:B------:R-:W3:Y:S04]  /*4a00*/  LDL.64 R20, [R1+0xf8] ;  /* 0x0000f80001147983 */ /* 0x000ee80000100a00 */
[----:B--2---:R-:W-:Y:S04]  /*4a10*/  LDGSTS.E [R3+0x14800], desc[UR8][R18.64], !P4 ;  /* 0x1480000012037fae */ /* 0x004fe8000e1a1008 */
[----:B------:R2:W-:Y:S04]  /*4a20*/  STL.64 [R1+0xb50], R18 ;  /* 0x000b501201007387 */ /* 0x0005e80000100a00 */
[----:B-----5:R-:W-:Y:S04]  /*4a30*/  LDGSTS.E [R3+0x16800], desc[UR8][R8.64], !P0 ;  /* 0x1680000008037fae */ /* 0x020fe8000c1a1008 */
[----:B------:R5:W-:Y:S04]  /*4a40*/  STL.64 [R1+0xb58], R8 ;  /* 0x000b580801007387 */ /* 0x000be80000100a00 */
[----:B----4-:R-:W-:Y:S01]  /*4a50*/  LDGSTS.E [R3+0x18800], desc[UR8][R16.64], !P1 ;  /* 0x1880000010037fae */ /* 0x010fe2000c9a1008 */
[----:B------:R-:W-:-:S02]  /*4a60*/  VIADD R0, R14, 0xffffffca ;  /* 0xffffffca0e007836 */ /* 0x000fc40000000000 */
[----:B------:R-:W-:Y:S01]  /*4a70*/  VIADD R2, R14, 0xffffffc6 ;  /* 0xffffffc60e027836 */ /* 0x000fe20000000000 */
[----:B--2---:R-:W2:Y:S04]  /*4a80*/  LDL.64 R18, [R1+0x128] ;  /* 0x0001280001127983 */ /* 0x004ea80000100a00 */
[----:B-----5:R-:W4:Y:S04]  /*4a90*/  LDL.64 R8, [R1+0x108] ;  /* 0x0001080001087983 */ /* 0x020f280000100a00 */
[----:B------:R-:W5:Y:S01]  /*4aa0*/  LDL.64 R16, [R1+0xf0] ;  /* 0x0000f00001107983 */ /* 0x000f620000100a00 */
[----:B------:R-:W-:-:S02]  /*4ab0*/  ISETP.GE.U32.AND P2, PT, R0, 0x7fffff8b, PT ;  /* 0x7fffff8b0000780c */ /* 0x000fc40003f46070 */
[----:B------:R-:W-:Y:S01]  /*4ac0*/  ISETP.GE.U32.AND P3, PT, R2, 0x7fffff87, PT ;  /* 0x7fffff870200780c */ /* 0x000fe20003f66070 */
[C---:B------:R-:W-:Y:S02]  /*4ad0*/  VIADD R0, R14.reuse, 0xffffffc2 ;  /* 0xffffffc20e007836 */ /* 0x040fe40000000000 */
[----:B------:R-:W-:-:S03]  /*4ae0*/  VIADD R2, R14, 0xfffffffd ;  /* 0xfffffffd0e027836 */ /* 0x000fc60000000000 */
[----:B------:R-:W-:Y:S01]  /*4af0*/  ISETP.GE.U32.AND P5, PT, R0, 0x7fffff83, PT ;  /* 0x7fffff830000780c */ /* 0x000fe20003fa6070 */
[----:B------:R-:W-:Y:S01]  /*4b00*/  VIADD R0, R14, 0xfffffff9 ;  /* 0xfffffff90e007836 */ /* 0x000fe20000000000 */
[----:B------:R-:W-:Y:S01]  /*4b10*/  ISETP.GE.U32.AND P4, PT, R2, 0x7fffffbe, PT ;  /* 0x7fffffbe0200780c */ /* 0x000fe20003f86070 */
[----:B------:R-:W-:-:S03]  /*4b20*/  VIADD R2, R14, 0xfffffff5 ;  /* 0xfffffff50e027836 */ /* 0x000fc60000000000 */
[----:B------:R-:W-:Y:S02]  /*4b30*/  ISETP.GE.U32.AND P0, PT, R0, 0x7fffffba, PT ;  /* 0x7fffffba0000780c */ /* 0x000fe40003f06070 */
[----:B------:R-:W-:Y:S02]  /*4b40*/  ISETP.GE.U32.AND P1, PT, R2, 0x7fffffb6, PT ;  /* 0x7fffffb60200780c */ /* 0x000fe40003f26070 */
[----:B------:R-:W-:Y:S01]  /*4b50*/  LOP3.LUT R2, R29, 0x40, RZ, 0x3c, !PT ;  /* 0x000000401d027812 */ /* 0x000fe200078e3cff */
[----:B---3--:R-:W-:Y:S04]  /*4b60*/  LDGSTS.E [R3+0x1a800], desc[UR8][R24.64], !P2 ;  /* 0x1a80000018037fae */ /* 0x008fe8000d1a1008 */
[----:B------:R-:W-:Y:S01]  /*4b70*/  LDGSTS.E [R3+0x1c800], desc[UR8][R12.64], !P3 ;  /* 0x1c8000000c037fae */ /* 0x000fe2000d9a1008 */
[----:B------:R-:W-:-:S03]  /*4b80*/  VIADD R2, R2, UR4 ;  /* 0x0000000402027c36 */ /* 0x000fc60008000000 */
[----:B------:R-:W-:Y:S04]  /*4b90*/  LDGSTS.E [R3+0x1e800], desc[UR8][R6.64], !P5 ;  /* 0x1e80000006037fae */ /* 0x000fe8000e9a1008 */
[----:B------:R-:W3:Y:S04]  /*4ba0*/  LDL.64 R24, [R1+0x100] ;  /* 0x0001000001187983 */ /* 0x000ee80000100a00 */
[----:B------:R-:W2:Y:S04]  /*4bb0*/  LDL.64 R12, [R1+0xe8] ;  /* 0x0000e800010c7983 */ /* 0x000ea80000100a00 */
[----:B------:R1:W-:Y:S04]  /*4bc0*/  STL.64 [R1+0xb60], R6 ;  /* 0x000b600601007387 */ /* 0x0003e80000100a00 */
[----:B------:R-:W-:Y:S04]  /*4bd0*/  LDGSTS.E [R2+0x1000], desc[UR8][R22.64], !P4 ;  /* 0x0100000016027fae */ /* 0x000fe8000e1a1008 */
[----:B------:R-:W-:Y:S04]  /*4be0*/  LDGSTS.E [R2+0x3000], desc[UR8][R10.64], !P0 ;  /* 0x030000000a027fae */ /* 0x000fe8000c1a1008 */
[----:B-1----:R-:W4:Y:S04]  /*4bf0*/  LDL.64 R6, [R1+0xe0] ;  /* 0x0000e00001067983 */ /* 0x002f280000100a00 */
[----:B------:R-:W4:Y:S04]  /*4c00*/  LDL.64 R22, [R1+0x120] ;  /* 0x0001200001167983 */ /* 0x000f280000100a00 */
[----:B------:R-:W4:Y:S01]  /*4c10*/  LDL.64 R10, [R1+0x130] ;  /* 0x00013000010a7983 */ /* 0x000f220000100a00 */
[----:B------:R-:W-:-:S03]  /*4c20*/  VIADD R0, R14, 0xfffffff1 ;  /* 0xfffffff10e007836 */ /* 0x000fc60000000000 */
[----:B------:R-:W-:Y:S02]  /*4c30*/  LDGSTS.E [R2+0x5000], desc[UR8][R20.64], !P1 ;  /* 0x0500000014027fae */ /* 0x000fe4000c9a1008 */
[----:B------:R-:W-:Y:S02]  /*4c40*/  ISETP.GE.U32.AND P2, PT, R0, 0x7fffffb2, PT ;  /* 0x7fffffb20000780c */ /* 0x000fe40003f46070 */
[----:B------:R-:W4:Y:S11]  /*4c50*/  LDL.64 R20, [R1+0x110] ;  /* 0x0001100001147983 */ /* 0x000f360000100a00 */
[----:B-----5:R-:W-:Y:S04]  /*4c60*/  LDGSTS.E [R2+0x7000], desc[UR8][R16.64], !P2 ;  /* 0x0700000010027fae */ /* 0x020fe8000d1a1008 */
[----:B------:R-:W5:Y:S01]  /*4c70*/  LDL.64 R16, [R1+0xc8] ;  /* 0x0000c80001107983 */ /* 0x000f620000100a00 */
[----:B------:R-:W-:-:S05]  /*4c80*/  VIADD R0, R14, 0xffffffed ;  /* 0xffffffed0e007836 */ /* 0x000fca0000000000 */
[----:B------:R-:W-:Y:S01]  /*4c90*/  ISETP.GE.U32.AND P3, PT, R0, 0x7fffffae, PT ;  /* 0x7fffffae0000780c */ /* 0x000fe20003f66070 */
[----:B------:R-:W-:-:S05]  /*4ca0*/  VIADD R0, R14, 0xffffffe9 ;  /* 0xffffffe90e007836 */ /* 0x000fca0000000000 */
[----:B------:R-:W-:Y:S01]  /*4cb0*/  ISETP.GE.U32.AND P5, PT, R0, 0x7fffffaa, PT ;  /* 0x7fffffaa0000780c */ /* 0x000fe20003fa6070 */
[----:B------:R-:W-:Y:S01]  /*4cc0*/  VIADD R0, R14, 0xffffffe1 ;  /* 0xffffffe10e007836 */ /* 0x000fe20000000000 */
[----:B------:R-:W-:Y:S01]  /*4cd0*/  ISETP.GE.U32.AND P4, PT, R28, 0x7fffffa6, PT ;  /* 0x7fffffa61c00780c */ /* 0x000fe20003f86070 */
[----:B------:R-:W-:-:S03]  /*4ce0*/  VIADD R28, R14, 0xffffffdd ;  /* 0xffffffdd0e1c7836 */ /* 0x000fc60000000000 */
[----:B------:R-:W-:Y:S01]  /*4cf0*/  ISETP.GE.U32.AND P0, PT, R0, 0x7fffffa2, PT ;  /* 0x7fffffa20000780c */ /* 0x000fe20003f06070 */
[----:B------:R-:W-:Y:S01]  /*4d00*/  VIADD R0, R14, 0xffffffd9 ;  /* 0xffffffd90e007836 */ /* 0x000fe20000000000 */
[----:B------:R-:W-:Y:S01]  /*4d10*/  ISETP.GE.U32.AND P1, PT, R28, 0x7fffff9e, PT ;  /* 0x7fffff9e1c00780c */ /* 0x000fe20003f26070 */
[----:B------:R-:W-:Y:S01]  /*4d20*/  VIADD R28, R14, 0xffffffd5 ;  /* 0xffffffd50e1c7836 */ /* 0x000fe20000000000 */
[----:B---3--:R-:W-:Y:S04]  /*4d30*/  LDGSTS.E [R2+0x9000], desc[UR8][R24.64], !P3 ;  /* 0x0900000018027fae */ /* 0x008fe8000d9a1008 */
[----:B--2---:R-:W-:Y:S04]  /*4d40*/  LDGSTS.E [R2+0xb000], desc[UR8][R12.64], !P5 ;  /* 0x0b0000000c027fae */ /* 0x004fe8000e9a1008 */
[----:B------:R-:W2:Y:S04]  /*4d50*/  LDL.64 R24, [R1+0xb0] ;  /* 0x0000b00001187983 */ /* 0x000ea80000100a00 */
[----:B------:R-:W3:Y:S01]  /*4d60*/  LDL.64 R12, [R1+0xa0] ;  /* 0x0000a000010c7983 */ /* 0x000ee20000100a00 */
[----:B------:R-:W-:-:S02]  /*4d70*/  ISETP.GE.U32.AND P2, PT, R0, 0x7fffff9a, PT ;  /* 0x7fffff9a0000780c */ /* 0x000fc40003f46070 */
[----:B------:R-:W-:Y:S01]  /*4d80*/  ISETP.GE.U32.AND P3, PT, R28, 0x7fffff96, PT ;  /* 0x7fffff961c00780c */ /* 0x000fe20003f66070 */
[----:B----4-:R1:W-:Y:S04]  /*4d90*/  LDGSTS.E [R2+0xd000], desc[UR8][R6.64], !P4 ;  /* 0x0d00000006027fae */ /* 0x0103e8000e1a1008 */
[----:B------:R-:W-:Y:S04]  /*4da0*/  LDGSTS.E [R2+0xf000], desc[UR8][R8.64], !P0 ;  /* 0x0f00000008027fae */ /* 0x000fe8000c1a1008 */
[----:B------:R-:W-:Y:S04]  /*4db0*/  LDGSTS.E [R2+0x11000], desc[UR8][R18.64], !P1 ;  /* 0x1100000012027fae */ /* 0x000fe8000c9a1008 */
[----:B------:R-:W-:Y:S01]  /*4dc0*/  LDGSTS.E [R2+0x13000], desc[UR8][R22.64], !P2 ;  /* 0x1300000016027fae */ /* 0x000fe2000d1a1008 */
[C---:B------:R-:W-:Y:S01]  /*4dd0*/  VIADD R0, R14.reuse, 0xffffffd1 ;  /* 0xffffffd10e007836 */ /* 0x040fe20000000000 */
[----:B-1----:R-:W1:Y:S02]  /*4de0*/  LDC R7, c[0x0][0x3a0] ;  /* 0x0000e800ff077b82 */ /* 0x002e640000000800 */
[----:B------:R-:W-:Y:S01]  /*4df0*/  LDGSTS.E [R2+0x15000], desc[UR8][R10.64], !P3 ;  /* 0x150000000a027fae */ /* 0x000fe2000d9a1008 */
[----:B------:R-:W-:-:S03]  /*4e00*/  VIADD R28, R14, 0xffffffcd ;  /* 0xffffffcd0e1c7836 */ /* 0x000fc60000000000 */
[----:B------:R-:W4:Y:S04]  /*4e10*/  LDL.64 R8, [R1+0x150] ;  /* 0x0001500001087983 */ /* 0x000f280000100a00 */
[----:B------:R-:W4:Y:S04]  /*4e20*/  LDL.64 R22, [R1+0x160] ;  /* 0x0001600001167983 */ /* 0x000f280000100a00 */
[----:B------:R-:W4:Y:S01]  /*4e30*/  LDL.64 R10, [R1+0x158] ;  /* 0x00015800010a7983 */ /* 0x000f220000100a00 */
[----:B------:R-:W-:Y:S02]  /*4e40*/  ISETP.GE.U32.AND P5, PT, R0, 0x7fffff92, PT ;  /* 0x7fffff920000780c */ /* 0x000fe40003fa6070 */
[----:B------:R-:W-:Y:S01]  /*4e50*/  ISETP.GE.U32.AND P4, PT, R28, 0x7fffff8e, PT ;  /* 0x7fffff8e1c00780c */ /* 0x000fe20003f86070 */
[----:B------:R-:W4:Y:S10]  /*4e60*/  LDL.64 R18, [R1+0x170] ;  /* 0x0001700001127983 */ /* 0x000f340000100a00 */
[----:B------:R-:W-:Y:S04]  /*4e70*/  LDGSTS.E [R2+0x17000], desc[UR8][R20.64], !P5 ;  /* 0x1700000014027fae */ /* 0x000fe8000e9a1008 */
[----:B------:R-:W4:Y:S04]  /*4e80*/  LDL.64 R20, [R1+0x178] ;  /* 0x0001780001147983 */ /* 0x000f280000100a00 */
[----:B-----5:R-:W-:Y:S04]  /*4e90*/  LDGSTS.E [R2+0x19000], desc[UR8][R16.64], !P4 ;  /* 0x1900000010027fae */ /* 0x020fe8000e1a1008 */
[----:B------:R-:W5:Y:S01]  /*4ea0*/  LDL.64 R16, [R1+0x180] ;  /* 0x0001800001107983 */ /* 0x000f620000100a00 */
[----:B------:R-:W-:-:S02]  /*4eb0*/  VIADD R0, R14, 0xffffffc9 ;  /* 0xffffffc90e007836 */ /* 0x000fc40000000000 */
[----:B------:R-:W-:-:S03]  /*4ec0*/  VIADD R28, R14, 0xffffffc5 ;  /* 0xffffffc50e1c7836 */ /* 0x000fc60000000000 */
[----:B------:R-:W-:Y:S02]  /*4ed0*/  ISETP.GE.U32.AND P0, PT, R0, 0x7fffff8a, PT ;  /* 0x7fffff8a0000780c */ /* 0x000fe40003f06070 */
[----:B------:R-:W-:Y:S01]  /*4ee0*/  ISETP.GE.U32.AND P1, PT, R28, 0x7fffff86, PT ;  /* 0x7fffff861c00780c */ /* 0x000fe20003f26070 */
[----:B------:R-:W-:-:S05]  /*4ef0*/  VIADD R0, R14, 0xffffffc1 ;  /* 0xffffffc10e007836 */ /* 0x000fca0000000000 */
[----:B------:R-:W-:Y:S02]  /*4f00*/  ISETP.GE.U32.AND P2, PT, R0, 0x7fffff82, PT ;  /* 0x7fffff820000780c */ /* 0x000fe40003f46070 */
[C---:B------:R-:W-:Y:S01]  /*4f10*/  IADD3 R0, PT, PT, R14.reuse, -0x8, RZ ;  /* 0xfffffff80e007810 */ /* 0x040fe20007ffe0ff */
[----:B------:R-:W-:-:S03]  /*4f20*/  VIADD R28, R14, 0xfffffffc ;  /* 0xfffffffc0e1c7836 */ /* 0x000fc60000000000 */
[----:B------:R-:W-:Y:S01]  /*4f30*/  ISETP.GE.U32.AND P5, PT, R0, 0x7fffffb9, PT ;  /* 0x7fffffb90000780c */ /* 0x000fe20003fa6070 */
[----:B------:R-:W-:Y:S01]  /*4f40*/  VIADD R0, R14, 0xfffffff0 ;  /* 0xfffffff00e007836 */ /* 0x000fe20000000000 */
[----:B------:R-:W-:Y:S01]  /*4f50*/  ISETP.GE.U32.AND P3, PT, R28, 0x7fffffbd, PT ;  /* 0x7fffffbd1c00780c */ /* 0x000fe20003f66070 */
[----:B--2---:R-:W-:Y:S04]  /*4f60*/  LDGSTS.E [R2+0x1b000], desc[UR8][R24.64], !P0 ;  /* 0x1b00000018027fae */ /* 0x004fe8000c1a1008 */
[----:B---3--:R-:W-:Y:S01]  /*4f70*/  LDGSTS.E [R2+0x1d000], desc[UR8][R12.64], !P1 ;  /* 0x1d0000000c027fae */ /* 0x008fe2000c9a1008 */
[----:B------:R-:W-:-:S03]  /*4f80*/  ISETP.GE.U32.AND P0, PT, R0, 0x7fffffb1, PT ;  /* 0x7fffffb10000780c */ /* 0x000fc60003f06070 */
[----:B------:R-:W2:Y:S01]  /*4f90*/  LDL.64 R12, [R1+0x168] ;  /* 0x00016800010c7983 */ /* 0x000ea20000100a00 */
[----:B------:R-:W-:Y:S01]  /*4fa0*/  VIADD R0, R14, 0xffffffec ;  /* 0xffffffec0e007836 */ /* 0x000fe20000000000 */
[----:B------:R-:W-:Y:S02]  /*4fb0*/  LOP3.LUT R6, R29, 0x60, RZ, 0x3c, !PT ;  /* 0x000000601d067812 */ /* 0x000fe400078e3cff */
[----:B------:R-:W-:Y:S02]  /*4fc0*/  LDGSTS.E [R2+0x1f000], desc[UR8][R26.64], !P2 ;  /* 0x1f0000001a027fae */ /* 0x000fe4000d1a1008 */
[----:B------:R-:W-:Y:S01]  /*4fd0*/  ISETP.GE.U32.AND P1, PT, R0, 0x7fffffad, PT ;  /* 0x7fffffad0000780c */ /* 0x000fe20003f26070 */
[----:B------:R-:W-:Y:S01]  /*4fe0*/  VIADD R0, R6, UR4 ;  /* 0x0000000406007c36 */ /* 0x000fe20008000000 */
[----:B------:R3:W-:Y:S01]  /*4ff0*/  STL.64 [R1+0xb68], R2 ;  /* 0x000b680201007387 */ /* 0x0007e20000100a00 */
[----:B------:R-:W-:Y:S01]  /*5000*/  VIADD R28, R14, 0xfffffff4 ;  /* 0xfffffff40e1c7836 */ /* 0x000fe20000000000 */
[----:B------:R-:W1:Y:S02]  /*5010*/  LDC R6, c[0x0][0x3a0] ;  /* 0x0000e800ff067b82 */ /* 0x000e640000000800 */
[----:B------:R-:W-:Y:S04]  /*5020*/  STL [R1+0xb1c], R27 ;  /* 0x000b1c1b01007387 */ /* 0x000fe80000100800 */
[----:B----4-:R-:W-:Y:S04]  /*5030*/  LDGSTS.E [R0+0x1800], desc[UR8][R22.64], !P3 ;  /* 0x0180000016007fae */ /* 0x010fe8000d9a1008 */
[----:B------:R-:W4:Y:S04]  /*5040*/  LDL.64 R24, [R1+0x148] ;  /* 0x0001480001187983 */ /* 0x000f280000100a00 */
[----:B------:R-:W-:Y:S04]  /*5050*/  LDGSTS.E [R0+0x3800], desc[UR8][R10.64], !P5 ;  /* 0x038000000a007fae */ /* 0x000fe8000e9a1008 */
[----:B------:R-:W3:Y:S01]  /*5060*/  LDL.64 R22, [R1+0x140] ;  /* 0x0001400001167983 */ /* 0x000ee20000100a00 */
[----:B------:R-:W-:-:S03]  /*5070*/  ISETP.GE.U32.AND P4, PT, R28, 0x7fffffb5, PT ;  /* 0x7fffffb51c00780c */ /* 0x000fc60003f86070 */
[----:B------:R-:W3:Y:S10]  /*5080*/  LDL.64 R10, [R1+0x138] ;  /* 0x00013800010a7983 */ /* 0x000ef40000100a00 */
[----:B------:R-:W-:Y:S04]  /*5090*/  LDGSTS.E [R0+0x5800], desc[UR8][R8.64], !P4 ;  /* 0x0580000008007fae */ /* 0x000fe8000e1a1008 */
[----:B------:R-:W-:Y:S04]  /*50a0*/  LDGSTS.E [R0+0x7800], desc[UR8][R20.64], !P0 ;  /* 0x0780000014007fae */ /* 0x000fe8000c1a1008 */
[----:B------:R-:W3:Y:S04]  /*50b0*/  LDL.64 R20, [R1+0x118] ;  /* 0x0001180001147983 */ /* 0x000ee80000100a00 */
[----:B-----5:R-:W-:Y:S04]  /*50c0*/  LDGSTS.E [R0+0x9800], desc[UR8][R16.64], !P1 ;  /* 0x0980000010007fae */ /* 0x020fe8000c9a1008 */
[----:B------:R-:W5:Y:S01]  /*50d0*/  LDL.64 R16, [R1+0x1a8] ;  /* 0x0001a80001107983 */ /* 0x000f620000100a00 */
[----:B------:R-:W-:-:S02]  /*50e0*/  VIADD R29, R14, 0xffffffe8 ;  /* 0xffffffe80e1d7836 */ /* 0x000fc40000000000 */
[----:B------:R-:W-:-:S03]  /*50f0*/  VIADD R28, R14, 0xffffffe4 ;  /* 0xffffffe40e1c7836 */ /* 0x000fc60000000000 */
[----:B------:R-:W-:Y:S02]  /*5100*/  ISETP.GE.U32.AND P2, PT, R29, 0x7fffffa9, PT ;  /* 0x7fffffa91d00780c */ /* 0x000fe40003f46070 */
[----:B------:R-:W-:-:S11]  /*5110*/  ISETP.GE.U32.AND P3, PT, R28, 0x7fffffa5, PT ;  /* 0x7fffffa51c00780c */ /* 0x000fd60003f66070 */
[----:B------:R-:W-:Y:S01]  /*5120*/  LDGSTS.E [R0+0xb800], desc[UR8][R18.64], !P2 ;  /* 0x0b80000012007fae */ /* 0x000fe2000d1a1008 */
[C---:B------:R-:W-:Y:S02]  /*5130*/  VIADD R29, R14.reuse, 0xffffffe0 ;  /* 0xffffffe00e1d7836 */ /* 0x040fe40000000000 */
[----:B------:R-:W-:-:S03]  /*5140*/  VIADD R28, R14, 0xffffffdc ;  /* 0xffffffdc0e1c7836 */ /* 0x000fc60000000000 */
[----:B------:R-:W-:Y:S01]  /*5150*/  ISETP.GE.U32.AND P5, PT, R29, 0x7fffffa1, PT ;  /* 0x7fffffa11d00780c */ /* 0x000fe20003fa6070 */
[----:B------:R-:W-:Y:S01]  /*5160*/  VIADD R29, R14, 0xffffffd8 ;  /* 0xffffffd80e1d7836 */ /* 0x000fe20000000000 */
[----:B------:R-:W-:Y:S01]  /*5170*/  ISETP.GE.U32.AND P4, PT, R28, 0x7fffff9d, PT ;  /* 0x7fffff9d1c00780c */ /* 0x000fe20003f86070 */
[----:B--2---:R2:W-:Y:S02]  /*5180*/  LDGSTS.E [R0+0xd800], desc[UR8][R12.64], !P3 ;  /* 0x0d8000000c007fae */ /* 0x0045e4000d9a1008 */
[----:B--2---:R-:W2:Y:S01]  /*5190*/  S2R R13, SR_TID.X ;  /* 0x00000000000d7919 */ /* 0x004ea20000002100 */
[----:B------:R-:W-:Y:S01]  /*51a0*/  ISETP.GE.U32.AND P0, PT, R29, 0x7fffff99, PT ;  /* 0x7fffff991d00780c */ /* 0x000fe20003f06070 */
[----:B------:R-:W-:-:S06]  /*51b0*/  VIADD R8, R14, 0x3f ;  /* 0x0000003f0e087836 */ /* 0x000fcc0000000000 */
[----:B----4-:R4:W-:Y:S01]  /*51c0*/  LDGSTS.E [R0+0xf800], desc[UR8][R24.64], !P5 ;  /* 0x0f80000018007fae */ /* 0x0109e2000e9a1008 */
[----:B------:R-:W-:Y:S01]  /*51d0*/  ISETP.GT.AND P5, PT, R8, 0x3f, PT ;  /* 0x0000003f0800780c */ /* 0x000fe20003fa4270 */
[C---:B------:R-:W-:Y:S02]  /*51e0*/  VIADD R28, R14.reuse, 0xffffffd4 ;  /* 0xffffffd40e1c7836 */ /* 0x040fe40000000000 */
[----:B---3--:R3:W-:Y:S01]  /*51f0*/  LDGSTS.E [R0+0x11800], desc[UR8][R22.64], !P4 ;  /* 0x1180000016007fae */ /* 0x0087e2000e1a1008 */
[----:B------:R-:W-:-:S03]  /*5200*/  VIADD R29, R14, 0xffffffd0 ;  /* 0xffffffd00e1d7836 */ /* 0x000fc60000000000 */
[----:B------:R-:W-:Y:S01]  /*5210*/  LDGSTS.E [R0+0x13800], desc[UR8][R10.64], !P0 ;  /* 0x138000000a007fae */ /* 0x000fe2000c1a1008 */
[----:B--2---:R-:W-:-:S03]  /*5220*/  LOP3.LUT R2, R13, 0x3f, RZ, 0xc0, !PT ;  /* 0x0000003f0d027812 */ /* 0x004fc600078ec0ff */
[----:B------:R-:W2:Y:S04]  /*5230*/  LDL.64 R12, [R1+0x1a0] ;  /* 0x0001a000010c7983 */ /* 0x000ea80000100a00 */
[----:B------:R1:W-:Y:S04]  /*5240*/  STL [R1+0x334], R8 ;  /* 0x0003340801007387 */ /* 0x0003e80000100800 */
[----:B------:R-:W3:Y:S04]  /*5250*/  LDL.64 R10, [R1+0x190] ;  /* 0x00019000010a7983 */ /* 0x000ee80000100a00 */
[----:B-1----:R-:W3:Y:S01]  /*5260*/  LDL.64 R8, [R1+0x198] ;  /* 0x0001980001087983 */ /* 0x002ee20000100a00 */
[----:B------:R-:W-:-:S02]  /*5270*/  ISETP.GE.U32.AND P1, PT, R28, 0x7fffff95, PT ;  /* 0x7fffff951c00780c */ /* 0x000fc40003f26070 */
[----:B------:R-:W-:Y:S01]  /*5280*/  ISETP.GE.U32.AND P2, PT, R29, 0x7fffff91, PT ;  /* 0x7fffff911d00780c */ /* 0x000fe20003f46070 */
[----:B------:R-:W-:Y:S01]  /*5290*/  VIADD R29, R14, 0xffffffc4 ;  /* 0xffffffc40e1d7836 */ /* 0x000fe20000000000 */
[----:B------:R-:W4:Y:S04]  /*52a0*/  LDL.LU R24, [R1+0x1dc] ;  /* 0x0001dc0001187983 */ /* 0x000f280000300800 */
[----:B------:R-:W3:Y:S01]  /*52b0*/  LDL.LU R22, [R1+0x1d8] ;  /* 0x0001d80001167983 */ /* 0x000ee20000300800 */
[----:B------:R-:W-:Y:S01]  /*52c0*/  ISETP.GE.U32.AND P6, PT, R29, 0x7fffff85, PT ;  /* 0x7fffff851d00780c */ /* 0x000fe20003fc6070 */
[----:B------:R-:W-:Y:S02]  /*52d0*/  VIADD R29, R15, 0xffffff8e ;  /* 0xffffff8e0f1d7836 */ /* 0x000fe40000000000 */
[----:B------:R-:W3:Y:S01]  /*52e0*/  LDL.LU R23, [R1+0x1d4] ;  /* 0x0001d40001177983 */ /* 0x000ee20000300800 */
[C---:B------:R-:W-:Y:S01]  /*52f0*/  ISETP.GE.AND P4, PT, R2.reuse, UR5, PT ;  /* 0x0000000502007c0c */ /* 0x040fe2000bf86270 */
[----:B------:R-:W-:Y:S01]  /*5300*/  IMAD R2, R2, R5, RZ ;  /* 0x0000000502027224 */ /* 0x000fe200078e02ff */
[----:B------:R-:W4:Y:S01]  /*5310*/  LDCU UR5, c[0x0][0x3b0] ;  /* 0x00007600ff0577ac */ /* 0x000f220008000800 */
[----:B------:R-:W-:Y:S04]  /*5320*/  LDGSTS.E [R0+0x15800], desc[UR8][R20.64], !P1 ;  /* 0x1580000014007fae */ /* 0x000fe8000c9a1008 */
[----:B------:R-:W4:Y:S04]  /*5330*/  LDL.LU R19, [R1+0x1d0] ;  /* 0x0001d00001137983 */ /* 0x000f280000300800 */
[----:B------:R-:W4:Y:S04]  /*5340*/  LDL.LU R15, [R1+0x1cc] ;  /* 0x0001cc00010f7983 */ /* 0x000f280000300800 */
[----:B-----5:R-:W-:Y:S04]  /*5350*/  LDGSTS.E [R0+0x17800], desc[UR8][R16.64], !P2 ;  /* 0x1780000010007fae */ /* 0x020fe8000d1a1008 */
[----:B------:R-:W5:Y:S04]  /*5360*/  LDL.LU R17, [R1+0x1c8] ;  /* 0x0001c80001117983 */ /* 0x000f680000300800 */
[----:B------:R1:W-:Y:S04]  /*5370*/  STL.64 [R1+0xb70], R4 ;  /* 0x000b700401007387 */ /* 0x0003e80000100a00 */
[----:B------:R1:W-:Y:S04]  /*5380*/  STL [R1+0x338], R2 ;  /* 0x0003380201007387 */ /* 0x0003e80000100800 */
[----:B------:R-:W5:Y:S04]  /*5390*/  LDL.LU R18, [R1+0x1bc] ;  /* 0x0001bc0001127983 */ /* 0x000f680000300800 */
[----:B------:R-:W5:Y:S01]  /*53a0*/  LDL.LU R20, [R1+0x1b8] ;  /* 0x0001b80001147983 */ /* 0x000f620000300800 */
[----:B------:R-:W-:-:S02]  /*53b0*/  VIADD R28, R14, 0xffffffcc ;  /* 0xffffffcc0e1c7836 */ /* 0x000fc40000000000 */
[----:B------:R-:W-:-:S03]  /*53c0*/  VIADD R3, R14, 0xffffffc8 ;  /* 0xffffffc80e037836 */ /* 0x000fc60000000000 */
[----:B------:R-:W-:Y:S02]  /*53d0*/  ISETP.GE.U32.AND P3, PT, R28, 0x7fffff8d, PT ;  /* 0x7fffff8d1c00780c */ /* 0x000fe40003f66070 */
[----:B------:R-:W-:Y:S01]  /*53e0*/  ISETP.GE.U32.AND P0, PT, R3, 0x7fffff89, PT ;  /* 0x7fffff890300780c */ /* 0x000fe20003f06070 */
[----:B-1----:R-:W-:Y:S01]  /*53f0*/  IMAD.SHL.U32 R4, R2, 0x4, RZ ;  /* 0x0000000402047824 */ /* 0x002fe200078e00ff */
[----:B------:R-:W-:Y:S01]  /*5400*/  SEL R28, RZ, 0x4, !P5 ;  /* 0x00000004ff1c7807 */ /* 0x000fe20006800000 */
[----:B------:R-:W-:Y:S01]  /*5410*/  VIADD R27, R14, 0xffffffc0 ;  /* 0xffffffc00e1b7836 */ /* 0x000fe20000000000 */
[----:B------:R-:W-:Y:S01]  /*5420*/  ISETP.GE.U32.AND P2, PT, R29, 0x7fffff4f, PT ;  /* 0x7fffff4f1d00780c */ /* 0x000fe20003f46070 */
[----:B------:R-:W1:Y:S01]  /*5430*/  LDC R3, c[0x0][0x3a0] ;  /* 0x0000e800ff037b82 */ /* 0x000e620000000800 */
[----:B------:R-:W-:-:S04]  /*5440*/  SEL R28, R28, RZ, !P4 ;  /* 0x000000ff1c1c7207 */ /* 0x000fc80006000000 */
[----:B------:R-:W-:Y:S01]  /*5450*/  ISETP.NE.U32.AND P1, PT, R28, RZ, PT ;  /* 0x000000ff1c00720c */ /* 0x000fe20003f25070 */
[----:B------:R-:W-:Y:S02]  /*5460*/  VIADD R28, R7, 0xffffff92 ;  /* 0xffffff92071c7836 */ /* 0x000fe40000000000 */
[----:B------:R-:W-:Y:S01]  /*5470*/  VIADD R29, R6, 0xffffff96 ;  /* 0xffffff96061d7836 */ /* 0x000fe20000000000 */
[----:B--2---:R-:W-:Y:S04]  /*5480*/  LDGSTS.E [R0+0x19800], desc[UR8][R12.64], !P3 ;  /* 0x198000000c007fae */ /* 0x004fe8000d9a1008 */
[----:B------:R-:W2:Y:S04]  /*5490*/  LDL.LU R12, [R1+0x1b4] ;  /* 0x0001b400010c7983 */ /* 0x000ea80000300800 */
[----:B------:R-:W2:Y:S04]  /*54a0*/  LDL.LU R25, [R1+0x1b0] ;  /* 0x0001b00001197983 */ /* 0x000ea80000300800 */
[----:B------:R1:W-:Y:S04]  /*54b0*/  STL [R1+0x7dc], R4 ;  /* 0x0007dc0401007387 */ /* 0x0003e80000100800 */
[----:B------:R-:W2:Y:S04]  /*54c0*/  LDL.LU R13, [R1+0x18c] ;  /* 0x00018c00010d7983 */ /* 0x000ea80000300800 */
[----:B------:R-:W2:Y:S04]  /*54d0*/  LDL.LU R21, [R1+0x188] ;  /* 0x0001880001157983 */ /* 0x000ea80000300800 */
[----:B---3--:R3:W-:Y:S04]  /*54e0*/  LDGSTS.E [R0+0x1b800], desc[UR8][R8.64], !P0 ;  /* 0x1b80000008007fae */ /* 0x0087e8000c1a1008 */
[----:B------:R-:W-:Y:S01]  /*54f0*/  LDGSTS.E [R0+0x1d800], desc[UR8][R10.64], !P6 ;  /* 0x1d8000000a007fae */ /* 0x000fe2000f1a1008 */
[----:B------:R-:W-:-:S02]  /*5500*/  ISETP.GE.U32.AND P3, PT, R28, 0x7fffff53, PT ;  /* 0x7fffff531c00780c */ /* 0x000fc40003f66070 */
[----:B------:R-:W-:Y:S01]  /*5510*/  IADD3 R28, P4, PT, R4, UR14, RZ ;  /* 0x0000000e041c7c10 */ /* 0x000fe2000ff9e0ff */
[----:B------:R-:W2:Y:S04]  /*5520*/  LDL.64 R10, [R1+0x1c0] ;  /* 0x0001c000010a7983 */ /* 0x000ea80000100a00 */
[----:B------:R-:W2:Y:S01]  /*5530*/  LDL.LU R16, [R1+0x1e0] ;  /* 0x0001e00001107983 */ /* 0x000ea20000300800 */
[----:B------:R-:W-:Y:S02]  /*5540*/  ISETP.GE.U32.AND P0, PT, R29, 0x7fffff57, PT ;  /* 0x7fffff571d00780c */ /* 0x000fe40003f06070 */
[----:B------:R-:W-:Y:S01]  /*5550*/  LEA.HI.X.SX32 R29, R2, UR15, 0x2, P4 ;  /* 0x0000000f021d7c11 */ /* 0x000fe2000a0f16ff */
[----:B------:R-:W-:Y:S01]  /*5560*/  STL.64 [R1+0xb78], R26 ;  /* 0x000b781a01007387 */ /* 0x000fe20000100a00 */
[----:B----4-:R-:W-:-:S03]  /*5570*/  IMAD R24, R24, UR5, RZ ;  /* 0x0000000518187c24 */ /* 0x010fc6000f8e02ff */
[----:B------:R-:W4:Y:S01]  /*5580*/  LDL.LU R2, [R1+0x1e4] ;  /* 0x0001e40001027983 */ /* 0x000f220000300800 */
[----:B------:R-:W-:Y:S02]  /*5590*/  IMAD R22, R22, UR5, RZ ;  /* 0x0000000516167c24 */ /* 0x000fe4000f8e02ff */
[----:B---3--:R-:W-:Y:S01]  /*55a0*/  IMAD R9, R19, UR5, RZ ;  /* 0x0000000513097c24 */ /* 0x008fe2000f8e02ff */
[----:B------:R-:W-:Y:S01]  /*55b0*/  STL [R1+0x32c], R24 ;  /* 0x00032c1801007387 */ /* 0x000fe20000100800 */
[----:B------:R-:W-:Y:S02]  /*55c0*/  IMAD R19, R15, UR5, RZ ;  /* 0x000000050f137c24 */ /* 0x000fe4000f8e02ff */
[----:B------:R-:W-:Y:S01]  /*55d0*/  IMAD R23, R23, UR5, RZ ;  /* 0x0000000517177c24 */ /* 0x000fe2000f8e02ff */
[----:B------:R3:W-:Y:S01]  /*55e0*/  STL [R1+0x328], R22 ;  /* 0x0003281601007387 */ /* 0x0007e20000100800 */
[----:B-----5:R-:W-:-:S03]  /*55f0*/  IMAD R15, R17, UR5, RZ ;  /* 0x00000005110f7c24 */ /* 0x020fc6000f8e02ff */
[----:B------:R-:W5:Y:S04]  /*5600*/  LDL.LU R17, [R1+0x1f4] ;  /* 0x0001f40001117983 */ /* 0x000f680000300800 */
[----:B------:R-:W-:Y:S04]  /*5610*/  STL [R1+0x324], R23 ;  /* 0x0003241701007387 */ /* 0x000fe80000100800 */
[----:B------:R-:W-:Y:S04]  /*5620*/  STL [R1+0x320], R9 ;  /* 0x0003200901007387 */ /* 0x000fe80000100800 */
[----:B------:R-:W-:Y:S01]  /*5630*/  STL [R1+0x31c], R19 ;  /* 0x00031c1301007387 */ /* 0x000fe20000100800 */
[----:B------:R-:W-:-:S03]  /*5640*/  IMAD R6, R20, UR5, RZ ;  /* 0x0000000514067c24 */ /* 0x000fc6000f8e02ff */
[----:B------:R-:W5:Y:S01]  /*5650*/  LDL.LU R20, [R1+0x1fc] ;  /* 0x0001fc0001147983 */ /* 0x000f620000300800 */
[----:B------:R-:W-:Y:S01]  /*5660*/  ISETP.GE.U32.AND P6, PT, R27, 0x7fffff81, PT ;  /* 0x7fffff811b00780c */ /* 0x000fe20003fc6070 */
[----:B------:R-:W-:Y:S02]  /*5670*/  IMAD R18, R18, UR5, RZ ;  /* 0x0000000512127c24 */ /* 0x000fe4000f8e02ff */
[----:B------:R-:W-:Y:S01]  /*5680*/  STL [R1+0x318], R15 ;  /* 0x0003180f01007387 */ /* 0x000fe20000100800 */
[----:B-1----:R-:W-:-:S03]  /*5690*/  VIADD R7, R3, 0xffffff9a ;  /* 0xffffff9a03077836 */ /* 0x002fc60000000000 */
[----:B------:R-:W-:Y:S04]  /*56a0*/  STL [R1+0x314], R18 ;  /* 0x0003141201007387 */ /* 0x000fe80000100800 */
[----:B------:R-:W-:Y:S01]  /*56b0*/  STL [R1+0x310], R6 ;  /* 0x0003100601007387 */ /* 0x000fe20000100800 */
[----:B------:R-:W-:-:S04]  /*56c0*/  LEA R4, P4, R22, R28, 0x2 ;  /* 0x0000001c16047211 */ /* 0x000fc800078810ff */
[----:B------:R-:W-:Y:S01]  /*56d0*/  LEA.HI.X.SX32 R5, R22, R29, 0x2, P4 ;  /* 0x0000001d16057211 */ /* 0x000fe200020f16ff */
[----:B--2---:R-:W-:Y:S02]  /*56e0*/  IMAD R12, R12, UR5, RZ ;  /* 0x000000050c0c7c24 */ /* 0x004fe4000f8e02ff */
[----:B------:R-:W-:Y:S02]  /*56f0*/  IMAD R8, R25, UR5, RZ ;  /* 0x0000000519087c24 */ /* 0x000fe4000f8e02ff */
[----:B------:R-:W-:Y:S02]  /*5700*/  IMAD R3, R21, UR5, RZ ;  /* 0x0000000515037c24 */ /* 0x000fe4000f8e02ff */
[----:B------:R-:W2:Y:S01]  /*5710*/  LDL.LU R21, [R1+0x204] ;  /* 0x0002040001157983 */ /* 0x000ea20000300800 */
[----:B------:R-:W-:-:S03]  /*5720*/  IMAD R13, R13, UR5, RZ ;  /* 0x000000050d0d7c24 */ /* 0x000fc6000f8e02ff */
[----:B------:R-:W-:Y:S04]  /*5730*/  STL [R1+0x30c], R12 ;  /* 0x00030c0c01007387 */ /* 0x000fe80000100800 */
[----:B------:R-:W-:Y:S04]  /*5740*/  STL [R1+0x308], R8 ;  /* 0x0003080801007387 */ /* 0x000fe80000100800 */
[----:B------:R-:W-:Y:S04]  /*5750*/  STL [R1+0x304], R13 ;  /* 0x0003040d01007387 */ /* 0x000fe80000100800 */
[----:B------:R-:W2:Y:S04]  /*5760*/  LDL.LU R25, [R1+0x214] ;  /* 0x0002140001197983 */ /* 0x000ea80000300800 */
[----:B------:R1:W-:Y:S01]  /*5770*/  LDGSTS.E [R0+0x1f800], desc[UR8][R10.64], !P6 ;  /* 0x1f8000000a007fae */ /* 0x0003e2000f1a1008 */
[----:B------:R-:W-:-:S03]  /*5780*/  IMAD R16, R16, UR5, RZ ;  /* 0x0000000510107c24 */ /* 0x000fc6000f8e02ff */
[----:B------:R-:W-:Y:S01]  /*5790*/  STL [R1+0x300], R3 ;  /* 0x0003000301007387 */ /* 0x000fe20000100800 */
[----:B-1----:R-:W-:Y:S01]  /*57a0*/  LEA R10, P6, R24, R28, 0x2 ;  /* 0x0000001c180a7211 */ /* 0x002fe200078c10ff */
[----:B----4-:R-:W-:Y:S02]  /*57b0*/  IMAD R2, R2, UR5, RZ ;  /* 0x0000000502027c24 */ /* 0x010fe4000f8e02ff */
[----:B------:R-:W0:Y:S01]  /*57c0*/  LDGDEPBAR ;  /* 0x00000000000079af */ /* 0x000e220000000000 */
[----:B------:R-:W-:-:S03]  /*57d0*/  LEA.HI.X.SX32 R11, R24, R29, 0x2, P6 ;  /* 0x0000001d180b7211 */ /* 0x000fc600030f16ff */
[----:B------:R-:W-:Y:S04]  /*57e0*/  STL [R1+0x2fc], R16 ;  /* 0x0002fc1001007387 */ /* 0x000fe80000100800 */
[----:B------:R1:W-:Y:S04]  /*57f0*/  STL.64 [R1+0x1d8], R10 ;  /* 0x0001d80a01007387 */ /* 0x0003e80000100a00 */
[----:B---3--:R-:W3:Y:S01]  /*5800*/  LDL.LU R22, [R1+0x224] ;  /* 0x0002240001167983 */ /* 0x008ee20000300800 */
[----:B-1----:R-:W-:-:S03]  /*5810*/  LEA R10, P6, R23, R28, 0x2 ;  /* 0x0000001c170a7211 */ /* 0x002fc600078c10ff */
[----:B------:R-:W-:Y:S01]  /*5820*/  STL [R1+0x2f8], R2 ;  /* 0x0002f80201007387 */ /* 0x000fe20000100800 */
[----:B------:R-:W-:-:S03]  /*5830*/  LEA.HI.X.SX32 R11, R23, R29, 0x2, P6 ;  /* 0x0000001d170b7211 */ /* 0x000fc600030f16ff */
[----:B------:R1:W-:Y:S04]  /*5840*/  STL.64 [R1+0x1e8], R4 ;  /* 0x0001e80401007387 */ /* 0x0003e80000100a00 */
[----:B------:R4:W-:Y:S04]  /*5850*/  STL.64 [R1+0x1e0], R10 ;  /* 0x0001e00a01007387 */ /* 0x0009e80000100a00 */
[----:B------:R-:W3:Y:S01]  /*5860*/  LDL.LU R23, [R1+0x234] ;  /* 0x0002340001177983 */ /* 0x000ee20000300800 */
[-C--:B-1----:R-:W-:Y:S02]  /*5870*/  LEA R4, P4, R9, R28.reuse, 0x2 ;  /* 0x0000001c09047211 */ /* 0x082fe400078810ff */
[----:B----4-:R-:W-:-:S02]  /*5880*/  LEA R10, P6, R19, R28, 0x2 ;  /* 0x0000001c130a7211 */ /* 0x010fc400078c10ff */
[-C--:B------:R-:W-:Y:S02]  /*5890*/  LEA.HI.X.SX32 R5, R9, R29.reuse, 0x2, P4 ;  /* 0x0000001d09057211 */ /* 0x080fe400020f16ff */
[----:B------:R-:W-:Y:S01]  /*58a0*/  LEA.HI.X.SX32 R11, R19, R29, 0x2, P6 ;  /* 0x0000001d130b7211 */ /* 0x000fe200030f16ff */
[----:B-----5:R-:W-:-:S05]  /*58b0*/  IMAD R17, R17, UR5, RZ ;  /* 0x0000000511117c24 */ /* 0x020fca000f8e02ff */
[----:B------:R-:W-:Y:S04]  /*58c0*/  STL [R1+0x2f4], R17 ;  /* 0x0002f41101007387 */ /* 0x000fe80000100800 */
[----:B------:R1:W-:Y:S04]  /*58d0*/  STL.64 [R1+0x1f0], R4 ;  /* 0x0001f00401007387 */ /* 0x0003e80000100a00 */
[----:B------:R4:W-:Y:S01]  /*58e0*/  STL.64 [R1+0x1f8], R10 ;  /* 0x0001f80a01007387 */ /* 0x0009e20000100a00 */
[----:B------:R-:W-:-:S03]  /*58f0*/  IMAD R9, R20, UR5, RZ ;  /* 0x0000000514097c24 */ /* 0x000fc6000f8e02ff */
[----:B------:R-:W5:Y:S01]  /*5900*/  LDL.LU R20, [R1+0x244] ;  /* 0x0002440001147983 */ /* 0x000f620000300800 */
[CC--:B-1----:R-:W-:Y:S02]  /*5910*/  LEA R4, P4, R15.reuse, R28.reuse, 0x2 ;  /* 0x0000001c0f047211 */ /* 0x0c2fe400078810ff */
[CC--:B----4-:R-:W-:Y:S02]  /*5920*/  LEA R10, P6, R18.reuse, R28.reuse, 0x2 ;  /* 0x0000001c120a7211 */ /* 0x0d0fe400078c10ff */
[-C--:B------:R-:W-:Y:S02]  /*5930*/  LEA.HI.X.SX32 R5, R15, R29.reuse, 0x2, P4 ;  /* 0x0000001d0f057211 */ /* 0x080fe400020f16ff */
[----:B------:R-:W-:Y:S01]  /*5940*/  LEA.HI.X.SX32 R11, R18, R29, 0x2, P6 ;  /* 0x0000001d120b7211 */ /* 0x000fe200030f16ff */
[----:B------:R-:W-:Y:S04]  /*5950*/  STL [R1+0x2f0], R9 ;  /* 0x0002f00901007387 */ /* 0x000fe80000100800 */
[----:B------:R1:W-:Y:S04]  /*5960*/  STL.64 [R1+0x1d0], R4 ;  /* 0x0001d00401007387 */ /* 0x0003e80000100a00 */
[----:B------:R4:W-:Y:S01]  /*5970*/  STL.64 [R1+0x200], R10 ;  /* 0x0002000a01007387 */ /* 0x0009e20000100a00 */
[----:B-1----:R-:W-:-:S02]  /*5980*/  LEA R4, P4, R6, R28, 0x2 ;  /* 0x0000001c06047211 */ /* 0x002fc400078810ff */
[----:B----4-:R-:W-:Y:S02]  /*5990*/  LEA R10, P6, R12, R28, 0x2 ;  /* 0x0000001c0c0a7211 */ /* 0x010fe400078c10ff */
[-C--:B------:R-:W-:Y:S02]  /*59a0*/  LEA.HI.X.SX32 R5, R6, R29.reuse, 0x2, P4 ;  /* 0x0000001d06057211 */ /* 0x080fe400020f16ff */
[----:B------:R-:W-:Y:S01]  /*59b0*/  LEA.HI.X.SX32 R11, R12, R29, 0x2, P6 ;  /* 0x0000001d0c0b7211 */ /* 0x000fe200030f16ff */
[----:B--2---:R-:W-:Y:S02]  /*59c0*/  IMAD R15, R21, UR5, RZ ;  /* 0x00000005150f7c24 */ /* 0x004fe4000f8e02ff */
[----:B------:R-:W2:Y:S04]  /*59d0*/  LDL.LU R21, [R1+0x254] ;  /* 0x0002540001157983 */ /* 0x000ea80000300800 */
[----:B------:R-:W-:Y:S04]  /*59e0*/  STL [R1+0x2ec], R15 ;  /* 0x0002ec0f01007387 */ /* 0x000fe80000100800 */
[----:B------:R1:W-:Y:S04]  /*59f0*/  STL.64 [R1+0x208], R4 ;  /* 0x0002080401007387 */ /* 0x0003e80000100a00 */
[----:B------:R-:W4:Y:S01]  /*5a00*/  LDL.LU R12, [R1+0x264] ;  /* 0x00026400010c7983 */ /* 0x000f220000300800 */
[----:B------:R-:W-:-:S03]  /*5a10*/  IMAD R6, R25, UR5, RZ ;  /* 0x0000000519067c24 */ /* 0x000fc6000f8e02ff */
[----:B------:R1:W-:Y:S02]  /*5a20*/  STL.64 [R1+0x210], R10 ;  /* 0x0002100a01007387 */ /* 0x0003e40000100a00 */
[----:B-1----:R-:W-:-:S04]  /*5a30*/  LEA R4, P4, R8, R28, 0x2 ;  /* 0x0000001c08047211 */ /* 0x002fc800078810ff */
[-C--:B------:R-:W-:Y:S02]  /*5a40*/  LEA.HI.X.SX32 R5, R8, R29.reuse, 0x2, P4 ;  /* 0x0000001d08057211 */ /* 0x080fe400020f16ff */
[CC--:B------:R-:W-:Y:S01]  /*5a50*/  LEA R10, P6, R13.reuse, R28.reuse, 0x2 ;  /* 0x0000001c0d0a7211 */ /* 0x0c0fe200078c10ff */
[----:B------:R-:W-:Y:S03]  /*5a60*/  STL [R1+0x2e8], R6 ;  /* 0x0002e80601007387 */ /* 0x000fe60000100800 */
[----:B------:R-:W-:Y:S01]  /*5a70*/  LEA.HI.X.SX32 R11, R13, R29, 0x2, P6 ;  /* 0x0000001d0d0b7211 */ /* 0x000fe200030f16ff */
[----:B------:R1:W-:Y:S04]  /*5a80*/  STL.64 [R1+0x218], R4 ;  /* 0x0002180401007387 */ /* 0x0003e80000100a00 */
[----:B------:R-:W4:Y:S04]  /*5a90*/  LDL.LU R13, [R1+0x274] ;  /* 0x00027400010d7983 */ /* 0x000f280000300800 */
[----:B------:R3:W-:Y:S01]  /*5aa0*/  STL.64 [R1+0x220], R10 ;  /* 0x0002200a01007387 */ /* 0x0007e20000100a00 */
[----:B-1----:R-:W-:Y:S01]  /*5ab0*/  LEA R4, P4, R3, R28, 0x2 ;  /* 0x0000001c03047211 */ /* 0x002fe200078810ff */
[----:B---3--:R-:W-:-:S03]  /*5ac0*/  IMAD R8, R22, UR5, RZ ;  /* 0x0000000516087c24 */ /* 0x008fc6000f8e02ff */
[-C--:B------:R-:W-:Y:S02]  /*5ad0*/  LEA.HI.X.SX32 R5, R3, R29.reuse, 0x2, P4 ;  /* 0x0000001d03057211 */ /* 0x080fe400020f16ff */
[CC--:B------:R-:W-:Y:S01]  /*5ae0*/  LEA R10, P6, R16.reuse, R28.reuse, 0x2 ;  /* 0x0000001c100a7211 */ /* 0x0c0fe200078c10ff */
[----:B------:R-:W-:Y:S03]  /*5af0*/  STL [R1+0x2e4], R8 ;  /* 0x0002e40801007387 */ /* 0x000fe60000100800 */
[----:B------:R-:W-:Y:S01]  /*5b00*/  LEA.HI.X.SX32 R11, R16, R29, 0x2, P6 ;  /* 0x0000001d100b7211 */ /* 0x000fe200030f16ff */
[----:B------:R1:W-:Y:S04]  /*5b10*/  STL.64 [R1+0x228], R4 ;  /* 0x0002280401007387 */ /* 0x0003e80000100a00 */
[----:B------:R3:W-:Y:S01]  /*5b20*/  STL.64 [R1+0x230], R10 ;  /* 0x0002300a01007387 */ /* 0x0007e20000100a00 */
[----:B------:R-:W-:Y:S01]  /*5b30*/  IMAD R3, R23, UR5, RZ ;  /* 0x0000000517037c24 */ /* 0x000fe2000f8e02ff */
[----:B-1----:R-:W-:-:S02]  /*5b40*/  LEA R4, P4, R2, R28, 0x2 ;  /* 0x0000001c02047211 */ /* 0x002fc400078810ff */
[C---:B---3--:R-:W-:Y:S02]  /*5b50*/  LEA R10, P6, R17.reuse, R28, 0x2 ;  /* 0x0000001c110a7211 */ /* 0x048fe400078c10ff */
[----:B------:R-:W-:Y:S01]  /*5b60*/  STL [R1+0x2e0], R3 ;  /* 0x0002e00301007387 */ /* 0x000fe20000100800 */
[-C--:B------:R-:W-:Y:S02]  /*5b70*/  LEA.HI.X.SX32 R5, R2, R29.reuse, 0x2, P4 ;  /* 0x0000001d02057211 */ /* 0x080fe400020f16ff */
[----:B------:R-:W-:Y:S01]  /*5b80*/  LEA.HI.X.SX32 R11, R17, R29, 0x2, P6 ;  /* 0x0000001d110b7211 */ /* 0x000fe200030f16ff */
[----:B------:R-:W3:Y:S04]  /*5b90*/  LDL.LU R16, [R1+0x284] ;  /* 0x0002840001107983 */ /* 0x000ee80000300800 */
[----:B------:R1:W-:Y:S04]  /*5ba0*/  STL.64 [R1+0x238], R4 ;  /* 0x0002380401007387 */ /* 0x0003e80000100a00 */
[----:B------:R1:W-:Y:S01]  /*5bb0*/  STL.64 [R1+0x240], R10 ;  /* 0x0002400a01007387 */ /* 0x0003e20000100a00 */
[----:B-----5:R-:W-:-:S05]  /*5bc0*/  IMAD R2, R20, UR5, RZ ;  /* 0x0000000514027c24 */ /* 0x020fca000f8e02ff */
[----:B------:R-:W-:Y:S04]  /*5bd0*/  STL [R1+0x2dc], R2 ;  /* 0x0002dc0201007387 */ /* 0x000fe80000100800 */
[----:B------:R-:W5:Y:S01]  /*5be0*/  LDL.LU R17, [R1+0x28c] ;  /* 0x00028c0001117983 */ /* 0x000f620000300800 */
[----:B-1----:R-:W-:-:S04]  /*5bf0*/  LEA R4, P4, R9, R28, 0x2 ;  /* 0x0000001c09047211 */ /* 0x002fc800078810ff */
[----:B------:R-:W-:Y:S02]  /*5c00*/  LEA.HI.X.SX32 R5, R9, R29, 0x2, P4 ;  /* 0x0000001d09057211 */ /* 0x000fe400020f16ff */
[----:B------:R-:W-:-:S03]  /*5c10*/  LEA R10, P6, R15, R28, 0x2 ;  /* 0x0000001c0f0a7211 */ /* 0x000fc600078c10ff */
[----:B------:R1:W-:Y:S01]  /*5c20*/  STL.64 [R1+0x248], R4 ;  /* 0x0002480401007387 */ /* 0x0003e20000100a00 */
[----:B------:R-:W-:-:S05]  /*5c30*/  LEA.HI.X.SX32 R11, R15, R29, 0x2, P6 ;  /* 0x0000001d0f0b7211 */ /* 0x000fca00030f16ff */
[----:B------:R1:W-:Y:S02]  /*5c40*/  STL.64 [R1+0x250], R10 ;  /* 0x0002500a01007387 */ /* 0x0003e40000100a00 */
[----:B-1----:R-:W-:-:S04]  /*5c50*/  LEA R4, P4, R6, R28, 0x2 ;  /* 0x0000001c06047211 */ /* 0x002fc800078810ff */
[----:B------:R-:W-:Y:S02]  /*5c60*/  LEA.HI.X.SX32 R5, R6, R29, 0x2, P4 ;  /* 0x0000001d06057211 */ /* 0x000fe400020f16ff */
[----:B------:R-:W-:-:S04]  /*5c70*/  LEA R10, P6, R8, R28, 0x2 ;  /* 0x0000001c080a7211 */ /* 0x000fc800078c10ff */
[----:B------:R-:W-:Y:S02]  /*5c80*/  LEA.HI.X.SX32 R11, R8, R29, 0x2, P6 ;  /* 0x0000001d080b7211 */ /* 0x000fe400030f16ff */
[----:B------:R-:W-:-:S04]  /*5c90*/  LEA R26, P6, R2, R28, 0x2 ;  /* 0x0000001c021a7211 */ /* 0x000fc800078c10ff */
[----:B------:R-:W-:Y:S01]  /*5ca0*/  LEA.HI.X.SX32 R27, R2, R29, 0x2, P6 ;  /* 0x0000001d021b7211 */ /* 0x000fe200030f16ff */
[----:B--2---:R-:W-:-:S05]  /*5cb0*/  IMAD R9, R21, UR5, RZ ;  /* 0x0000000515097c24 */ /* 0x004fca000f8e02ff */
[----:B------:R-:W-:Y:S04]  /*5cc0*/  STL [R1+0x2d8], R9 ;  /* 0x0002d80901007387 */ /* 0x000fe80000100800 */
[----:B------:R-:W2:Y:S04]  /*5cd0*/  LDL.LU R20, [R1+0x294] ;  /* 0x0002940001147983 */ /* 0x000ea80000300800 */
[----:B------:R1:W-:Y:S01]  /*5ce0*/  STL.64 [R1+0x258], R4 ;  /* 0x0002580401007387 */ /* 0x0003e20000100a00 */
[----:B----4-:R-:W-:-:S03]  /*5cf0*/  IMAD R6, R12, UR5, RZ ;  /* 0x000000050c067c24 */ /* 0x010fc6000f8e02ff */
[----:B------:R-:W4:Y:S01]  /*5d00*/  LDL.LU R21, [R1+0x29c] ;  /* 0x00029c0001157983 */ /* 0x000f220000300800 */
[----:B-1----:R-:W-:-:S03]  /*5d10*/  LEA R4, P4, R3, R28, 0x2 ;  /* 0x0000001c03047211 */ /* 0x002fc600078810ff */
[----:B------:R-:W-:Y:S01]  /*5d20*/  STL [R1+0x2d4], R6 ;  /* 0x0002d40601007387 */ /* 0x000fe20000100800 */
[----:B------:R-:W-:-:S03]  /*5d30*/  LEA.HI.X.SX32 R5, R3, R29, 0x2, P4 ;  /* 0x0000001d03057211 */ /* 0x000fc600020f16ff */
[----:B------:R-:W-:Y:S04]  /*5d40*/  STL.64 [R1+0x260], R10 ;  /* 0x0002600a01007387 */ /* 0x000fe80000100a00 */
[----:B------:R1:W-:Y:S01]  /*5d50*/  STL.64 [R1+0x268], R4 ;  /* 0x0002680401007387 */ /* 0x0003e20000100a00 */
[----:B------:R-:W-:-:S03]  /*5d60*/  IMAD R8, R13, UR5, RZ ;  /* 0x000000050d087c24 */ /* 0x000fc6000f8e02ff */
[----:B------:R-:W4:Y:S04]  /*5d70*/  LDL.LU R12, [R1+0x2a4] ;  /* 0x0002a400010c7983 */ /* 0x000f280000300800 */
[----:B------:R3:W-:Y:S01]  /*5d80*/  STL [R1+0x2d0], R8 ;  /* 0x0002d00801007387 */ /* 0x0007e20000100800 */
[----:B-1----:R-:W-:-:S03]  /*5d90*/  LEA R4, P4, R9, R28, 0x2 ;  /* 0x0000001c09047211 */ /* 0x002fc600078810ff */
[----:B------:R-:W4:Y:S01]  /*5da0*/  LDL.LU R13, [R1+0x2ac] ;  /* 0x0002ac00010d7983 */ /* 0x000f220000300800 */
[----:B------:R-:W-:-:S03]  /*5db0*/  LEA.HI.X.SX32 R5, R9, R29, 0x2, P4 ;  /* 0x0000001d09057211 */ /* 0x000fc600020f16ff */
[----:B------:R-:W-:Y:S04]  /*5dc0*/  STL.64 [R1+0x270], R26 ;  /* 0x0002701a01007387 */ /* 0x000fe80000100a00 */
[----:B------:R-:W-:Y:S01]  /*5dd0*/  STL.64 [R1+0xb80], R26 ;  /* 0x000b801a01007387 */ /* 0x000fe20000100a00 */
[----:B---3--:R-:W-:-:S03]  /*5de0*/  IMAD R11, R16, UR5, RZ ;  /* 0x00000005100b7c24 */ /* 0x008fc6000f8e02ff */
[----:B------:R-:W3:Y:S04]  /*5df0*/  LDL.LU R16, [R1+0x2b0] ;  /* 0x0002b00001107983 */ /* 0x000ee80000300800 */
[----:B------:R-:W-:Y:S04]  /*5e00*/  STL.64 [R1+0x278], R4 ;  /* 0x0002780401007387 */ /* 0x000fe80000100a00 */
[----:B------:R-:W-:Y:S04]  /*5e10*/  STL [R1+0x2cc], R11 ;  /* 0x0002cc0b01007387 */ /* 0x000fe80000100800 */
[----:B------:R2:W-:Y:S01]  /*5e20*/  STL.64 [R1+0xb88], R4 ;  /* 0x000b880401007387 */ /* 0x0005e20000100a00 */
[----:B-----5:R-:W-:-:S03]  /*5e30*/  IMAD R10, R17, UR5, RZ ;  /* 0x00000005110a7c24 */ /* 0x020fc6000f8e02ff */
[----:B------:R-:W5:Y:S01]  /*5e40*/  LDL.LU R17, [R1+0x33c] ;  /* 0x00033c0001117983 */ /* 0x000f620000300800 */
[----:B------:R-:W-:-:S04]  /*5e50*/  LEA R2, P6, R6, R28, 0x2 ;  /* 0x0000001c06027211 */ /* 0x000fc800078c10ff */
[-C--:B------:R-:W-:Y:S02]  /*5e60*/  LEA.HI.X.SX32 R3, R6, R29.reuse, 0x2, P6 ;  /* 0x0000001d06037211 */ /* 0x080fe400030f16ff */
[CC--:B------:R-:W-:Y:S02]  /*5e70*/  LEA R6, P6, R8.reuse, R28.reuse, 0x2 ;  /* 0x0000001c08067211 */ /* 0x0c0fe400078c10ff */
[----:B------:R-:W-:Y:S02]  /*5e80*/  ISETP.GE.U32.AND P4, PT, R7, 0x7fffff5b, PT ;  /* 0x7fffff5b0700780c */ /* 0x000fe40003f86070 */
[-C--:B------:R-:W-:Y:S02]  /*5e90*/  LEA.HI.X.SX32 R7, R8, R29.reuse, 0x2, P6 ;  /* 0x0000001d08077211 */ /* 0x080fe400030f16ff */
[C---:B------:R-:W-:Y:S01]  /*5ea0*/  LEA R8, P6, R11.reuse, R28, 0x2 ;  /* 0x0000001c0b087211 */ /* 0x040fe200078c10ff */
[----:B------:R-:W-:Y:S03]  /*5eb0*/  STL.64 [R1+0x280], R2 ;  /* 0x0002800201007387 */ /* 0x000fe60000100a00 */
[----:B------:R-:W-:-:S02]  /*5ec0*/  LEA.HI.X.SX32 R9, R11, R29, 0x2, P6 ;  /* 0x0000001d0b097211 */ /* 0x000fc400030f16ff */
[C---:B------:R-:W-:Y:S01]  /*5ed0*/  LEA R18, P6, R10.reuse, R28, 0x2 ;  /* 0x0000001c0a127211 */ /* 0x040fe200078c10ff */
[----:B------:R-:W-:Y:S03]  /*5ee0*/  STL [R1+0x2c8], R10 ;  /* 0x0002c80a01007387 */ /* 0x000fe60000100800 */
[----:B------:R-:W-:Y:S01]  /*5ef0*/  LEA.HI.X.SX32 R19, R10, R29, 0x2, P6 ;  /* 0x0000001d0a137211 */ /* 0x000fe200030f16ff */
[----:B------:R4:W-:Y:S04]  /*5f00*/  STL.64 [R1+0xb90], R2 ;  /* 0x000b900201007387 */ /* 0x0009e80000100a00 */
[----:B------:R-:W-:Y:S04]  /*5f10*/  STL.64 [R1+0x288], R6 ;  /* 0x0002880601007387 */ /* 0x000fe80000100a00 */
[----:B------:R-:W-:Y:S01]  /*5f20*/  STL.64 [R1+0xb98], R6 ;  /* 0x000b980601007387 */ /* 0x000fe20000100a00 */
[----:B--2---:R-:W-:-:S05]  /*5f30*/  IMAD R5, R20, UR5, RZ ;  /* 0x0000000514057c24 */ /* 0x004fca000f8e02ff */
[----:B------:R-:W-:Y:S01]  /*5f40*/  LEA R24, P6, R5, R28, 0x2 ;  /* 0x0000001c05187211 */ /* 0x000fe200078c10ff */
[----:B----4-:R-:W-:-:S03]  /*5f50*/  IMAD R2, R21, UR5, RZ ;  /* 0x0000000515027c24 */ /* 0x010fc6000f8e02ff */
[----:B------:R-:W-:Y:S01]  /*5f60*/  LEA.HI.X.SX32 R25, R5, R29, 0x2, P6 ;  /* 0x0000001d05197211 */ /* 0x000fe200030f16ff */
[----:B------:R-:W-:Y:S01]  /*5f70*/  STL [R1+0x2c4], R5 ;  /* 0x0002c40501007387 */ /* 0x000fe20000100800 */
[----:B------:R-:W-:-:S03]  /*5f80*/  LEA R22, P6, R2, R28, 0x2 ;  /* 0x0000001c02167211 */ /* 0x000fc600078c10ff */
[----:B------:R-:W-:Y:S01]  /*5f90*/  STL.64 [R1+0x290], R8 ;  /* 0x0002900801007387 */ /* 0x000fe20000100a00 */
[----:B------:R-:W-:-:S03]  /*5fa0*/  LEA.HI.X.SX32 R23, R2, R29, 0x2, P6 ;  /* 0x0000001d02177211 */ /* 0x000fc600030f16ff */
[----:B------:R-:W-:Y:S04]  /*5fb0*/  STL.64 [R1+0xba0], R8 ;  /* 0x000ba00801007387 */ /* 0x000fe80000100a00 */
[----:B------:R3:W-:Y:S01]  /*5fc0*/  STL [R1+0x2c0], R2 ;  /* 0x0002c00201007387 */ /* 0x0007e20000100800 */
[----:B------:R-:W-:-:S03]  /*5fd0*/  IMAD R4, R12, UR5, RZ ;  /* 0x000000050c047c24 */ /* 0x000fc6000f8e02ff */
[----:B------:R-:W-:Y:S02]  /*5fe0*/  STL.64 [R1+0x298], R18 ;  /* 0x0002981201007387 */ /* 0x000fe40000100a00 */
[----:B------:R-:W-:Y:S02]  /*5ff0*/  LEA R10, P6, R4, R28, 0x2 ;  /* 0x0000001c040a7211 */ /* 0x000fe400078c10ff */
[----:B------:R-:W-:Y:S01]  /*6000*/  STL.64 [R1+0xba8], R18 ;  /* 0x000ba81201007387 */ /* 0x000fe20000100a00 */
[----:B------:R-:W-:-:S03]  /*6010*/  IMAD R3, R13, UR5, RZ ;  /* 0x000000050d037c24 */ /* 0x000fc6000f8e02ff */
[----:B------:R-:W-:Y:S01]  /*6020*/  STL [R1+0x2bc], R4 ;  /* 0x0002bc0401007387 */ /* 0x000fe20000100800 */
[----:B------:R-:W-:-:S03]  /*6030*/  LEA.HI.X.SX32 R11, R4, R29, 0x2, P6 ;  /* 0x0000001d040b7211 */ /* 0x000fc600030f16ff */
[----:B------:R-:W-:Y:S04]  /*6040*/  STL.64 [R1+0x2a0], R24 ;  /* 0x0002a01801007387 */ /* 0x000fe80000100a00 */
[----:B------:R-:W-:Y:S04]  /*6050*/  STL.64 [R1+0xbb0], R24 ;  /* 0x000bb01801007387 */ /* 0x000fe80000100a00 */
[----:B------:R-:W-:Y:S04]  /*6060*/  STL [R1+0x2b8], R3 ;  /* 0x0002b80301007387 */ /* 0x000fe80000100800 */
[----:B------:R-:W-:Y:S04]  /*6070*/  STL.64 [R1+0x2a8], R22 ;  /* 0x0002a81601007387 */ /* 0x000fe80000100a00 */
[----:B------:R-:W-:Y:S01]  /*6080*/  STL.64 [R1+0xbb8], R22 ;  /* 0x000bb81601007387 */ /* 0x000fe20000100a00 */
[----:B---3--:R-:W-:-:S05]  /*6090*/  IMAD R2, R16, UR5, RZ ;  /* 0x0000000510027c24 */ /* 0x008fca000f8e02ff */
[----:B------:R-:W-:Y:S04]  /*60a0*/  STL [R1+0x2b4], R2 ;  /* 0x0002b40201007387 */ /* 0x000fe80000100800 */
[----:B------:R-:W-:Y:S04]  /*60b0*/  STL.64 [R1+0x1c8], R10 ;  /* 0x0001c80a01007387 */ /* 0x000fe80000100a00 */
[----:B------:R1:W-:Y:S01]  /*60c0*/  STL.64 [R1+0xbc0], R10 ;  /* 0x000bc00a01007387 */ /* 0x0003e20000100a00 */
[----:B-----5:R-:W-:-:S05]  /*60d0*/  IMAD R15, R17, UR5, RZ ;  /* 0x00000005110f7c24 */ /* 0x020fca000f8e02ff */
[----:B------:R-:W-:Y:S04]  /*60e0*/  STL [R1+0x2b0], R15 ;  /* 0x0002b00f01007387 */ /* 0x000fe80000100800 */
[----:B-1----:R-:W2:Y:S04]  /*60f0*/  LDL.64 R10, [R1+0x228] ;  /* 0x00022800010a7983 */ /* 0x002ea80000100a00 */
[----:B--2---:R1:W-:Y:S04]  /*6100*/  STL.64 [R1+0xbc8], R10 ;  /* 0x000bc80a01007387 */ /* 0x0043e80000100a00 */
        /* <DEDUP_REMOVED lines=18> */
[----:B-1----:R-:W2:Y:S01]  /*6230*/  LDL.64 R10, [R1+0x1e8] ;  /* 0x0001e800010a7983 */ /* 0x002ea20000100a00 */
[----:B------:R-:W-:-:S04]  /*6240*/  LEA R20, P6, R3, R28, 0x2 ;  /* 0x0000001c03147211 */ /* 0x000fc800078c10ff */
[----:B------:R-:W-:Y:S02]  /*6250*/  LEA.HI.X.SX32 R21, R3, R29, 0x2, P6 ;  /* 0x0000001d03157211 */ /* 0x000fe400030f16ff */
[----:B------:R-:W-:-:S04]  /*6260*/  LEA R12, P6, R2, R28, 0x2 ;  /* 0x0000001c020c7211 */ /* 0x000fc800078c10ff */
[----:B------:R-:W-:Y:S02]  /*6270*/  LEA.HI.X.SX32 R13, R2, R29, 0x2, P6 ;  /* 0x0000001d020d7211 */ /* 0x000fe400030f16ff */
[----:B------:R-:W-:Y:S01]  /*6280*/  LEA R16, P6, R15, R28, 0x2 ;  /* 0x0000001c0f107211 */ /* 0x000fe200078c10ff */
[----:B------:R-:W-:-:S03]  /*6290*/  VIADD R28, R14, 0xffffffbf ;  /* 0xffffffbf0e1c7836 */ /* 0x000fc60000000000 */
[----:B------:R-:W-:Y:S02]  /*62a0*/  LEA.HI.X.SX32 R17, R15, R29, 0x2, P6 ;  /* 0x0000001d0f117211 */ /* 0x000fe400030f16ff */
[----:B------:R-:W-:Y:S02]  /*62b0*/  ISETP.GE.U32.AND P6, PT, R28, 0x7fffff80, PT ;  /* 0x7fffff801c00780c */ /* 0x000fe40003fc6070 */
[----:B------:R-:W1:Y:S01]  /*62c0*/  S2R R28, SR_TID.X ;  /* 0x00000000001c7919 */ /* 0x000e620000002100 */
[----:B------:R-:W3:Y:S01]  /*62d0*/  S2R R29, SR_TID.X ;  /* 0x00000000001d7919 */ /* 0x000ee20000002100 */
[----:B--2---:R2:W-:Y:S01]  /*62e0*/  STL.64 [R1+0xc18], R10 ;  /* 0x000c180a01007387 */ /* 0x0045e20000100a00 */
[----:B-1----:R-:W-:Y:S02]  /*62f0*/  LOP3.LUT R28, R28, 0x1ff, RZ, 0xc0, !PT ;  /* 0x000001ff1c1c7812 */ /* 0x002fe400078ec0ff */
[----:B---3--:R-:W-:Y:S01]  /*6300*/  LOP3.LUT R29, R29, 0x1c0, RZ, 0xc0, !PT ;  /* 0x000001c01d1d7812 */ /* 0x008fe200078ec0ff */
[----:B------:R-:W3:Y:S04]  /*6310*/  LDL.64 R22, [R1+0x230] ;  /* 0x0002300001167983 */ /* 0x000ee80000100a00 */
[----:B------:R-:W4:Y:S04]  /*6320*/  LDL.64 R24, [R1+0x238] ;  /* 0x0002380001187983 */ /* 0x000f280000100a00 */
[----:B--2---:R-:W2:Y:S01]  /*6330*/  LDL.64 R10, [R1+0x1d8] ;  /* 0x0001d800010a7983 */ /* 0x004ea20000100a00 */
[----:B------:R-:W-:Y:S01]  /*6340*/  IMAD.SHL.U32 R28, R28, 0x4, RZ ;  /* 0x000000041c1c7824 */ /* 0x000fe200078e00ff */
[----:B------:R-:W-:-:S02]  /*6350*/  SHF.R.U32.HI R29, RZ, 0x2, R29 ;  /* 0x00000002ff1d7819 */ /* 0x000fc4000001161d */
[----:B------:R-:W5:Y:S02]  /*6360*/  LDL.64 R18, [R1+0x240] ;  /* 0x0002400001127983 */ /* 0x000f640000100a00 */
[----:B------:R-:W-:Y:S02]  /*6370*/  LOP3.LUT R28, R28, R29, RZ, 0x3c, !PT ;  /* 0x0000001d1c1c7212 */ /* 0x000fe400078e3cff */
[----:B------:R-:W3:Y:S01]  /*6380*/  LDL.64 R8, [R1+0x248] ;  /* 0x0002480001087983 */ /* 0x000ee20000100a00 */
[----:B------:R-:W1:Y:S02]  /*6390*/  LDC R29, c[0x0][0x3a0] ;  /* 0x0000e800ff1d7b82 */ /* 0x000e640000000800 */
[----:B------:R-:W-:Y:S01]  /*63a0*/  VIADD R28, R28, UR4 ;  /* 0x000000041c1c7c36 */ /* 0x000fe20008000000 */
[----:B------:R-:W3:Y:S04]  /*63b0*/  LDL.64 R6, [R1+0x250] ;  /* 0x0002500001067983 */ /* 0x000ee80000100a00 */
[----:B------:R-:W3:Y:S04]  /*63c0*/  LDL.64 R2, [R1+0x258] ;  /* 0x0002580001027983 */ /* 0x000ee80000100a00 */
[----:B------:R-:W3:Y:S04]  /*63d0*/  LDL.64 R4, [R1+0x260] ;  /* 0x0002600001047983 */ /* 0x000ee80000100a00 */
[----:B------:R-:W3:Y:S04]  /*63e0*/  LDL.64 R26, [R1+0x268] ;  /* 0x00026800011a7983 */ /* 0x000ee80000100a00 */
[----:B------:R1:W-:Y:S04]  /*63f0*/  STL.64 [R1+0x1b8], R20 ;  /* 0x0001b81401007387 */ /* 0x0003e80000100a00 */
[----:B------:R1:W-:Y:S04]  /*6400*/  STL.64 [R1+0x1b0], R12 ;  /* 0x0001b00c01007387 */ /* 0x0003e80000100a00 */
[----:B------:R-:W3:Y:S04]  /*6410*/  LDL.LU R15, [R1+0xc20] ;  /* 0x000c2000010f7983 */ /* 0x000ee80000300800 */
[----:B------:R1:W-:Y:S04]  /*6420*/  STL.64 [R1+0x188], R16 ;  /* 0x0001881001007387 */ /* 0x0003e80000100a00 */
[----:B--2---:R-:W-:Y:S04]  /*6430*/  LDGSTS.E [R28+0x40000], desc[UR8][R10.64], P1 ;  /* 0x400000000a1c7fae */ /* 0x004fe800089a1008 */
[----:B------:R-:W2:Y:S04]  /*6440*/  LDL.LU.64 R10, [R1+0xc18] ;  /* 0x000c1800010a7983 */ /* 0x000ea80000300a00 */
        /* <DEDUP_REMOVED lines=21> */
[----:B---3--:R-:W-:Y:S04]  /*65a0*/  LDGSTS.E [R28+0x46000], desc[UR8][R22.64], P1 ;  /* 0x46000000161c7fae */ /* 0x008fe800089a1008 */
[----:B----4-:R-:W-:Y:S04]  /*65b0*/  LDGSTS.E [R28+0x46800], desc[UR8][R24.64], P1 ;  /* 0x46800000181c7fae */ /* 0x010fe800089a1008 */
[----:B------:R-:W2:Y:S04]  /*65c0*/  LDL.LU.64 R10, [R1+0xbc0] ;  /* 0x000bc000010a7983 */ /* 0x000ea80000300a00 */
[----:B------:R-:W3:Y:S04]  /*65d0*/  LDL.LU.64 R22, [R1+0xbb8] ;  /* 0x000bb80001167983 */ /* 0x000ee80000300a00 */
[----:B------:R-:W4:Y:S04]  /*65e0*/  LDL.LU.64 R24, [R1+0xbb0] ;  /* 0x000bb00001187983 */ /* 0x000f280000300a00 */
[----:B-----5:R-:W-:Y:S04]  /*65f0*/  LDGSTS.E [R28+0x47000], desc[UR8][R18.64], P1 ;  /* 0x47000000121c7fae */ /* 0x020fe800089a1008 */
[----:B------:R-:W-:Y:S04]  /*6600*/  LDGSTS.E [R28+0x47800], desc[UR8][R8.64], P1 ;  /* 0x47800000081c7fae */ /* 0x000fe800089a1008 */
[----:B------:R-:W-:Y:S04]  /*6610*/  LDGSTS.E [R28+0x48000], desc[UR8][R6.64], P1 ;  /* 0x48000000061c7fae */ /* 0x000fe800089a1008 */
[----:B------:R-:W5:Y:S04]  /*6620*/  LDL.LU.64 R18, [R1+0xba8] ;  /* 0x000ba80001127983 */ /* 0x000f680000300a00 */
[----:B------:R-:W2:Y:S04]  /*6630*/  LDL.LU.64 R8, [R1+0xba0] ;  /* 0x000ba00001087983 */ /* 0x000ea80000300a00 */
[----:B------:R-:W2:Y:S04]  /*6640*/  LDL.LU.64 R6, [R1+0xb98] ;  /* 0x000b980001067983 */ /* 0x000ea80000300a00 */
[----:B------:R-:W-:Y:S04]  /*6650*/  LDGSTS.E [R28+0x48800], desc[UR8][R2.64], P1 ;  /* 0x48800000021c7fae */ /* 0x000fe800089a1008 */
[----:B------:R-:W-:Y:S04]  /*6660*/  LDGSTS.E [R28+0x49000], desc[UR8][R4.64], P1 ;  /* 0x49000000041c7fae */ /* 0x000fe800089a1008 */
[----:B------:R-:W-:Y:S04]  /*6670*/  LDGSTS.E [R28+0x49800], desc[UR8][R26.64], P1 ;  /* 0x498000001a1c7fae */ /* 0x000fe800089a1008 */
[----:B------:R-:W2:Y:S04]  /*6680*/  LDL.LU.64 R2, [R1+0xb90] ;  /* 0x000b900001027983 */ /* 0x000ea80000300a00 */
[----:B------:R-:W2:Y:S04]  /*6690*/  LDL.LU.64 R4, [R1+0xb88] ;  /* 0x000b880001047983 */ /* 0x000ea80000300a00 */
[----:B------:R-:W2:Y:S04]  /*66a0*/  LDL.LU.64 R26, [R1+0xb80] ;  /* 0x000b8000011a7983 */ /* 0x000ea80000300a00 */
[----:B--2---:R-:W-:Y:S04]  /*66b0*/  LDGSTS.E [R28+0x4a000], desc[UR8][R26.64], P1 ;  /* 0x4a0000001a1c7fae */ /* 0x004fe800089a1008 */
[----:B------:R-:W-:Y:S04]  /*66c0*/  LDGSTS.E [R28+0x4a800], desc[UR8][R4.64], P1 ;  /* 0x4a800000041c7fae */ /* 0x000fe800089a1008 */
[----:B------:R-:W-:Y:S04]  /*66d0*/  LDGSTS.E [R28+0x4b000], desc[UR8][R2.64], P1 ;  /* 0x4b000000021c7fae */ /* 0x000fe800089a1008 */
[----:B------:R-:W2:Y:S04]  /*66e0*/  LDL.LU.64 R26, [R1+0xb78] ;  /* 0x000b7800011a7983 */ /* 0x000ea80000300a00 */
[----:B------:R-:W2:Y:S04]  /*66f0*/  LDL.LU.64 R4, [R1+0xb70] ;  /* 0x000b700001047983 */ /* 0x000ea80000300a00 */
[----:B------:R-:W2:Y:S04]  /*6700*/  LDL.LU.64 R2, [R1+0xb68] ;  /* 0x000b680001027983 */ /* 0x000ea80000300a00 */
[----:B------:R-:W-:Y:S04]  /*6710*/  LDGSTS.E [R28+0x4b800], desc[UR8][R6.64], P1 ;  /* 0x4b800000061c7fae */ /* 0x000fe800089a1008 */
[----:B------:R-:W-:Y:S04]  /*6720*/  LDGSTS.E [R28+0x4c000], desc[UR8][R8.64], P1 ;  /* 0x4c000000081c7fae */ /* 0x000fe800089a1008 */
[----:B-----5:R-:W-:Y:S04]  /*6730*/  LDGSTS.E [R28+0x4c800], desc[UR8][R18.64], P1 ;  /* 0x4c800000121c7fae */ /* 0x020fe800089a1008 */
[----:B------:R-:W5:Y:S04]  /*6740*/  LDL.LU.64 R6, [R1+0xb60] ;  /* 0x000b600001067983 */ /* 0x000f680000300a00 */
[----:B------:R-:W5:Y:S04]  /*6750*/  LDL.LU.64 R8, [R1+0xb58] ;  /* 0x000b580001087983 */ /* 0x000f680000300a00 */
[----:B------:R-:W5:Y:S04]  /*6760*/  LDL.LU.64 R18, [R1+0xb50] ;  /* 0x000b500001127983 */ /* 0x000f680000300a00 */
[----:B----4-:R-:W-:Y:S04]  /*6770*/  LDGSTS.E [R28+0x4d000], desc[UR8][R24.64], P1 ;  /* 0x4d000000181c7fae */ /* 0x010fe800089a1008 */
[----:B---3--:R-:W-:Y:S04]  /*6780*/  LDGSTS.E [R28+0x4d800], desc[UR8][R22.64], P1 ;  /* 0x4d800000161c7fae */ /* 0x008fe800089a1008 */
[----:B------:R-:W-:Y:S04]  /*6790*/  LDGSTS.E [R28+0x4e000], desc[UR8][R10.64], P1 ;  /* 0x4e0000000a1c7fae */ /* 0x000fe800089a1008 */
[----:B------:R-:W3:Y:S04]  /*67a0*/  LDL.LU.64 R24, [R1+0xb48] ;  /* 0x000b480001187983 */ /* 0x000ee80000300a00 */
[----:B------:R-:W4:Y:S04]  /*67b0*/  LDL.LU.64 R22, [R1+0xb40] ;  /* 0x000b400001167983 */ /* 0x000f280000300a00 */
[----:B------:R-:W3:Y:S04]  /*67c0*/  LDL.LU.64 R10, [R1+0xb38] ;  /* 0x000b3800010a7983 */ /* 0x000ee80000300a00 */
[----:B------:R-:W-:Y:S04]  /*67d0*/  LDGSTS.E [R28+0x4e800], desc[UR8][R20.64], P1 ;  /* 0x4e800000141c7fae */ /* 0x000fe800089a1008 */
[----:B------:R-:W-:Y:S04]  /*67e0*/  LDGSTS.E [R28+0x4f000], desc[UR8][R12.64], P1 ;  /* 0x4f0000000c1c7fae */ /* 0x000fe800089a1008 */
[----:B------:R2:W-:Y:S04]  /*67f0*/  LDGSTS.E [R28+0x4f800], desc[UR8][R16.64], P1 ;  /* 0x4f800000101c7fae */ /* 0x0005e800089a1008 */
[----:B-1----:R-:W3:Y:S04]  /*6800*/  LDL.LU.64 R20, [R1+0xb30] ;  /* 0x000b300001147983 */ /* 0x002ee80000300a00 */
[----:B------:R-:W3:Y:S04]  /*6810*/  LDL.LU.64 R12, [R1+0xb28] ;  /* 0x000b2800010c7983 */ /* 0x000ee80000300a00 */
[----:B------:R-:W3:Y:S04]  /*6820*/  LDL.LU.64 R16, [R1+0xb20] ;  /* 0x000b200001107983 */ /* 0x000ee80000300a00 */
[----:B------:R-:W0:Y:S01]  /*6830*/  LDGDEPBAR ;  /* 0x00000000000079af */ /* 0x000e220000000000 */
[----:B------:R-:W-:Y:S01]  /*6840*/  VIADD R29, R29, 0xffffff9e ;  /* 0xffffff9e1d1d7836 */ /* 0x000fe20000000000 */
[----:B------:R-:W-:Y:S04]  /*6850*/  BAR.SYNC.DEFER_BLOCKING 0x0 ;  /* 0x0000000000007b1d */ /* 0x000fe80000010000 */
[----:B------:R-:W-:Y:S01]  /*6860*/  ISETP.GE.U32.AND P1, PT, R29, 0x7fffff5f, PT ;  /* 0x7fffff5f1d00780c */ /* 0x000fe20003f26070 */
[----:B--2---:R-:W-:-:S05]  /*6870*/  IMAD.SHL.U32 R29, R4, 0x40, RZ ;  /* 0x00000040041d7824 */ /* 0x004fca00078e00ff */
[----:B------:R1:W-:Y:S01]  /*6880*/  STL [R1+0x7ec], R29 ;  /* 0x0007ec1d01007387 */ /* 0x0003e20000100800 */
[----:B---3--:R-:W-:-:S05]  /*6890*/  IMAD.WIDE R16, R29, 0x4, R16 ;  /* 0x000000041d107825 */ /* 0x008fca00078e0210 */
[----:B------:R-:W-:Y:S01]  /*68a0*/  @!PT LDS RZ, [RZ] ;  /* 0x00000000fffff984 */ /* 0x000fe20000000800 */
[----:B------:R-:W-:Y:S01]  /*68b0*/  @!PT LDS RZ, [RZ] ;  /* 0x00000000fffff984 */ /* 0x000fe20000000800 */
[----:B------:R-:W-:Y:S01]  /*68c0*/  @!PT LDS RZ, [RZ] ;  /* 0x00000000fffff984 */ /* 0x000fe20000000800 */
[----:B------:R2:W-:Y:S02]  /*68d0*/  LDGSTS.E [R15+0x20000], desc[UR8][R16.64], !P6 ;  /* 0x20000000100f7fae */ /* 0x0005e4000f1a1008 */
[----:B--2---:R-:W-:-:S05]  /*68e0*/  VIADD R16, R14, 0xffffffbb ;  /* 0xffffffbb0e107836 */ /* 0x004fca0000000000 */
[----:B------:R-:W-:Y:S02]  /*68f0*/  ISETP.GE.U32.AND P6, PT, R16, 0x7fffff7c, PT ;  /* 0x7fffff7c1000780c */ /* 0x000fe40003fc6070 */
[----:B------:R-:W2:Y:S02]  /*6900*/  LDL.LU.64 R16, [R1+0x48] ;  /* 0x0000480001107983 */ /* 0x000ea40000300a00 */
[----:B--2---:R-:W-:-:S09]  /*6910*/  IMAD.WIDE R16, R29, 0x4, R16 ;  /* 0x000000041d107825 */ /* 0x004fd200078e0210 */
        /* <DEDUP_REMOVED lines=13> */
[----:B------:R-:W2:Y:S01]  /*69f0*/  LDL.LU.64 R16, [R1+0x30] ;  /* 0x0000300001107983 */ /* 0x000ea20000300a00 */
[----:B------:R-:W-:Y:S02]  /*6a00*/  VIADD R14, R14, 0xffffffab ;  /* 0xffffffab0e0e7836 */ /* 0x000fe40000000000 */
[----:B--2---:R-:W-:-:S08]  /*6a10*/  IMAD.WIDE R16, R29, 0x4, R16 ;  /* 0x000000041d107825 */ /* 0x004fd000078e0210 */
[----:B------:R2:W-:Y:S04]  /*6a20*/  LDGSTS.E [R15+0x28000], desc[UR8][R16.64], !P6 ;  /* 0x28000000100f7fae */ /* 0x0005e8000f1a1008 */
[----:B------:R-:W2:Y:S01]  /*6a30*/  LDL.LU.64 R16, [R1+0x28] ;  /* 0x0000280001107983 */ /* 0x000ea20000300a00 */
[----:B------:R-:W-:Y:S02]  /*6a40*/  ISETP.GE.U32.AND P6, PT, R14, 0x7fffff6c, PT ;  /* 0x7fffff6c0e00780c */ /* 0x000fe40003fc6070 */
[----:B------:R-:W3:Y:S01]  /*6a50*/  LDC R14, c[0x0][0x3a0] ;  /* 0x0000e800ff0e7b82 */ /* 0x000ee20000000800 */
[----:B--2---:R-:W-:-:S10]  /*6a60*/  IMAD.WIDE R16, R29, 0x4, R16 ;  /* 0x000000041d107825 */ /* 0x004fd400078e0210 */
[----:B------:R2:W-:Y:S04]  /*6a70*/  LDGSTS.E [R15+0x2a000], desc[UR8][R16.64], !P6 ;  /* 0x2a000000100f7fae */ /* 0x0005e8000f1a1008 */
[----:B------:R-:W2:Y:S01]  /*6a80*/  LDL.LU.64 R16, [R1+0x20] ;  /* 0x0000200001107983 */ /* 0x000ea20000300a00 */
[----:B---3--:R-:W-:-:S05]  /*6a90*/  VIADD R14, R14, 0xffffffa7 ;  /* 0xffffffa70e0e7836 */ /* 0x008fca0000000000 */
        /* <DEDUP_REMOVED lines=22> */
[----:B------:R-:W2:Y:S01]  /*6c00*/  LDL.LU.64 R16, [R1] ;  /* 0x0000000001107983 */ /* 0x000ea20000300a00 */
[----:B---3--:R-:W-:-:S05]  /*6c10*/  VIADD R14, R14, 0xffffff97 ;  /* 0xffffff970e0e7836 */ /* 0x008fca0000000000 */
[----:B------:R-:W-:Y:S02]  /*6c20*/  ISETP.GE.U32.AND P6, PT, R14, 0x7fffff58, PT ;  /* 0x7fffff580e00780c */ /* 0x000fe40003fc6070 */
[----:B------:R-:W3:Y:S01]  /*6c30*/  LDC R14, c[0x0][0x3a0] ;  /* 0x0000e800ff0e7b82 */ /* 0x000ee20000000800 */
[----:B------:R-:W-:-:S04]  /*6c40*/  IMAD.WIDE R12, R29, 0x4, R12 ;  /* 0x000000041d0c7825 */ /* 0x000fc800078e020c */
[----:B---3--:R-:W-:Y:S02]  /*6c50*/  VIADD R14, R14, 0xffffff93 ;  /* 0xffffff930e0e7836 */ /* 0x008fe40000000000 */
[----:B------:R-:W-:-:S04]  /*6c60*/  IMAD.WIDE R20, R29, 0x4, R20 ;  /* 0x000000041d147825 */ /* 0x000fc800078e0214 */
[----:B------:R-:W-:-:S04]  /*6c70*/  IMAD.WIDE R10, R29, 0x4, R10 ;  /* 0x000000041d0a7825 */ /* 0x000fc800078e020a */
[----:B--2---:R-:W-:-:S05]  /*6c80*/  IMAD.WIDE R16, R29, 0x4, R16 ;  /* 0x000000041d107825 */ /* 0x004fca00078e0210 */
[----:B------:R-:W-:Y:S04]  /*6c90*/  LDGSTS.E [R15+0x34000], desc[UR8][R16.64], !P6 ;  /* 0x34000000100f7fae */ /* 0x000fe8000f1a1008 */
[----:B------:R-:W2:Y:S01]  /*6ca0*/  LDL.LU.64 R16, [R1+0x68] ;  /* 0x0000680001107983 */ /* 0x000ea20000300a00 */
[----:B------:R-:W-:Y:S02]  /*6cb0*/  ISETP.GE.U32.AND P6, PT, R14, 0x7fffff54, PT ;  /* 0x7fffff540e00780c */ /* 0x000fe40003fc6070 */
[----:B------:R-:W3:Y:S11]  /*6cc0*/  LDC R14, c[0x0][0x3a0] ;  /* 0x0000e800ff0e7b82 */ /* 0x000ef60000000800 */
[----:B------:R1:W-:Y:S02]  /*6cd0*/  LDGSTS.E [R15+0x36000], desc[UR8][R12.64], !P6 ;  /* 0x360000000c0f7fae */ /* 0x0003e4000f1a1008 */
[----:B-1----:R-:W1:Y:S01]  /*6ce0*/  LDC R12, c[0x0][0x3a0] ;  /* 0x0000e800ff0c7b82 */ /* 0x002e620000000800 */
[----:B---3--:R-:W-:-:S05]  /*6cf0*/  VIADD R14, R14, 0xffffff8f ;  /* 0xffffff8f0e0e7836 */ /* 0x008fca0000000000 */
[----:B------:R-:W-:-:S13]  /*6d00*/  ISETP.GE.U32.AND P6, PT, R14, 0x7fffff50, PT ;  /* 0x7fffff500e00780c */ /* 0x000fda0003fc6070 */
[----:B------:R-:W-:Y:S01]  /*6d10*/  LDGSTS.E [R15+0x38000], desc[UR8][R20.64], !P6 ;  /* 0x38000000140f7fae */ /* 0x000fe2000f1a1008 */
[----:B-1----:R-:W-:-:S05]  /*6d20*/  VIADD R12, R12, 0xffffff8b ;  /* 0xffffff8b0c0c7836 */ /* 0x002fca0000000000 */
[----:B------:R-:W-:Y:S02]  /*6d30*/  ISETP.GE.U32.AND P6, PT, R12, 0x7fffff4c, PT ;  /* 0x7fffff4c0c00780c */ /* 0x000fe40003fc6070 */
[----:B------:R-:W1:Y:S01]  /*6d40*/  LDC R12, c[0x0][0x3a0] ;  /* 0x0000e800ff0c7b82 */ /* 0x000e620000000800 */
[----:B----4-:R-:W-:Y:S01]  /*6d50*/  IMAD.WIDE R22, R29, 0x4, R22 ;  /* 0x000000041d167825 */ /* 0x010fe200078e0216 */
[----:B------:R-:W3:Y:S09]  /*6d60*/  LDL.LU.64 R20, [R1+0x88] ;  /* 0x0000880001147983 */ /* 0x000ef20000300a00 */
[----:B------:R4:W-:Y:S02]  /*6d70*/  LDGSTS.E [R15+0x3a000], desc[UR8][R10.64], !P6 ;  /* 0x3a0000000a0f7fae */ /* 0x0009e4000f1a1008 */
[----:B----4-:R-:W4:Y:S01]  /*6d80*/  LDC R10, c[0x0][0x3a0] ;  /* 0x0000e800ff0a7b82 */ /* 0x010f220000000800 */
[----:B-1----:R-:W-:-:S05]  /*6d90*/  VIADD R12, R12, 0xffffff87 ;  /* 0xffffff870c0c7836 */ /* 0x002fca0000000000 */
[----:B------:R-:W-:Y:S01]  /*6da0*/  ISETP.GE.U32.AND P6, PT, R12, 0x7fffff48, PT ;  /* 0x7fffff480c00780c */ /* 0x000fe20003fc6070 */
[----:B------:R-:W-:Y:S01]  /*6db0*/  IMAD.WIDE R24, R29, 0x4, R24 ;  /* 0x000000041d187825 */ /* 0x000fe200078e0218 */
[----:B------:R-:W1:Y:S11]  /*6dc0*/  LDC R12, c[0x0][0x3a0] ;  /* 0x0000e800ff0c7b82 */ /* 0x000e760000000800 */
[----:B------:R-:W-:Y:S01]  /*6dd0*/  LDGSTS.E [R15+0x3c000], desc[UR8][R22.64], !P6 ;  /* 0x3c000000160f7fae */ /* 0x000fe2000f1a1008 */
[----:B----4-:R-:W-:-:S04]  /*6de0*/  IADD3 R10, PT, PT, R10, -0x7d, RZ ;  /* 0xffffff830a0a7810 */ /* 0x010fc80007ffe0ff */
[----:B------:R-:W-:Y:S02]  /*6df0*/  ISETP.GE.U32.AND P6, PT, R10, 0x7fffff44, PT ;  /* 0x7fffff440a00780c */ /* 0x000fe40003fc6070 */
[----:B------:R-:W4:Y:S01]  /*6e00*/  LDC R10, c[0x0][0x3a0] ;  /* 0x0000e800ff0a7b82 */ /* 0x000f220000000800 */
[----:B------:R-:W3:Y:S10]  /*6e10*/  LDL.LU.64 R22, [R1+0x80] ;  /* 0x0000800001167983 */ /* 0x000ef40000300a00 */
[----:B------:R-:W-:Y:S04]  /*6e20*/  LDGSTS.E [R15+0x3e000], desc[UR8][R24.64], !P6 ;  /* 0x3e000000180f7fae */ /* 0x000fe8000f1a1008 */
[----:B------:R-:W3:Y:S01]  /*6e30*/  LDL.LU.64 R14, [R1+0x78] ;  /* 0x00007800010e7983 */ /* 0x000ee20000300a00 */
[----:B----4-:R-:W-:-:S03]  /*6e40*/  VIADD R10, R10, 0xffffffbe ;  /* 0xffffffbe0a0a7836 */ /* 0x010fc60000000000 */
[----:B------:R-:W4:Y:S02]  /*6e50*/  LDL.LU.64 R24, [R1+0x60] ;  /* 0x0000600001187983 */ /* 0x000f240000300a00 */
[----:B------:R-:W-:Y:S01]  /*6e60*/  ISETP.GE.U32.AND P6, PT, R10, 0x7fffff7f, PT ;  /* 0x7fffff7f0a00780c */ /* 0x000fe20003fc6070 */
[----:B--2---:R-:W-:Y:S02]  /*6e70*/  IMAD.WIDE R10, R29, 0x4, R16 ;  /* 0x000000041d0a7825 */ /* 0x004fe400078e0210 */
[----:B------:R-:W2:Y:S10]  /*6e80*/  LDL.LU.64 R16, [R1+0x90] ;  /* 0x0000900001107983 */ /* 0x000eb40000300a00 */
[----:B------:R1:W-:Y:S04]  /*6e90*/  LDGSTS.E [R3+0x20800], desc[UR8][R10.64], !P6 ;  /* 0x208000000a037fae */ /* 0x0003e8000f1a1008 */
[----:B------:R-:W2:Y:S01]  /*6ea0*/  LDL.LU.64 R10, [R1+0x70] ;  /* 0x00007000010a7983 */ /* 0x000ea20000300a00 */
[----:B-1----:R-:W-:-:S05]  /*6eb0*/  VIADD R12, R12, 0xffffffba ;  /* 0xffffffba0c0c7836 */ /* 0x002fca0000000000 */
[----:B------:R-:W-:Y:S02]  /*6ec0*/  ISETP.GE.U32.AND P6, PT, R12, 0x7fffff7b, PT ;  /* 0x7fffff7b0c00780c */ /* 0x000fe40003fc6070 */
[----:B------:R-:W1:Y:S02]  /*6ed0*/  LDC R12, c[0x0][0x3a0] ;  /* 0x0000e800ff0c7b82 */ /* 0x000e640000000800 */
[----:B-1----:R-:W-:Y:S02]  /*6ee0*/  VIADD R12, R12, 0xffffffb6 ;  /* 0xffffffb60c0c7836 */ /* 0x002fe40000000000 */
[----:B--2---:R-:W-:-:S07]  /*6ef0*/  IMAD.WIDE R10, R29, 0x4, R10 ;  /* 0x000000041d0a7825 */ /* 0x004fce00078e020a */
[----:B------:R3:W-:Y:S01]  /*6f00*/  LDGSTS.E [R3+0x22800], desc[UR8][R10.64], !P6 ;  /* 0x228000000a037fae */ /* 0x0007e2000f1a1008 */
[----:B------:R-:W-:Y:S02]  /*6f10*/  ISETP.GE.U32.AND P6, PT, R12, 0x7fffff77, PT ;  /* 0x7fffff770c00780c */ /* 0x000fe40003fc6070 */
[----:B------:R-:W1:Y:S01]  /*6f20*/  LDC R12, c[0x0][0x3a0] ;  /* 0x0000e800ff0c7b82 */ /* 0x000e620000000800 */
[----:B---3--:R-:W-:Y:S02]  /*6f30*/  IMAD.WIDE R10, R29, 0x4, R14 ;  /* 0x000000041d0a7825 */ /* 0x008fe400078e020e */
[----:B------:R-:W2:Y:S08]  /*6f40*/  LDL.LU.64 R14, [R1+0x50] ;  /* 0x00005000010e7983 */ /* 0x000eb00000300a00 */
[----:B------:R4:W-:Y:S01]  /*6f50*/  LDGSTS.E [R3+0x24800], desc[UR8][R10.64], !P6 ;  /* 0x248000000a037fae */ /* 0x0009e2000f1a1008 */
[----:B-1----:R-:W-:-:S05]  /*6f60*/  VIADD R12, R12, 0xffffffb2 ;  /* 0xffffffb20c0c7836 */ /* 0x002fca0000000000 */
[----:B------:R-:W-:Y:S02]  /*6f70*/  ISETP.GE.U32.AND P6, PT, R12, 0x7fffff73, PT ;  /* 0x7fffff730c00780c */ /* 0x000fe40003fc6070 */
[----:B------:R-:W1:Y:S01]  /*6f80*/  LDC R12, c[0x0][0x3a0] ;  /* 0x0000e800ff0c7b82 */ /* 0x000e620000000800 */
[----:B----4-:R-:W-:Y:S02]  /*6f90*/  IMAD.WIDE R10, R29, 0x4, R24 ;  /* 0x000000041d0a7825 */ /* 0x010fe400078e0218 */
[----:B------:R-:W3:Y:S08]  /*6fa0*/  LDL.LU.64 R24, [R1+0xa8] ;  /* 0x0000a80001187983 */ /* 0x000ef00000300a00 */
[----:B------:R4:W-:Y:S01]  /*6fb0*/  LDGSTS.E [R3+0x26800], desc[UR8][R10.64], !P6 ;  /* 0x268000000a037fae */ /* 0x0009e2000f1a1008 */
[----:B-1----:R-:W-:-:S05]  /*6fc0*/  VIADD R12, R12, 0xffffffae ;  /* 0xffffffae0c0c7836 */ /* 0x002fca0000000000 */
[----:B------:R-:W-:Y:S02]  /*6fd0*/  ISETP.GE.U32.AND P6, PT, R12, 0x7fffff6f, PT ;  /* 0x7fffff6f0c00780c */ /* 0x000fe40003fc6070 */
[----:B------:R-:W1:Y:S01]  /*6fe0*/  LDC R12, c[0x0][0x3a0] ;  /* 0x0000e800ff0c7b82 */ /* 0x000e620000000800 */
[----:B----4-:R-:W-:-:S04]  /*6ff0*/  IMAD.WIDE R10, R29, 0x4, R22 ;  /* 0x000000041d0a7825 */ /* 0x010fc800078e0216 */
[----:B-----5:R-:W-:-:S03]  /*7000*/  IMAD.WIDE R18, R29, 0x4, R18 ;  /* 0x000000041d127825 */ /* 0x020fc600078e0212 */
[----:B------:R-:W4:Y:S03]  /*7010*/  LDC R22, c[0x0][0x3a0] ;  /* 0x0000e800ff167b82 */ /* 0x000f260000000800 */
[----:B------:R5:W-:Y:S01]  /*7020*/  LDGSTS.E [R3+0x28800], desc[UR8][R10.64], !P6 ;  /* 0x288000000a037fae */ /* 0x000be2000f1a1008 */
[----:B-1----:R-:W-:-:S05]  /*7030*/  VIADD R12, R12, 0xffffffaa ;  /* 0xffffffaa0c0c7836 */ /* 0x002fca0000000000 */
[----:B------:R-:W-:Y:S02]  /*7040*/  ISETP.GE.U32.AND P6, PT, R12, 0x7fffff6b, PT ;  /* 0x7fffff6b0c00780c */ /* 0x000fe40003fc6070 */
[----:B------:R-:W1:Y:S01]  /*7050*/  LDC R12, c[0x0][0x3a0] ;  /* 0x0000e800ff0c7b82 */ /* 0x000e620000000800 */
[----:B-----5:R-:W-:-:S07]  /*7060*/  IMAD.WIDE R10, R29, 0x4, R20 ;  /* 0x000000041d0a7825 */ /* 0x020fce00078e0214 */
[----:B------:R-:W5:Y:S03]  /*7070*/  LDC R20, c[0x0][0x3a0] ;  /* 0x0000e800ff147b82 */ /* 0x000f660000000800 */
[----:B------:R1:W-:Y:S05]  /*7080*/  LDGSTS.E [R3+0x2a800], desc[UR8][R10.64], !P6 ;  /* 0x2a8000000a037fae */ /* 0x0003ea000f1a1008 */
[----:B------:R-:W2:Y:S01]  /*7090*/  LDC R21, c[0x0][0x3a0] ;  /* 0x0000e800ff157b82 */ /* 0x000ea20000000800 */
[----:B-1----:R-:W-:-:S05]  /*70a0*/  VIADD R12, R12, 0xffffffa6 ;  /* 0xffffffa60c0c7836 */ /* 0x002fca0000000000 */
[----:B------:R-:W-:Y:S02]  /*70b0*/  ISETP.GE.U32.AND P6, PT, R12, 0x7fffff67, PT ;  /* 0x7fffff670c00780c */ /* 0x000fe40003fc6070 */
[----:B------:R-:W1:Y:S01]  /*70c0*/  LDC R12, c[0x0][0x3a0] ;  /* 0x0000e800ff0c7b82 */ /* 0x000e620000000800 */
[----:B------:R-:W-:-:S04]  /*70d0*/  IMAD.WIDE R10, R29, 0x4, R16 ;  /* 0x000000041d0a7825 */ /* 0x000fc800078e0210 */
[----:B------:R-:W-:-:S03]  /*70e0*/  IMAD.WIDE R8, R29, 0x4, R8 ;  /* 0x000000041d087825 */ /* 0x000fc600078e0208 */
[----:B------:R-:W2:Y:S03]  /*70f0*/  LDC R16, c[0x0][0x3a0] ;  /* 0x0000e800ff107b82 */ /* 0x000ea60000000800 */
[----:B------:R1:W-:Y:S05]  /*7100*/  LDGSTS.E [R3+0x2c800], desc[UR8][R10.64], !P6 ;  /* 0x2c8000000a037fae */ /* 0x0003ea000f1a1008 */
[----:B------:R-:W2:Y:S01]  /*7110*/  LDC R17, c[0x0][0x3a0] ;  /* 0x0000e800ff117b82 */ /* 0x000ea20000000800 */
[----:B------:R-:W3:Y:S01]  /*7120*/  LDL.LU.64 R10, [R1+0x98] ;  /* 0x00009800010a7983 */ /* 0x000ee20000300a00 */
[----:B-1----:R-:W-:-:S05]  /*7130*/  VIADD R12, R12, 0xffffffa2 ;  /* 0xffffffa20c0c7836 */ /* 0x002fca0000000000 */
[----:B------:R-:W-:Y:S02]  /*7140*/  ISETP.GE.U32.AND P6, PT, R12, 0x7fffff63, PT ;  /* 0x7fffff630c00780c */ /* 0x000fe40003fc6070 */
[----:B------:R-:W4:Y:S01]  /*7150*/  LDL.LU.64 R12, [R1+0x58] ;  /* 0x00005800010c7983 */ /* 0x000f220000300a00 */
[----:B--2---:R-:W-:-:S04]  /*7160*/  IMAD.WIDE R14, R29, 0x4, R14 ;  /* 0x000000041d0e7825 */ /* 0x004fc800078e020e */
[----:B---3--:R-:W-:-:S06]  /*7170*/  IMAD.WIDE R10, R29, 0x4, R10 ;  /* 0x000000041d0a7825 */ /* 0x008fcc00078e020a */
[----:B------:R1:W-:Y:S01]  /*7180*/  LDGSTS.E [R3+0x2e800], desc[UR8][R10.64], !P6 ;  /* 0x2e8000000a037fae */ /* 0x0003e2000f1a1008 */
[----:B----4-:R-:W-:-:S05]  /*7190*/  IMAD.WIDE R12, R29, 0x4, R12 ;  /* 0x000000041d0c7825 */ /* 0x010fca00078e020c */
[----:B------:R-:W-:Y:S04]  /*71a0*/  LDGSTS.E [R3+0x30800], desc[UR8][R12.64], !P1 ;  /* 0x308000000c037fae */ /* 0x000fe8000c9a1008 */
[----:B------:R2:W-:Y:S04]  /*71b0*/  LDGSTS.E [R3+0x32800], desc[UR8][R14.64], !P4 ;  /* 0x328000000e037fae */ /* 0x0005e8000e1a1008 */
[----:B------:R-:W-:Y:S04]  /*71c0*/  LDGSTS.E [R3+0x34800], desc[UR8][R18.64], !P0 ;  /* 0x3480000012037fae */ /* 0x000fe8000c1a1008 */
[----:B------:R5:W-:Y:S04]  /*71d0*/  LDGSTS.E [R3+0x36800], desc[UR8][R8.64], !P3 ;  /* 0x3680000008037fae */ /* 0x000be8000d9a1008 */
[----:B------:R-:W3:Y:S01]  /*71e0*/  LDL.LU.64 R12, [R1+0xb8] ;  /* 0x0000b800010c7983 */ /* 0x000ee20000300a00 */
[----:B-1----:R-:W-:Y:S01]  /*71f0*/  VIADD R11, R16, 0xffffff8a ;  /* 0xffffff8a100b7836 */ /* 0x002fe20000000000 */
[----:B--2---:R-:W1:Y:S01]  /*7200*/  LDC R14, c[0x0][0x3a0] ;  /* 0x0000e800ff0e7b82 */ /* 0x004e620000000800 */
[----:B-----5:R-:W-:-:S02]  /*7210*/  VIADD R9, R20, 0xffffff82 ;  /* 0xffffff8214097836 */ /* 0x020fc40000000000 */
[----:B------:R-:W-:Y:S02]  /*7220*/  VIADD R8, R21, 0xffffffbd ;  /* 0xffffffbd15087836 */ /* 0x000fe40000000000 */
[----:B------:R-:W-:Y:S01]  /*7230*/  VIADD R10, R17, 0xffffff86 ;  /* 0xffffff86110a7836 */ /* 0x000fe20000000000 */
[----:B------:R-:W-:Y:S02]  /*7240*/  ISETP.GE.U32.AND P3, PT, R9, 0x7fffff43, PT ;  /* 0x7fffff430900780c */ /* 0x000fe40003f66070 */
[----:B------:R-:W2:Y:S01]  /*7250*/  LDC R17, c[0x0][0x3a0] ;  /* 0x0000e800ff117b82 */ /* 0x000ea20000000800 */
[----:B------:R-:W-:Y:S02]  /*7260*/  ISETP.GE.U32.AND P1, PT, R8, 0x7fffff7e, PT ;  /* 0x7fffff7e0800780c */ /* 0x000fe40003f26070 */
[----:B------:R-:W4:Y:S01]  /*7270*/  LDL.LU.64 R8, [R1+0xc0] ;  /* 0x0000c00001087983 */ /* 0x000f220000300a00 */
[----:B------:R-:W-:Y:S02]  /*7280*/  ISETP.GE.U32.AND P6, PT, R11, 0x7fffff4b, PT ;  /* 0x7fffff4b0b00780c */ /* 0x000fe40003fc6070 */
[----:B------:R-:W-:Y:S01]  /*7290*/  ISETP.GE.U32.AND P4, PT, R10, 0x7fffff47, PT ;  /* 0x7fffff470a00780c */ /* 0x000fe20003f86070 */
[----:B------:R-:W-:Y:S01]  /*72a0*/  VIADD R10, R22, 0xffffffb9 ;  /* 0xffffffb9160a7836 */ /* 0x000fe20000000000 */
[----:B------:R-:W5:Y:S01]  /*72b0*/  LDC R18, c[0x0][0x3a0] ;  /* 0x0000e800ff127b82 */ /* 0x000f620000000800 */
[----:B------:R-:W2:Y:S03]  /*72c0*/  LDL.LU.64 R22, [R1+0xf8] ;  /* 0x0000f80001167983 */ /* 0x000ea60000300a00 */
[----:B------:R-:W-:-:S04]  /*72d0*/  ISETP.GE.U32.AND P0, PT, R10, 0x7fffff7a, PT ;  /* 0x7fffff7a0a00780c */ /* 0x000fc80003f06070 */
[----:B------:R-:W1:Y:S01]  /*72e0*/  LDC R19, c[0x0][0x3a0] ;  /* 0x0000e800ff137b82 */ /* 0x000e620000000800 */
[----:B------:R-:W-:-:S07]  /*72f0*/  IMAD.WIDE R6, R29, 0x4, R6 ;  /* 0x000000041d067825 */ /* 0x000fce00078e0206 */
[----:B------:R-:W1:Y:S08]  /*7300*/  LDC R15, c[0x0][0x3a0] ;  /* 0x0000e800ff0f7b82 */ /* 0x000e700000000800 */
[----:B------:R-:W1:Y:S08]  /*7310*/  LDC R20, c[0x0][0x3a0] ;  /* 0x0000e800ff147b82 */ /* 0x000e700000000800 */
[----:B------:R-:W1:Y:S08]  /*7320*/  LDC R16, c[0x0][0x3a0] ;  /* 0x0000e800ff107b82 */ /* 0x000e700000000800 */
[----:B------:R-:W1:Y:S01]  /*7330*/  LDC R21, c[0x0][0x3a0] ;  /* 0x0000e800ff157b82 */ /* 0x000e620000000800 */
[----:B---3--:R-:W-:-:S04]  /*7340*/  IMAD.WIDE R10, R29, 0x4, R12 ;  /* 0x000000041d0a7825 */ /* 0x008fc800078e020c */
[C---:B------:R-:W-:Y:S02]  /*7350*/  IMAD.WIDE R12, R29.reuse, 0x4, R24 ;  /* 0x000000041d0c7825 */ /* 0x040fe400078e0218 */
[----:B------:R-:W3:Y:S02]  /*7360*/  LDL.LU.64 R24, [R1+0x108] ;  /* 0x0001080001187983 */ /* 0x000ee40000300a00 */
[----:B----4-:R-:W-:-:S05]  /*7370*/  IMAD.WIDE R8, R29, 0x4, R8 ;  /* 0x000000041d087825 */ /* 0x010fca00078e0208 */
[----:B------:R-:W-:Y:S04]  /*7380*/  LDGSTS.E [R3+0x38800], desc[UR8][R8.64], !P2 ;  /* 0x3880000008037fae */ /* 0x000fe8000d1a1008 */
[----:B------:R-:W-:Y:S04]  /*7390*/  LDGSTS.E [R3+0x3a800], desc[UR8][R10.64], !P6 ;  /* 0x3a8000000a037fae */ /* 0x000fe8000f1a1008 */
[----:B------:R-:W-:Y:S04]  /*73a0*/  LDGSTS.E [R3+0x3c800], desc[UR8][R12.64], !P4 ;  /* 0x3c8000000c037fae */ /* 0x000fe8000e1a1008 */
[----:B------:R-:W4:Y:S04]  /*73b0*/  LDL.LU.64 R8, [R1+0xd8] ;  /* 0x0000d80001087983 */ /* 0x000f280000300a00 */
[----:B------:R-:W2:Y:S04]  /*73c0*/  LDL.LU.64 R10, [R1+0xd0] ;  /* 0x0000d000010a7983 */ /* 0x000ea80000300a00 */
[----:B------:R1:W-:Y:S04]  /*73d0*/  LDGSTS.E [R3+0x3e800], desc[UR8][R6.64], !P3 ;  /* 0x3e80000006037fae */ /* 0x0003e8000d9a1008 */
[----:B------:R-:W3:Y:S01]  /*73e0*/  LDL.LU.64 R12, [R1+0xe0] ;  /* 0x0000e000010c7983 */ /* 0x000ee20000300a00 */
[----:B-1----:R-:W-:-:S02]  /*73f0*/  VIADD R6, R14, 0xffffffb5 ;  /* 0xffffffb50e067836 */ /* 0x002fc40000000000 */
[----:B-----5:R-:W-:Y:S01]  /*7400*/  VIADD R7, R18, 0xffffffa9 ;  /* 0xffffffa912077836 */ /* 0x020fe20000000000 */
[----:B------:R-:W1:Y:S02]  /*7410*/  LDC R14, c[0x0][0x3a0] ;  /* 0x0000e800ff0e7b82 */ /* 0x000e640000000800 */
[----:B------:R-:W-:Y:S01]  /*7420*/  ISETP.GE.U32.AND P6, PT, R6, 0x7fffff76, PT ;  /* 0x7fffff760600780c */ /* 0x000fe20003fc6070 */
[----:B------:R-:W-:Y:S02]  /*7430*/  VIADD R6, R19, 0xffffffa5 ;  /* 0xffffffa513067836 */ /* 0x000fe40000000000 */
[----:B----4-:R-:W-:-:S04]  /*7440*/  IMAD.WIDE R8, R29, 0x4, R8 ;  /* 0x000000041d087825 */ /* 0x010fc800078e0208 */
[----:B--2---:R-:W-:Y:S01]  /*7450*/  IMAD.WIDE R10, R29, 0x4, R10 ;  /* 0x000000041d0a7825 */ /* 0x004fe200078e020a */
[----:B------:R2:W-:Y:S04]  /*7460*/  LDGSTS.E [R2+0x21000], desc[UR8][R8.64], !P1 ;  /* 0x2100000008027fae */ /* 0x0005e8000c9a1008 */
[----:B------:R4:W-:Y:S01]  /*7470*/  LDGSTS.E [R2+0x23000], desc[UR8][R10.64], !P0 ;  /* 0x230000000a027fae */ /* 0x0009e2000c1a1008 */
[----:B--2---:R-:W-:Y:S02]  /*7480*/  VIADD R8, R17, 0xffffffad ;  /* 0xffffffad11087836 */ /* 0x004fe40000000000 */
[----:B------:R-:W-:Y:S01]  /*7490*/  VIADD R3, R15, 0xffffffb1 ;  /* 0xffffffb10f037836 */ /* 0x000fe20000000000 */
[----:B------:R-:W-:Y:S01]  /*74a0*/  ISETP.GE.U32.AND P2, PT, R7, 0x7fffff6a, PT ;  /* 0x7fffff6a0700780c */ /* 0x000fe20003f46070 */
[----:B------:R-:W4:Y:S01]  /*74b0*/  LDL.LU.64 R10, [R1+0xe8] ;  /* 0x0000e800010a7983 */ /* 0x000f220000300a00 */
[----:B------:R-:W-:Y:S01]  /*74c0*/  ISETP.GE.U32.AND P3, PT, R8, 0x7fffff6e, PT ;  /* 0x7fffff6e0800780c */ /* 0x000fe20003f66070 */
[----:B------:R-:W2:Y:S02]  /*74d0*/  LDC R15, c[0x0][0x3a0] ;  /* 0x0000e800ff0f7b82 */ /* 0x000ea40000000800 */
[----:B------:R-:W5:Y:S04]  /*74e0*/  LDL.LU.64 R18, [R1+0x100] ;  /* 0x0001000001127983 */ /* 0x000f680000300a00 */
[----:B------:R-:W2:Y:S01]  /*74f0*/  LDL.LU.64 R8, [R1+0xf0] ;  /* 0x0000f00001087983 */ /* 0x000ea20000300a00 */
[----:B------:R-:W-:Y:S01]  /*7500*/  ISETP.GE.U32.AND P4, PT, R3, 0x7fffff72, PT ;  /* 0x7fffff720300780c */ /* 0x000fe20003f86070 */
[----:B------:R-:W-:Y:S01]  /*7510*/  VIADD R3, R20, 0xffffffa1 ;  /* 0xffffffa114037836 */ /* 0x000fe20000000000 */
[----:B------:R-:W-:Y:S01]  /*7520*/  ISETP.GE.U32.AND P1, PT, R6, 0x7fffff66, PT ;  /* 0x7fffff660600780c */ /* 0x000fe20003f26070 */
[----:B------:R-:W1:Y:S01]  /*7530*/  LDC R20, c[0x0][0x3a0] ;  /* 0x0000e800ff147b82 */ /* 0x000e620000000800 */
[----:B------:R-:W-:-:S02]  /*7540*/  IMAD.WIDE R6, R29, 0x4, R22 ;  /* 0x000000041d067825 */ /* 0x000fc400078e0216 */
[----:B------:R-:W-:-:S03]  /*7550*/  ISETP.GE.U32.AND P0, PT, R3, 0x7fffff62, PT ;  /* 0x7fffff620300780c */ /* 0x000fc60003f06070 */
[----:B------:R5:W-:Y:S02]  /*7560*/  LDGSTS.E [R2+0x25000], desc[UR8][R6.64], !P6 ;  /* 0x2500000006027fae */ /* 0x000be4000f1a1008 */
[----:B------:R-:W1:Y:S01]  /*7570*/  LDC R22, c[0x0][0x3a0] ;  /* 0x0000e800ff167b82 */ /* 0x000e620000000800 */
[----:B---3--:R-:W-:-:S04]  /*7580*/  IMAD.WIDE R12, R29, 0x4, R12 ;  /* 0x000000041d0c7825 */ /* 0x008fc800078e020c */
[----:B------:R-:W-:-:S03]  /*7590*/  VIADD R3, R16, 0xffffff95 ;  /* 0xffffff9510037836 */ /* 0x000fc60000000000 */
[----:B------:R-:W3:Y:S08]  /*75a0*/  LDC R16, c[0x0][0x3a0] ;  /* 0x0000e800ff107b82 */ /* 0x000ef00000000800 */
[----:B------:R-:W1:Y:S01]  /*75b0*/  LDC R17, c[0x0][0x3a0] ;  /* 0x0000e800ff117b82 */ /* 0x000e620000000800 */
[----:B----4-:R-:W-:-:S04]  /*75c0*/  IMAD.WIDE R10, R29, 0x4, R10 ;  /* 0x000000041d0a7825 */ /* 0x010fc800078e020a */
[----:B-----5:R-:W-:-:S03]  /*75d0*/  IMAD.WIDE R6, R29, 0x4, R18 ;  /* 0x000000041d067825 */ /* 0x020fc600078e0212 */
[----:B------:R-:W4:Y:S01]  /*75e0*/  LDC R18, c[0x0][0x3a0] ;  /* 0x0000e800ff127b82 */ /* 0x000f220000000800 */
[----:B--2---:R-:W-:-:S05]  /*75f0*/  IMAD.WIDE R8, R29, 0x4, R8 ;  /* 0x000000041d087825 */ /* 0x004fca00078e0208 */
[----:B------:R2:W-:Y:S02]  /*7600*/  LDGSTS.E [R2+0x27000], desc[UR8][R8.64], !P4 ;  /* 0x2700000008027fae */ /* 0x0005e4000e1a1008 */
[----:B------:R-:W5:Y:S02]  /*7610*/  LDC R19, c[0x0][0x3a0] ;  /* 0x0000e800ff137b82 */ /* 0x000f640000000800 */
[----:B------:R1:W-:Y:S04]  /*7620*/  LDGSTS.E [R2+0x29000], desc[UR8][R6.64], !P3 ;  /* 0x2900000006027fae */ /* 0x0003e8000d9a1008 */
[----:B------:R-:W-:Y:S01]  /*7630*/  LDGSTS.E [R2+0x2b000], desc[UR8][R10.64], !P2 ;  /* 0x2b0000000a027fae */ /* 0x000fe2000d1a1008 */
[----:B--2---:R-:W-:-:S03]  /*7640*/  IMAD.WIDE R8, R29, 0x4, R24 ;  /* 0x000000041d087825 */ /* 0x004fc600078e0218 */
[----:B------:R-:W-:Y:S01]  /*7650*/  LDGSTS.E [R2+0x2d000], desc[UR8][R12.64], !P1 ;  /* 0x2d0000000c027fae */ /* 0x000fe2000c9a1008 */
[----:B-1----:R-:W-:-:S03]  /*7660*/  VIADD R7, R14, 0xffffff9d ;  /* 0xffffff9d0e077836 */ /* 0x002fc60000000000 */
[----:B------:R1:W-:Y:S01]  /*7670*/  LDGSTS.E [R2+0x2f000], desc[UR8][R8.64], !P0 ;  /* 0x2f00000008027fae */ /* 0x0003e2000c1a1008 */
[----:B------:R-:W-:Y:S01]  /*7680*/  VIADD R6, R15, 0xffffff99 ;  /* 0xffffff990f067836 */ /* 0x000fe20000000000 */
[----:B------:R-:W-:Y:S02]  /*7690*/  ISETP.GE.U32.AND P2, PT, R3, 0x7fffff56, PT ;  /* 0x7fffff560300780c */ /* 0x000fe40003f46070 */
[----:B------:R-:W2:Y:S01]  /*76a0*/  LDL.LU.64 R24, [R1+0xb0] ;  /* 0x0000b00001187983 */ /* 0x000ea20000300a00 */
[----:B------:R-:W-:Y:S01]  /*76b0*/  ISETP.GE.U32.AND P0, PT, R7, 0x7fffff5e, PT ;  /* 0x7fffff5e0700780c */ /* 0x000fe20003f06070 */
[----:B------:R-:W-:Y:S01]  /*76c0*/  VIADD R3, R22, 0xffffff89 ;  /* 0xffffff8916037836 */ /* 0x000fe20000000000 */
[----:B------:R-:W-:Y:S01]  /*76d0*/  ISETP.GE.U32.AND P1, PT, R6, 0x7fffff5a, PT ;  /* 0x7fffff5a0600780c */ /* 0x000fe20003f26070 */
[----:B------:R-:W2:Y:S01]  /*76e0*/  LDL.LU.64 R10, [R1+0xc8] ;  /* 0x0000c800010a7983 */ /* 0x000ea20000300a00 */
[----:B------:R-:W3:Y:S01]  /*76f0*/  LDC R15, c[0x0][0x3a0] ;  /* 0x0000e800ff0f7b82 */ /* 0x000ee20000000800 */
[----:B-1----:R-:W-:-:S02]  /*7700*/  VIADD R9, R20, 0xffffff91 ;  /* 0xffffff9114097836 */ /* 0x002fc40000000000 */
[----:B------:R-:W4:Y:S01]  /*7710*/  LDL.LU.64 R12, [R1+0x110] ;  /* 0x00011000010c7983 */ /* 0x000f220000300a00 */
[----:B------:R-:W-:-:S03]  /*7720*/  VIADD R8, R21, 0xffffff8d ;  /* 0xffffff8d15087836 */ /* 0x000fc60000000000 */
[----:B------:R-:W4:Y:S01]  /*7730*/  LDL.LU.64 R6, [R1+0x128] ;  /* 0x0001280001067983 */ /* 0x000f220000300a00 */
[----:B------:R-:W-:Y:S01]  /*7740*/  ISETP.GE.U32.AND P3, PT, R9, 0x7fffff52, PT ;  /* 0x7fffff520900780c */ /* 0x000fe20003f66070 */
[----:B------:R-:W1:Y:S01]  /*7750*/  LDC R14, c[0x0][0x3a0] ;  /* 0x0000e800ff0e7b82 */ /* 0x000e620000000800 */
[----:B------:R-:W-:Y:S01]  /*7760*/  ISETP.GE.U32.AND P4, PT, R8, 0x7fffff4e, PT ;  /* 0x7fffff4e0800780c */ /* 0x000fe20003f86070 */
[----:B------:R-:W5:Y:S04]  /*7770*/  LDL.LU.64 R22, [R1+0x130] ;  /* 0x0001300001167983 */ /* 0x000f680000300a00 */
[----:B------:R-:W5:Y:S01]  /*7780*/  LDL.LU.64 R8, [R1+0x120] ;  /* 0x0001200001087983 */ /* 0x000f620000300a00 */
[----:B------:R-:W3:Y:S01]  /*7790*/  S2R R29, SR_TID.X ;  /* 0x00000000001d7919 */ /* 0x000ee20000002100 */
[----:B------:R-:W-:Y:S01]  /*77a0*/  IMAD.SHL.U32 R20, R4, 0x40, RZ ;  /* 0x0000004004147824 */ /* 0x000fe200078e00ff */
[----:B------:R-:W-:Y:S01]  /*77b0*/  ISETP.GE.U32.AND P6, PT, R3, 0x7fffff4a, PT ;  /* 0x7fffff4a0300780c */ /* 0x000fe20003fc6070 */
[----:B---3--:R-:W-:-:S02]  /*77c0*/  VIADD R3, R15, 0xffffff85 ;  /* 0xffffff850f037836 */ /* 0x008fc40000000000 */
[----:B------:R-:W3:Y:S01]  /*77d0*/  LDC R15, c[0x0][0x3a0] ;  /* 0x0000e800ff0f7b82 */ /* 0x000ee20000000800 */
[----:B------:R-:W-:Y:S01]  /*77e0*/  LOP3.LUT R29, R29, 0x3f, RZ, 0xc0, !PT ;  /* 0x0000003f1d1d7812 */ /* 0x000fe200078ec0ff */
[----:B--2---:R-:W-:-:S04]  /*77f0*/  IMAD.WIDE R10, R20, 0x4, R10 ;  /* 0x00000004140a7825 */ /* 0x004fc800078e020a */
[----:B----4-:R-:W-:-:S05]  /*7800*/  IMAD.WIDE R6, R20, 0x4, R6 ;  /* 0x0000000414067825 */ /* 0x010fca00078e0206 */
[----:B------:R2:W-:Y:S01]  /*7810*/  LDGSTS.E [R2+0x31000], desc[UR8][R6.64], !P0 ;  /* 0x3100000006027fae */ /* 0x0005e2000c1a1008 */
[----:B-----5:R-:W-:-:S05]  /*7820*/  IMAD.WIDE R8, R20, 0x4, R8 ;  /* 0x0000000414087825 */ /* 0x020fca00078e0208 */
[----:B------:R4:W-:Y:S01]  /*7830*/  LDGSTS.E [R2+0x33000], desc[UR8][R8.64], !P1 ;  /* 0x3300000008027fae */ /* 0x0009e2000c9a1008 */
[C---:B--2---:R-:W-:Y:S01]  /*7840*/  IMAD.WIDE R6, R20.reuse, 0x4, R22 ;  /* 0x0000000414067825 */ /* 0x044fe200078e0216 */
[----:B------:R-:W-:Y:S02]  /*7850*/  ISETP.GE.AND P0, PT, R29, R27, PT ;  /* 0x0000001b1d00720c */ /* 0x000fe40003f06270 */
[----:B------:R-:W2:Y:S04]  /*7860*/  LDL.LU R27, [R1+0xb1c] ;  /* 0x000b1c00011b7983 */ /* 0x000ea80000300800 */
[----:B------:R5:W-:Y:S01]  /*7870*/  LDGSTS.E [R2+0x35000], desc[UR8][R6.64], !P2 ;  /* 0x3500000006027fae */ /* 0x000be2000d1a1008 */
[----:B----4-:R-:W-:-:S03]  /*7880*/  IMAD.WIDE R8, R20, 0x4, R12 ;  /* 0x0000000414087825 */ /* 0x010fc600078e020c */
[----:B------:R-:W4:Y:S01]  /*7890*/  LDL.LU.64 R22, [R1+0x150] ;  /* 0x0001500001167983 */ /* 0x000f220000300a00 */
[----:B------:R-:W-:-:S03]  /*78a0*/  IMAD.WIDE R12, R20, 0x4, R24 ;  /* 0x00000004140c7825 */ /* 0x000fc600078e0218 */
[----:B------:R1:W-:Y:S04]  /*78b0*/  LDGSTS.E [R2+0x37000], desc[UR8][R8.64], !P3 ;  /* 0x3700000008027fae */ /* 0x0003e8000d9a1008 */
[----:B------:R-:W-:Y:S01]  /*78c0*/  LDGSTS.E [R2+0x39000], desc[UR8][R10.64], !P4 ;  /* 0x390000000a027fae */ /* 0x000fe2000e1a1008 */
[----:B-----5:R-:W-:-:S03]  /*78d0*/  VIADD R7, R17, 0xffffffbc ;  /* 0xffffffbc11077836 */ /* 0x020fc60000000000 */
[----:B------:R-:W5:Y:S01]  /*78e0*/  LDL.LU.64 R24, [R1+0x178] ;  /* 0x0001780001187983 */ /* 0x000f620000300a00 */
[----:B------:R-:W-:-:S03]  /*78f0*/  VIADD R6, R18, 0xffffffb8 ;  /* 0xffffffb812067836 */ /* 0x000fc60000000000 */
[----:B------:R3:W-:Y:S01]  /*7900*/  LDGSTS.E [R2+0x3b000], desc[UR8][R12.64], !P6 ;  /* 0x3b0000000c027fae */ /* 0x0007e2000f1a1008 */
[----:B------:R-:W-:Y:S01]  /*7910*/  ISETP.GE.U32.AND P6, PT, R3, 0x7fffff46, PT ;  /* 0x7fffff460300780c */ /* 0x000fe20003fc6070 */
[----:B-1----:R-:W-:Y:S02]  /*7920*/  VIADD R8, R16, 0xffffff81 ;  /* 0xffffff8110087836 */ /* 0x002fe40000000000 */
[----:B------:R-:W4:Y:S01]  /*7930*/  LDL.LU.64 R10, [R1+0x158] ;  /* 0x00015800010a7983 */ /* 0x000f220000300a00 */
[----:B------:R-:W-:-:S03]  /*7940*/  VIADD R3, R19, 0xffffffb4 ;  /* 0xffffffb413037836 */ /* 0x000fc60000000000 */
[----:B------:R-:W4:Y:S04]  /*7950*/  LDL.LU.64 R16, [R1+0x160] ;  /* 0x0001600001107983 */ /* 0x000f280000300a00 */
[----:B------:R-:W4:Y:S01]  /*7960*/  LDL.LU.64 R18, [R1+0xa0] ;  /* 0x0000a00001127983 */ /* 0x000f220000300a00 */
[----:B---3--:R-:W1:Y:S01]  /*7970*/  LDC R13, c[0x0][0x3a0] ;  /* 0x0000e800ff0d7b82 */ /* 0x008e620000000800 */
[----:B------:R-:W-:Y:S02]  /*7980*/  ISETP.GE.U32.AND P2, PT, R7, 0x7fffff7d, PT ;  /* 0x7fffff7d0700780c */ /* 0x000fe40003f46070 */
[----:B------:R-:W-:Y:S02]  /*7990*/  ISETP.GE.U32.AND P3, PT, R6, 0x7fffff79, PT ;  /* 0x7fffff790600780c */ /* 0x000fe40003f66070 */
[----:B------:R-:W-:-:S02]  /*79a0*/  ISETP.GE.U32.AND P1, PT, R8, 0x7fffff42, PT ;  /* 0x7fffff420800780c */ /* 0x000fc40003f26070 */
[----:B------:R-:W-:Y:S01]  /*79b0*/  ISETP.GE.U32.AND P4, PT, R3, 0x7fffff75, PT ;  /* 0x7fffff750300780c */ /* 0x000fe20003f86070 */
[----:B------:R-:W-:Y:S01]  /*79c0*/  VIADD R3, R14, 0xffffffb0 ;  /* 0xffffffb00e037836 */ /* 0x000fe20000000000 */
[----:B------:R-:W3:Y:S08]  /*79d0*/  LDC R12, c[0x0][0x3a0] ;  /* 0x0000e800ff0c7b82 */ /* 0x000ef00000000800 */
[----:B------:R-:W1:Y:S01]  /*79e0*/  LDC R14, c[0x0][0x3a0] ;  /* 0x0000e800ff0e7b82 */ /* 0x000e620000000800 */
[----:B--2---:R-:W-:-:S04]  /*79f0*/  IMAD.WIDE R26, R20, 0x4, R26 ;  /* 0x00000004141a7825 */ /* 0x004fc800078e021a */
[----:B----4-:R-:W-:-:S03]  /*7a00*/  IMAD.WIDE R6, R20, 0x4, R18 ;  /* 0x0000000414067825 */ /* 0x010fc600078e0212 */
[----:B------:R-:W2:Y:S02]  /*7a10*/  LDC R18, c[0x0][0x3a0] ;  /* 0x0000e800ff127b82 */ /* 0x000ea40000000800 */
[----:B------:R4:W-:Y:S06]  /*7a20*/  LDGSTS.E [R2+0x3d000], desc[UR8][R6.64], !P6 ;  /* 0x3d00000006027fae */ /* 0x0009ec000f1a1008 */
[----:B------:R-:W3:Y:S01]  /*7a30*/  LDC R19, c[0x0][0x3a0] ;  /* 0x0000e800ff137b82 */ /* 0x000ee20000000800 */
[----:B------:R-:W-:Y:S01]  /*7a40*/  ISETP.GE.U32.AND P6, PT, R3, 0x7fffff71, PT ;  /* 0x7fffff710300780c */ /* 0x000fe20003fc6070 */
[C---:B------:R-:W-:Y:S01]  /*7a50*/  IMAD.WIDE R8, R20.reuse, 0x4, R10 ;  /* 0x0000000414087825 */ /* 0x040fe200078e020a */
[----:B------:R5:W-:Y:S03]  /*7a60*/  LDGSTS.E [R2+0x3f000], desc[UR8][R26.64], !P1 ;  /* 0x3f0000001a027fae */ /* 0x000be6000c9a1008 */
[----:B----4-:R-:W-:-:S02]  /*7a70*/  IMAD.WIDE R6, R20, 0x4, R16 ;  /* 0x0000000414067825 */ /* 0x010fc400078e0210 */
[----:B------:R-:W4:Y:S02]  /*7a80*/  LDC R16, c[0x0][0x3a0] ;  /* 0x0000e800ff107b82 */ /* 0x000f240000000800 */
[C---:B------:R-:W-:Y:S01]  /*7a90*/  IMAD.WIDE R10, R20.reuse, 0x4, R22 ;  /* 0x00000004140a7825 */ /* 0x040fe200078e0216 */
[----:B------:R1:W-:Y:S03]  /*7aa0*/  LDGSTS.E [R0+0x21800], desc[UR8][R6.64], !P2 ;  /* 0x2180000006007fae */ /* 0x0003e6000d1a1008 */
[----:B-----5:R-:W-:Y:S01]  /*7ab0*/  IMAD.WIDE R2, R20, 0x4, R24 ;  /* 0x0000000414027825 */ /* 0x020fe200078e0218 */
[----:B------:R-:W5:Y:S01]  /*7ac0*/  LDL.LU.64 R22, [R1+0x140] ;  /* 0x0001400001167983 */ /* 0x000f620000300a00 */
[----:B------:R-:W4:Y:S03]  /*7ad0*/  LDC R17, c[0x0][0x3a0] ;  /* 0x0000e800ff117b82 */ /* 0x000f260000000800 */
[----:B------:R-:W4:Y:S04]  /*7ae0*/  LDL.LU.64 R26, [R1+0x148] ;  /* 0x00014800011a7983 */ /* 0x000f280000300a00 */
[----:B------:R-:W4:Y:S01]  /*7af0*/  LDL.LU.64 R24, [R1+0x138] ;  /* 0x0001380001187983 */ /* 0x000f220000300a00 */
[----:B-1----:R-:W-:-:S02]  /*7b00*/  VIADD R7, R13, 0xffffffac ;  /* 0xffffffac0d077836 */ /* 0x002fc40000000000 */
[----:B------:R-:W-:Y:S01]  /*7b10*/  VIADD R6, R15, 0xffffffa8 ;  /* 0xffffffa80f067836 */ /* 0x000fe20000000000 */
[----:B------:R1:W-:Y:S01]  /*7b20*/  LDGSTS.E [R0+0x23800], desc[UR8][R8.64], !P3 ;  /* 0x2380000008007fae */ /* 0x0003e2000d9a1008 */
[----:B------:R-:W4:Y:S03]  /*7b30*/  LDC R13, c[0x0][0x3a0] ;  /* 0x0000e800ff0d7b82 */ /* 0x000f260000000800 */
[----:B------:R-:W4:Y:S04]  /*7b40*/  LDL R29, [R1+0x334] ;  /* 0x00033400011d7983 */ /* 0x000f280000100800 */
[----:B------:R-:W-:Y:S01]  /*7b50*/  LDGSTS.E [R0+0x25800], desc[UR8][R10.64], !P4 ;  /* 0x258000000a007fae */ /* 0x000fe2000e1a1008 */
[----:B------:R-:W-:Y:S01]  /*7b60*/  ISETP.GE.U32.AND P2, PT, R7, 0x7fffff6d, PT ;  /* 0x7fffff6d0700780c */ /* 0x000fe20003f46070 */
[----:B------:R-:W4:Y:S02]  /*7b70*/  LDC R15, c[0x0][0x3a0] ;  /* 0x0000e800ff0f7b82 */ /* 0x000f240000000800 */
[----:B------:R1:W-:Y:S01]  /*7b80*/  LDGSTS.E [R0+0x27800], desc[UR8][R2.64], !P6 ;  /* 0x2780000002007fae */ /* 0x0003e2000f1a1008 */
[----:B------:R-:W-:Y:S01]  /*7b90*/  ISETP.GE.U32.AND P1, PT, R6, 0x7fffff69, PT ;  /* 0x7fffff690600780c */ /* 0x000fe20003f26070 */
[----:B--2---:R-:W-:-:S02]  /*7ba0*/  VIADD R7, R18, 0xffffffa0 ;  /* 0xffffffa012077836 */ /* 0x004fc40000000000 */
[----:B------:R-:W2:Y:S04]  /*7bb0*/  LDL.LU.64 R10, [R1+0x168] ;  /* 0x00016800010a7983 */ /* 0x000ea80000300a00 */
[----:B------:R-:W2:Y:S01]  /*7bc0*/  LDL.LU.64 R2, [R1+0x180] ;  /* 0x0001800001027983 */ /* 0x000ea20000300a00 */
[----:B---3--:R-:W-:-:S03]  /*7bd0*/  VIADD R6, R19, 0xffffff9c ;  /* 0xffffff9c13067836 */ /* 0x008fc60000000000 */
[----:B------:R-:W3:Y:S01]  /*7be0*/  LDL.LU.64 R18, [R1+0x170] ;  /* 0x0001700001127983 */ /* 0x000ee20000300a00 */
[----:B-1----:R-:W-:Y:S01]  /*7bf0*/  VIADD R8, R12, 0xffffffa4 ;  /* 0xffffffa40c087836 */ /* 0x002fe20000000000 */
[----:B------:R-:W-:Y:S01]  /*7c00*/  ISETP.GE.U32.AND P4, PT, R7, 0x7fffff61, PT ;  /* 0x7fffff610700780c */ /* 0x000fe20003f86070 */
[----:B------:R-:W1:Y:S03]  /*7c10*/  LDC R12, c[0x0][0x3a0] ;  /* 0x0000e800ff0c7b82 */ /* 0x000e660000000800 */
[----:B------:R-:W-:Y:S01]  /*7c20*/  ISETP.GE.U32.AND P3, PT, R8, 0x7fffff65, PT ;  /* 0x7fffff650800780c */ /* 0x000fe20003f66070 */
[----:B------:R-:W-:Y:S01]  /*7c30*/  VIADD R8, R14, 0xffffff98 ;  /* 0xffffff980e087836 */ /* 0x000fe20000000000 */
[----:B------:R-:W-:-:S03]  /*7c40*/  ISETP.GE.U32.AND P6, PT, R6, 0x7fffff5d, PT ;  /* 0x7fffff5d0600780c */ /* 0x000fc60003fc6070 */
[----:B------:R-:W1:Y:S01]  /*7c50*/  LDC R14, c[0x0][0x3a0] ;  /* 0x0000e800ff0e7b82 */ /* 0x000e620000000800 */
[----:B--2---:R-:W-:-:S05]  /*7c60*/  IMAD.WIDE R2, R20, 0x4, R2 ;  /* 0x0000000414027825 */ /* 0x004fca00078e0202 */
[----:B------:R3:W-:Y:S01]  /*7c70*/  LDGSTS.E [R0+0x29800], desc[UR8][R2.64], !P2 ;  /* 0x2980000002007fae */ /* 0x0007e2000d1a1008 */
[----:B------:R-:W-:Y:S01]  /*7c80*/  IMAD.WIDE R6, R20, 0x4, R10 ;  /* 0x0000000414067825 */ /* 0x000fe200078e020a */
[----:B------:R-:W-:-:S03]  /*7c90*/  ISETP.GE.U32.AND P2, PT, R8, 0x7fffff59, PT ;  /* 0x7fffff590800780c */ /* 0x000fc60003f46070 */
[----:B----4-:R-:W-:-:S04]  /*7ca0*/  IMAD.WIDE R8, R20, 0x4, R26 ;  /* 0x0000000414087825 */ /* 0x010fc800078e021a */
[C---:B---3--:R-:W-:Y:S02]  /*7cb0*/  IMAD.WIDE R2, R20.reuse, 0x4, R18 ;  /* 0x0000000414027825 */ /* 0x048fe400078e0212 */
[----:B------:R-:W2:Y:S02]  /*7cc0*/  LDL.LU.64 R18, [R1+0x1a0] ;  /* 0x0001a00001127983 */ /* 0x000ea40000300a00 */
[----:B-----5:R-:W-:Y:S02]  /*7cd0*/  IMAD.WIDE R10, R20, 0x4, R22 ;  /* 0x00000004140a7825 */ /* 0x020fe400078e0216 */
[----:B------:R-:W-:Y:S04]  /*7ce0*/  LDGSTS.E [R0+0x2b800], desc[UR8][R2.64], !P1 ;  /* 0x2b80000002007fae */ /* 0x000fe8000c9a1008 */
[----:B------:R3:W-:Y:S04]  /*7cf0*/  LDGSTS.E [R0+0x2d800], desc[UR8][R6.64], !P3 ;  /* 0x2d80000006007fae */ /* 0x0007e8000d9a1008 */
[----:B------:R-:W4:Y:S04]  /*7d00*/  LDL.LU.64 R26, [R1+0x198] ;  /* 0x00019800011a7983 */ /* 0x000f280000300a00 */
[----:B------:R-:W-:Y:S01]  /*7d10*/  LDGSTS.E [R0+0x2f800], desc[UR8][R8.64], !P4 ;  /* 0x2f80000008007fae */ /* 0x000fe2000e1a1008 */
[----:B---3--:R-:W-:-:S03]  /*7d20*/  VIADD R6, R13, 0xffffff94 ;  /* 0xffffff940d067836 */ /* 0x008fc60000000000 */
[----:B------:R-:W3:Y:S01]  /*7d30*/  LDL.LU.64 R22, [R1+0x190] ;  /* 0x0001900001167983 */ /* 0x000ee20000300a00 */
[----:B------:R-:W-:Y:S01]  /*7d40*/  IMAD.WIDE R2, R20, 0x4, R24 ;  /* 0x0000000414027825 */ /* 0x000fe200078e0218 */
[----:B------:R-:W-:Y:S02]  /*7d50*/  IADD3 R7, PT, PT, R16, -0x74, RZ ;  /* 0xffffff8c10077810 */ /* 0x000fe40007ffe0ff */
[----:B------:R-:W-:Y:S01]  /*7d60*/  LDGSTS.E [R0+0x31800], desc[UR8][R10.64], !P6 ;  /* 0x318000000a007fae */ /* 0x000fe2000f1a1008 */
[----:B------:R-:W-:Y:S01]  /*7d70*/  ISETP.GE.U32.AND P1, PT, R6, 0x7fffff55, PT ;  /* 0x7fffff550600780c */ /* 0x000fe20003f26070 */
[----:B------:R-:W-:Y:S02]  /*7d80*/  VIADD R6, R17, 0xffffff88 ;  /* 0xffffff8811067836 */ /* 0x000fe40000000000 */
[----:B------:R1:W-:Y:S04]  /*7d90*/  LDGSTS.E [R0+0x33800], desc[UR8][R2.64], !P2 ;  /* 0x3380000002007fae */ /* 0x0003e8000d1a1008 */
[----:B------:R-:W5:Y:S04]  /*7da0*/  LDL.LU.64 R10, [R1+0x1a8] ;  /* 0x0001a800010a7983 */ /* 0x000f680000300a00 */
[----:B------:R-:W2:Y:S04]  /*7db0*/  LDL.LU.64 R24, [R1+0x1d8] ;  /* 0x0001d80001187983 */ /* 0x000ea80000300a00 */
[----:B------:R-:W2:Y:S01]  /*7dc0*/  LDL.LU.64 R16, [R1+0x118] ;  /* 0x0001180001107983 */ /* 0x000ea20000300a00 */
[----:B-1----:R-:W-:-:S03]  /*7dd0*/  VIADD R2, R12, 0xffffff84 ;  /* 0xffffff840c027836 */ /* 0x002fc60000000000 */
[----:B------:R-:W3:Y:S01]  /*7de0*/  LDL.LU.64 R12, [R1+0x1c0] ;  /* 0x0001c000010c7983 */ /* 0x000ee20000300a00 */
[----:B------:R-:W-:Y:S01]  /*7df0*/  VIADD R8, R15, 0xffffff90 ;  /* 0xffffff900f087836 */ /* 0x000fe20000000000 */
[----:B------:R-:W-:Y:S02]  /*7e00*/  ISETP.GE.U32.AND P3, PT, R7, 0x7fffff4d, PT ;  /* 0x7fffff4d0700780c */ /* 0x000fe40003f66070 */
[----:B------:R-:W-:Y:S02]  /*7e10*/  ISETP.GE.U32.AND P4, PT, R6, 0x7fffff49, PT ;  /* 0x7fffff490600780c */ /* 0x000fe40003f86070 */
[----:B------:R-:W-:Y:S02]  /*7e20*/  ISETP.GE.U32.AND P2, PT, R8, 0x7fffff51, PT ;  /* 0x7fffff510800780c */ /* 0x000fe40003f46070 */
[----:B------:R-:W-:Y:S02]  /*7e30*/  SEL R3, RZ, 0x4, P0 ;  /* 0x00000004ff037807 */ /* 0x000fe40000000000 */
[----:B------:R-:W-:-:S02]  /*7e40*/  ISETP.GT.AND P6, PT, R29, 0x7f, PT ;  /* 0x0000007f1d00780c */ /* 0x000fc40003fc4270 */
[----:B------:R-:W-:Y:S01]  /*7e50*/  ISETP.GE.U32.AND P0, PT, R2, 0x7fffff45, PT ;  /* 0x7fffff450200780c */ /* 0x000fe20003f06070 */
[----:B------:R-:W-:Y:S01]  /*7e60*/  VIADD R2, R14, 0xffffff80 ;  /* 0xffffff800e027836 */ /* 0x000fe20000000000 */
[----:B------:R-:W-:Y:S01]  /*7e70*/  SEL R3, R3, RZ, P6 ;  /* 0x000000ff03037207 */ /* 0x000fe20003000000 */
[----:B------:R-:W4:Y:S03]  /*7e80*/  LDL.LU.64 R14, [R1+0x210] ;  /* 0x00021000010e7983 */ /* 0x000f260000300a00 */
[----:B------:R-:W-:Y:S01]  /*7e90*/  ISETP.NE.U32.AND P6, PT, R3, RZ, PT ;  /* 0x000000ff0300720c */ /* 0x000fe20003fc5070 */
[----:B------:R-:W-:Y:S02]  /*7ea0*/  IMAD.SHL.U32 R5, R5, 0x40, RZ ;  /* 0x0000004005057824 */ /* 0x000fe400078e00ff */
[----:B-----5:R-:W-:-:S04]  /*7eb0*/  IMAD.WIDE R8, R20, 0x4, R10 ;  /* 0x0000000414087825 */ /* 0x020fc800078e020a */
[----:B--2---:R-:W-:Y:S02]  /*7ec0*/  IMAD.WIDE R6, R20, 0x4, R16 ;  /* 0x0000000414067825 */ /* 0x004fe400078e0210 */
[----:B------:R-:W2:Y:S04]  /*7ed0*/  LDL.LU.64 R16, [R1+0x218] ;  /* 0x0002180001107983 */ /* 0x000ea80000300a00 */
[----:B------:R1:W-:Y:S01]  /*7ee0*/  LDGSTS.E [R0+0x35800], desc[UR8][R6.64], !P1 ;  /* 0x3580000006007fae */ /* 0x0003e2000c9a1008 */
[----:B------:R-:W-:Y:S01]  /*7ef0*/  ISETP.GE.U32.AND P1, PT, R2, 0x7fffff41, PT ;  /* 0x7fffff410200780c */ /* 0x000fe20003f26070 */
[C---:B---3--:R-:W-:Y:S02]  /*7f00*/  IMAD.WIDE R10, R20.reuse, 0x4, R22 ;  /* 0x00000004140a7825 */ /* 0x048fe400078e0216 */
[----:B------:R4:W-:Y:S02]  /*7f10*/  LDGSTS.E [R0+0x37800], desc[UR8][R8.64], !P2 ;  /* 0x3780000008007fae */ /* 0x0009e4000d1a1008 */
[----:B------:R-:W-:-:S04]  /*7f20*/  IMAD.WIDE R12, R20, 0x4, R12 ;  /* 0x00000004140c7825 */ /* 0x000fc800078e020c */
[C---:B-1----:R-:W-:Y:S02]  /*7f30*/  IMAD.WIDE R6, R20.reuse, 0x4, R18 ;  /* 0x0000000414067825 */ /* 0x042fe400078e0212 */
[----:B------:R-:W3:Y:S02]  /*7f40*/  LDL.LU.64 R18, [R1+0x220] ;  /* 0x0002200001127983 */ /* 0x000ee40000300a00 */
[----:B----4-:R-:W-:Y:S02]  /*7f50*/  IMAD.WIDE R8, R20, 0x4, R26 ;  /* 0x0000000414087825 */ /* 0x010fe400078e021a */
[----:B------:R-:W4:Y:S04]  /*7f60*/  LDL.LU.64 R26, [R1+0x228] ;  /* 0x00022800011a7983 */ /* 0x000f280000300a00 */
[----:B------:R-:W5:Y:S04]  /*7f70*/  LDL.LU.64 R22, [R1+0x230] ;  /* 0x0002300001167983 */ /* 0x000f680000300a00 */
[----:B------:R1:W-:Y:S04]  /*7f80*/  LDGSTS.E [R0+0x39800], desc[UR8][R6.64], !P3 ;  /* 0x3980000006007fae */ /* 0x0003e8000d9a1008 */
[----:B------:R-:W2:Y:S04]  /*7f90*/  LDL.LU.64 R20, [R1+0x238] ;  /* 0x0002380001147983 */ /* 0x000ea80000300a00 */
[----:B------:R2:W-:Y:S01]  /*7fa0*/  LDGSTS.E [R0+0x3b800], desc[UR8][R8.64], !P4 ;  /* 0x3b80000008007fae */ /* 0x0005e2000e1a1008 */
[----:B-1----:R-:W-:-:S03]  /*7fb0*/  IMAD.WIDE R6, R5, 0x4, R24 ;  /* 0x0000000405067825 */ /* 0x002fc600078e0218 */
[----:B------:R1:W-:Y:S04]  /*7fc0*/  LDGSTS.E [R0+0x3d800], desc[UR8][R10.64], !P0 ;  /* 0x3d8000000a007fae */ /* 0x0003e8000c1a1008 */
[----:B------:R-:W-:Y:S04]  /*7fd0*/  LDGSTS.E [R0+0x3f800], desc[UR8][R12.64], !P1 ;  /* 0x3f8000000c007fae */ /* 0x000fe8000c9a1008 */
[----:B------:R-:W2:Y:S04]  /*7fe0*/  LDL.LU.64 R8, [R1+0x1e8] ;  /* 0x0001e80001087983 */ /* 0x000ea80000300a00 */
[----:B------:R-:W1:Y:S04]  /*7ff0*/  LDL.LU.64 R10, [R1+0x1e0] ;  /* 0x0001e000010a7983 */ /* 0x000e680000300a00 */
[----:B------:R-:W3:Y:S04]  /*8000*/  LDL.LU.64 R24, [R1+0x240] ;  /* 0x0002400001187983 */ /* 0x000ee80000300a00 */
[----:B------:R-:W0:Y:S04]  /*8010*/  LDGDEPBAR ;  /* 0x00000000000079af */ /* 0x000e280000000000 */
[----:B------:R-:W3:Y:S04]  /*8020*/  LDL.LU.64 R12, [R1+0x208] ;  /* 0x00020800010c7983 */ /* 0x000ee80000300a00 */
[----:B------:R1:W-:Y:S04]  /*8030*/  LDGSTS.E [R28+0x50000], desc[UR8][R6.64], P6 ;  /* 0x50000000061c7fae */ /* 0x0003e8000b1a1008 */
[----:B------:R-:W3:Y:S01]  /*8040*/  LDL.LU.64 R6, [R1+0x1f0] ;  /* 0x0001f00001067983 */ /* 0x000ee20000300a00 */
[----:B--2---:R-:W-:-:S04]  /*8050*/  IMAD.WIDE R8, R5, 0x4, R8 ;  /* 0x0000000405087825 */ /* 0x004fc800078e0208 */
[C---:B-1----:R-:W-:Y:S01]  /*8060*/  IMAD.WIDE R10, R5.reuse, 0x4, R10 ;  /* 0x00000004050a7825 */ /* 0x042fe200078e020a */
[----:B------:R1:W-:Y:S04]  /*8070*/  LDGSTS.E [R28+0x50800], desc[UR8][R8.64], P6 ;  /* 0x50800000081c7fae */ /* 0x0003e8000b1a1008 */
[----:B------:R2:W-:Y:S04]  /*8080*/  LDGSTS.E [R28+0x51000], desc[UR8][R10.64], P6 ;  /* 0x510000000a1c7fae */ /* 0x0005e8000b1a1008 */
[----:B------:R-:W1:Y:S04]  /*8090*/  LDL.LU.64 R8, [R1+0x1f8] ;  /* 0x0001f80001087983 */ /* 0x000e680000300a00 */
[----:B------:R-:W2:Y:S01]  /*80a0*/  LDL.LU.64 R10, [R1+0x1d0] ;  /* 0x0001d000010a7983 */ /* 0x000ea20000300a00 */
[----:B---3--:R-:W-:-:S05]  /*80b0*/  IMAD.WIDE R6, R5, 0x4, R6 ;  /* 0x0000000405067825 */ /* 0x008fca00078e0206 */
[----:B------:R-:W-:Y:S04]  /*80c0*/  LDGSTS.E [R28+0x51800], desc[UR8][R6.64], P6 ;  /* 0x51800000061c7fae */ /* 0x000fe8000b1a1008 */
[----:B------:R-:W3:Y:S01]  /*80d0*/  LDL.LU.64 R6, [R1+0x200] ;  /* 0x0002000001067983 */ /* 0x000ee20000300a00 */
[----:B-1----:R-:W-:-:S04]  /*80e0*/  IMAD.WIDE R8, R5, 0x4, R8 ;  /* 0x0000000405087825 */ /* 0x002fc800078e0208 */
[C---:B--2---:R-:W-:Y:S01]  /*80f0*/  IMAD.WIDE R10, R5.reuse, 0x4, R10 ;  /* 0x00000004050a7825 */ /* 0x044fe200078e020a */
[----:B------:R1:W-:Y:S04]  /*8100*/  LDGSTS.E [R28+0x52000], desc[UR8][R8.64], P6 ;  /* 0x52000000081c7fae */ /* 0x0003e8000b1a1008 */
[----:B------:R2:W-:Y:S01]  /*8110*/  LDGSTS.E [R28+0x52800], desc[UR8][R10.64], P6 ;  /* 0x528000000a1c7fae */ /* 0x0005e2000b1a1008 */
[----:B-1----:R-:W-:-:S03]  /*8120*/  IMAD.WIDE R8, R5, 0x4, R12 ;  /* 0x0000000405087825 */ /* 0x002fc600078e020c */
[----:B------:R-:W5:Y:S01]  /*8130*/  LDL.LU.64 R12, [R1+0x290] ;  /* 0x00029000010c7983 */ /* 0x000f620000300a00 */
[----:B--2---:R-:W-:-:S03]  /*8140*/  IMAD.WIDE R10, R5, 0x4, R14 ;  /* 0x00000004050a7825 */ /* 0x004fc600078e020e */
[----:B------:R-:W2:Y:S01]  /*8150*/  LDL.LU.64 R14, [R1+0x298] ;  /* 0x00029800010e7983 */ /* 0x000ea20000300a00 */
[----:B---3--:R-:W-:-:S05]  /*8160*/  IMAD.WIDE R6, R5, 0x4, R6 ;  /* 0x0000000405067825 */ /* 0x008fca00078e0206 */
[----:B------:R1:W-:Y:S04]  /*8170*/  LDGSTS.E [R28+0x53000], desc[UR8][R6.64], P6 ;  /* 0x53000000061c7fae */ /* 0x0003e8000b1a1008 */
[----:B------:R3:W-:Y:S04]  /*8180*/  LDGSTS.E [R28+0x53800], desc[UR8][R8.64], P6 ;  /* 0x53800000081c7fae */ /* 0x0007e8000b1a1008 */
[----:B------:R4:W-:Y:S01]  /*8190*/  LDGSTS.E [R28+0x54000], desc[UR8][R10.64], P6 ;  /* 0x540000000a1c7fae */ /* 0x0009e2000b1a1008 */
[----:B-1----:R-:W-:-:S03]  /*81a0*/  IMAD.WIDE R6, R5, 0x4, R16 ;  /* 0x0000000405067825 */ /* 0x002fc600078e0210 */
[----:B------:R-:W2:Y:S01]  /*81b0*/  LDL.LU.64 R16, [R1+0x2a0] ;  /* 0x0002a00001107983 */ /* 0x000ea20000300a00 */
[----:B---3--:R-:W-:-:S03]  /*81c0*/  IMAD.WIDE R8, R5, 0x4, R18 ;  /* 0x0000000405087825 */ /* 0x008fc600078e0212 */
[----:B------:R5:W-:Y:S01]  /*81d0*/  LDGSTS.E [R28+0x54800], desc[UR8][R6.64], P6 ;  /* 0x54800000061c7fae */ /* 0x000be2000b1a1008 */
[----:B----4-:R-:W-:-:S03]  /*81e0*/  IMAD.WIDE R10, R5, 0x4, R26 ;  /* 0x00000004050a7825 */ /* 0x010fc600078e021a */
[----:B------:R1:W-:Y:S04]  /*81f0*/  LDGSTS.E [R28+0x55000], desc[UR8][R8.64], P6 ;  /* 0x55000000081c7fae */ /* 0x0003e8000b1a1008 */
[----:B------:R-:W3:Y:S01]  /*8200*/  LDL.LU.64 R18, [R1+0x2a8] ;  /* 0x0002a80001127983 */ /* 0x000ee20000300a00 */
[----:B-----5:R-:W-:-:S03]  /*8210*/  IMAD.WIDE R6, R5, 0x4, R22 ;  /* 0x0000000405067825 */ /* 0x020fc600078e0216 */
[----:B------:R4:W-:Y:S01]  /*8220*/  LDGSTS.E [R28+0x55800], desc[UR8][R10.64], P6 ;  /* 0x558000000a1c7fae */ /* 0x0009e2000b1a1008 */
[----:B-1----:R-:W-:-:S03]  /*8230*/  IMAD.WIDE R8, R5, 0x4, R20 ;  /* 0x0000000405087825 */ /* 0x002fc600078e0214 */
[----:B------:R-:W5:Y:S04]  /*8240*/  LDL.LU.64 R26, [R1+0x1c8] ;  /* 0x0001c800011a7983 */ /* 0x000f680000300a00 */
[----:B------:R-:W2:Y:S01]  /*8250*/  LDL.LU.64 R22, [R1+0x1b8] ;  /* 0x0001b80001167983 */ /* 0x000ea20000300a00 */
[----:B----4-:R-:W-:-:S03]  /*8260*/  IMAD.WIDE R10, R5, 0x4, R24 ;  /* 0x00000004050a7825 */ /* 0x010fc600078e0218 */
[----:B------:R-:W4:Y:S04]  /*8270*/  LDL.LU.64 R20, [R1+0x1b0] ;  /* 0x0001b00001147983 */ /* 0x000f280000300a00 */
[----:B------:R-:W2:Y:S04]  /*8280*/  LDL.LU.64 R24, [R1+0x188] ;  /* 0x0001880001187983 */ /* 0x000ea80000300a00 */
[----:B------:R1:W-:Y:S04]  /*8290*/  LDGSTS.E [R28+0x56000], desc[UR8][R6.64], P6 ;  /* 0x56000000061c7fae */ /* 0x0003e8000b1a1008 */
[----:B------:R1:W-:Y:S04]  /*82a0*/  LDGSTS.E [R28+0x56800], desc[UR8][R8.64], P6 ;  /* 0x56800000081c7fae */ /* 0x0003e8000b1a1008 */
[----:B------:R1:W-:Y:S04]  /*82b0*/  LDGSTS.E [R28+0x57000], desc[UR8][R10.64], P6 ;  /* 0x570000000a1c7fae */ /* 0x0003e8000b1a1008 */
[----:B------:R-:W1:Y:S04]  /*82c0*/  LDL.LU.64 R6, [R1+0x248] ;  /* 0x0002480001067983 */ /* 0x000e680000300a00 */
[----:B------:R-:W2:Y:S04]  /*82d0*/  LDL.LU.64 R8, [R1+0x250] ;  /* 0x0002500001087983 */ /* 0x000ea80000300a00 */
[----:B------:R-:W3:Y:S01]  /*82e0*/  LDL.LU.64 R10, [R1+0x258] ;  /* 0x00025800010a7983 */ /* 0x000ee20000300a00 */
[----:B-1----:R-:W-:-:S04]  /*82f0*/  IMAD.WIDE R6, R5, 0x4, R6 ;  /* 0x0000000405067825 */ /* 0x002fc800078e0206 */
[C---:B--2---:R-:W-:Y:S01]  /*8300*/  IMAD.WIDE R8, R5.reuse, 0x4, R8 ;  /* 0x0000000405087825 */ /* 0x044fe200078e0208 */
[----:B------:R1:W-:Y:S03]  /*8310*/  LDGSTS.E [R28+0x57800], desc[UR8][R6.64], P6 ;  /* 0x57800000061c7fae */ /* 0x0003e6000b1a1008 */
[C---:B---3--:R-:W-:Y:S01]  /*8320*/  IMAD.WIDE R10, R5.reuse, 0x4, R10 ;  /* 0x00000004050a7825 */ /* 0x048fe200078e020a */
        /* <DEDUP_REMOVED lines=19> */
[----:B------:R3:W-:Y:S01]  /*8460*/  LDGSTS.E [R28+0x5b800], desc[UR8][R10.64], P6 ;  /* 0x5b8000000a1c7fae */ /* 0x0007e2000b1a1008 */
[----:B-1----:R-:W-:-:S04]  /*8470*/  IMAD.WIDE R6, R5, 0x4, R12 ;  /* 0x0000000405067825 */ /* 0x002fc800078e020c */
[C---:B--2---:R-:W-:Y:S01]  /*8480*/  IMAD.WIDE R8, R5.reuse, 0x4, R14 ;  /* 0x0000000405087825 */ /* 0x044fe200078e020e */
[----:B------:R1:W-:Y:S03]  /*8490*/  LDGSTS.E [R28+0x5c000], desc[UR8][R6.64], P6 ;  /* 0x5c000000061c7fae */ /* 0x0003e6000b1a1008 */
[C---:B---3--:R-:W-:Y:S01]  /*84a0*/  IMAD.WIDE R10, R5.reuse, 0x4, R16 ;  /* 0x00000004050a7825 */ /* 0x048fe200078e0210 */
[----:B------:R5:W-:Y:S04]  /*84b0*/  LDGSTS.E [R28+0x5c800], desc[UR8][R8.64], P6 ;  /* 0x5c800000081c7fae */ /* 0x000be8000b1a1008 */
[----:B------:R2:W-:Y:S01]  /*84c0*/  LDGSTS.E [R28+0x5d000], desc[UR8][R10.64], P6 ;  /* 0x5d0000000a1c7fae */ /* 0x0005e2000b1a1008 */
[----:B----4-:R-:W-:-:S04]  /*84d0*/  IMAD.WIDE R12, R5, 0x4, R20 ;  /* 0x00000004050c7825 */ /* 0x010fc800078e0214 */
[----:B-1----:R-:W-:-:S04]  /*84e0*/  IMAD.WIDE R6, R5, 0x4, R18 ;  /* 0x0000000405067825 */ /* 0x002fc800078e0212 */
[C---:B-----5:R-:W-:Y:S01]  /*84f0*/  IMAD.WIDE R8, R5.reuse, 0x4, R26 ;  /* 0x0000000405087825 */ /* 0x060fe200078e021a */
[----:B------:R1:W-:Y:S03]  /*8500*/  LDGSTS.E [R28+0x5d800], desc[UR8][R6.64], P6 ;  /* 0x5d800000061c7fae */ /* 0x0003e6000b1a1008 */
[C---:B--2---:R-:W-:Y:S01]  /*8510*/  IMAD.WIDE R10, R5.reuse, 0x4, R22 ;  /* 0x00000004050a7825 */ /* 0x044fe200078e0216 */
[----:B------:R1:W-:Y:S03]  /*8520*/  LDGSTS.E [R28+0x5e000], desc[UR8][R8.64], P6 ;  /* 0x5e000000081c7fae */ /* 0x0003e6000b1a1008 */
[----:B------:R-:W-:Y:S01]  /*8530*/  IMAD.WIDE R14, R5, 0x4, R24 ;  /* 0x00000004050e7825 */ /* 0x000fe200078e0218 */
[----:B------:R1:W-:Y:S04]  /*8540*/  LDGSTS.E [R28+0x5e800], desc[UR8][R10.64], P6 ;  /* 0x5e8000000a1c7fae */ /* 0x0003e8000b1a1008 */
[----:B------:R1:W-:Y:S04]  /*8550*/  LDGSTS.E [R28+0x5f000], desc[UR8][R12.64], P6 ;  /* 0x5f0000000c1c7fae */ /* 0x0003e8000b1a1008 */
[----:B------:R1:W-:Y:S04]  /*8560*/  LDGSTS.E [R28+0x5f800], desc[UR8][R14.64], P6 ;  /* 0x5f8000000e1c7fae */ /* 0x0003e8000b1a1008 */
[----:B------:R-:W0:Y:S01]  /*8570*/  LDGDEPBAR ;  /* 0x00000000000079af */ /* 0x000e220000000000 */
[----:B------:R-:W-:Y:S05]  /*8580*/  @P5 BRA `(.L_x_0) ;  /* 0x0000001000085947 */ /* 0x000fea0003800000 */
[----:B------:R-:W2:Y:S01]  /*8590*/  S2R R23, SR_TID.X ;  /* 0x0000000000177919 */ /* 0x000ea20000002100 */
[----:B------:R-:W-:Y:S02]  /*85a0*/  CS2R R24, SRZ ;  /* 0x0000000000187805 */ /* 0x000fe4000001ff00 */
[----:B------:R-:W-:Y:S02]  /*85b0*/  CS2R R26, SRZ ;  /* 0x00000000001a7805 */ /* 0x000fe4000001ff00 */
[----:B------:R-:W-:Y:S01]  /*85c0*/  CS2R R20, SRZ ;  /* 0x0000000000147805 */ /* 0x000fe2000001ff00 */
[C---:B--2---:R-:W-:Y:S02]  /*85d0*/  IMAD.SHL.U32 R2, R23.reuse, 0x2, RZ ;  /* 0x0000000217027824 */ /* 0x044fe400078e00ff */
[----:B------:R-:W-:Y:S01]  /*85e0*/  IMAD.SHL.U32 R0, R23, 0x40, RZ ;  /* 0x0000004017007824 */ /* 0x000fe200078e00ff */
[----:B------:R-:W-:Y:S02]  /*85f0*/  CS2R R22, SRZ ;  /* 0x0000000000167805 */ /* 0x000fe4000001ff00 */
[----:B------:R2:W-:Y:S04]  /*8600*/  STL [R1+0xb00], R2 ;  /* 0x000b000201007387 */ /* 0x0005e80000100800 */
[----:B------:R2:W-:Y:S04]  /*8610*/  STL [R1+0x360], RZ ;  /* 0x000360ff01007387 */ /* 0x0005e80000100800 */
[----:B------:R2:W-:Y:S04]  /*8620*/  STL [R1+0xafc], R0 ;  /* 0x000afc0001007387 */ /* 0x0005e80000100800 */
[----:B------:R2:W-:Y:S04]  /*8630*/  STL [R1+0x364], RZ ;  /* 0x000364ff01007387 */ /* 0x0005e80000100800 */
        /* <DEDUP_REMOVED lines=245> */
[----:B------:R2:W-:Y:S01]  /*9590*/  STL [R1+0x6c], RZ ;  /* 0x00006cff01007387 */ /* 0x0005e20000100800 */
[----:B------:R-:W-:Y:S05]  /*95a0*/  BRA `(.L_x_1) ;  /* 0x0000023c00d47947 */ /* 0x000fea0003800000 */
.L_x_0:
[----:B-1----:R-:W2:Y:S04]  /*95b0*/  LDL.LU R10, [R1+0x330] ;  /* 0x00033000010a7983 */ /* 0x002ea80000300800 */
[----:B------:R-:W3:Y:S04]  /*95c0*/  LDL.LU R9, [R1+0x338] ;  /* 0x0003380001097983 */ /* 0x000ee80000300800 */
[----:B------:R-:W4:Y:S04]  /*95d0*/  LDL.LU R18, [R1+0x2b0] ;  /* 0x0002b00001127983 */ /* 0x000f280000300800 */
[----:B------:R-:W4:Y:S04]  /*95e0*/  LDL.LU R16, [R1+0x2b4] ;  /* 0x0002b40001107983 */ /* 0x000f280000300800 */
[----:B------:R-:W4:Y:S04]  /*95f0*/  LDL.LU R12, [R1+0x2b8] ;  /* 0x0002b800010c7983 */ /* 0x000f280000300800 */
[----:B------:R-:W4:Y:S01]  /*9600*/  LDL.LU R8, [R1+0x2bc] ;  /* 0x0002bc0001087983 */ /* 0x000f220000300800 */
[----:B------:R-:W-:-:S02]  /*9610*/  SHF.R.S32.HI R6, RZ, 0x1f, R4 ;  /* 0x0000001fff067819 */ /* 0x000fc40000011404 */
[----:B------:R-:W-:Y:S01]  /*9620*/  SHF.R.S32.HI R0, RZ, 0x1f, R29 ;  /* 0x0000001fff007819 */ /* 0x000fe2000001141d */
[----:B------:R1:W-:Y:S01]  /*9630*/  STL [R1+0xb1c], R2 ;  /* 0x000b1c0201007387 */ /* 0x0003e20000100800 */
[----:B------:R-:W-:Y:S02]  /*9640*/  IMAD.SHL.U32 R22, R5, 0x8, RZ ;  /* 0x0000000805167824 */ /* 0x000fe400078e00ff */
[----:B------:R-:W-:Y:S02]  /*9650*/  LEA.HI R0, R0, R29, RZ, 0x6 ;  /* 0x0000001d00007211 */ /* 0x000fe400078f30ff */
[----:B--2---:R-:W-:Y:S02]  /*9660*/  SHF.R.S32.HI R3, RZ, 0x1f, R10 ;  /* 0x0000001fff037819 */ /* 0x004fe4000001140a */
[----:B---3--:R-:W-:Y:S02]  /*9670*/  SHF.R.S32.HI R7, RZ, 0x1f, R9 ;  /* 0x0000001fff077819 */ /* 0x008fe40000011409 */
[----:B------:R-:W-:-:S02]  /*9680*/  SHF.L.U64.HI R10, R10, 0x2, R3 ;  /* 0x000000020a0a7819 */ /* 0x000fc40000010203 */
[----:B------:R-:W-:Y:S02]  /*9690*/  SHF.L.U64.HI R3, R4, 0x2, R6 ;  /* 0x0000000204037819 */ /* 0x000fe40000010206 */
[----:B-1----:R-:W-:Y:S01]  /*96a0*/  SHF.L.U64.HI R2, R9, 0x2, R7 ;  /* 0x0000000209027819 */ /* 0x002fe20000010207 */
[----:B------:R1:W-:Y:S04]  /*96b0*/  STL [R1+0xac], R10 ;  /* 0x0000ac0a01007387 */ /* 0x0003e80000100800 */
[----:B------:R2:W-:Y:S04]  /*96c0*/  STL [R1+0x9fc], R3 ;  /* 0x0009fc0301007387 */ /* 0x0005e80000100800 */
[----:B------:R-:W3:Y:S01]  /*96d0*/  LDL.LU R24, [R1+0x2c0] ;  /* 0x0002c00001187983 */ /* 0x000ee20000300800 */
[----:B----4-:R-:W-:-:S03]  /*96e0*/  LEA R14, P1, R16, R22, 0x2 ;  /* 0x00000016100e7211 */ /* 0x010fc600078210ff */
[----:B------:R-:W-:Y:S01]  /*96f0*/  STL [R1+0x7d0], R2 ;  /* 0x0007d00201007387 */ /* 0x000fe20000100800 */
[-C--:B-1----:R-:W-:Y:S02]  /*9700*/  LEA R10, P0, R18, R22.reuse, 0x2 ;  /* 0x00000016120a7211 */ /* 0x082fe400078010ff */
[----:B--2---:R-:W-:Y:S01]  /*9710*/  SHF.R.S32.HI R3, RZ, 0x1f, R5 ;  /* 0x0000001fff037819 */ /* 0x004fe20000011405 */
[----:B------:R-:W2:Y:S01]  /*9720*/  LDL.LU R25, [R1+0x2c4] ;  /* 0x0002c40001197983 */ /* 0x000ea20000300800 */
[----:B------:R-:W-:-:S03]  /*9730*/  LEA R13, P2, R12, R22, 0x2 ;  /* 0x000000160c0d7211 */ /* 0x000fc600078410ff */
[----:B------:R1:W-:Y:S01]  /*9740*/  STL [R1+0xbc], R0 ;  /* 0x0000bc0001007387 */ /* 0x0003e20000100800 */
[----:B------:R-:W-:-:S03]  /*9750*/  LEA R11, P3, R8, R22, 0x2 ;  /* 0x00000016080b7211 */ /* 0x000fc600078610ff */
[----:B------:R-:W4:Y:S04]  /*9760*/  LDL.LU R23, [R1+0x2c8] ;  /* 0x0002c80001177983 */ /* 0x000f280000300800 */
[----:B------:R-:W4:Y:S01]  /*9770*/  LDL.LU R9, [R1+0x2cc] ;  /* 0x0002cc0001097983 */ /* 0x000f220000300800 */
[----:B------:R-:W-:Y:S02]  /*9780*/  SHF.R.S32.HI R4, RZ, 0x1f, R18 ;  /* 0x0000001fff047819 */ /* 0x000fe40000011412 */
[----:B-1----:R-:W-:Y:S01]  /*9790*/  SHF.L.U64.HI R0, R5, 0x3, R3 ;  /* 0x0000000305007819 */ /* 0x002fe20000010203 */
[----:B------:R-:W-:Y:S01]  /*97a0*/  STL [R1+0xc34], R5 ;  /* 0x000c340501007387 */ /* 0x000fe20000100800 */
[----:B------:R-:W-:Y:S02]  /*97b0*/  SHF.R.S32.HI R15, RZ, 0x1f, R16 ;  /* 0x0000001fff0f7819 */ /* 0x000fe40000011410 */
[----:B------:R-:W-:Y:S01]  /*97c0*/  SHF.R.S32.HI R17, RZ, 0x1f, R12 ;  /* 0x0000001fff117819 */ /* 0x000fe2000001140c */
[----:B------:R-:W-:Y:S01]  /*97d0*/  STL [R1+0xc30], R3 ;  /* 0x000c300301007387 */ /* 0x000fe20000100800 */
[----:B------:R-:W-:-:S02]  /*97e0*/  LEA.HI.X R4, R18, R0, R4, 0x2, P0 ;  /* 0x0000000012047211 */ /* 0x000fc400000f1404 */
[----:B------:R-:W-:Y:S01]  /*97f0*/  SHF.R.S32.HI R19, RZ, 0x1f, R8 ;  /* 0x0000001fff137819 */ /* 0x000fe20000011408 */
[----:B------:R1:W-:Y:S04]  /*9800*/  STL [R1+0xc44], R10 ;  /* 0x000c440a01007387 */ /* 0x0003e80000100800 */
[----:B------:R-:W-:Y:S04]  /*9810*/  STL [R1+0xc48], R14 ;  /* 0x000c480e01007387 */ /* 0x000fe80000100800 */
[----:B------:R1:W-:Y:S04]  /*9820*/  STL [R1+0xc4c], R13 ;  /* 0x000c4c0d01007387 */ /* 0x0003e80000100800 */
[----:B------:R-:W-:Y:S04]  /*9830*/  STL [R1+0xc50], R11 ;  /* 0x000c500b01007387 */ /* 0x000fe80000100800 */
[----:B-1----:R-:W4:Y:S04]  /*9840*/  LDL.LU R10, [R1+0x2d0] ;  /* 0x0002d000010a7983 */ /* 0x002f280000300800 */
[----:B------:R-:W4:Y:S04]  /*9850*/  LDL.LU R26, [R1+0x2d4] ;  /* 0x0002d400011a7983 */ /* 0x000f280000300800 */
[----:B------:R-:W4:Y:S04]  /*9860*/  LDL.LU R27, [R1+0x2d8] ;  /* 0x0002d800011b7983 */ /* 0x000f280000300800 */
[----:B------:R-:W4:Y:S01]  /*9870*/  LDL.LU R28, [R1+0x2dc] ;  /* 0x0002dc00011c7983 */ /* 0x000f220000300800 */
[----:B------:R-:W-:-:S02]  /*9880*/  LEA.HI.X R15, R16, R0, R15, 0x2, P1 ;  /* 0x00000000100f7211 */ /* 0x000fc400008f140f */
[-C--:B------:R-:W-:Y:S01]  /*9890*/  LEA.HI.X R17, R12, R0.reuse, R17, 0x2, P2 ;  /* 0x000000000c117211 */ /* 0x080fe200010f1411 */
[----:B------:R-:W-:Y:S01]  /*98a0*/  STL [R1+0xc54], R4 ;  /* 0x000c540401007387 */ /* 0x000fe20000100800 */
[----:B------:R-:W-:-:S03]  /*98b0*/  LEA.HI.X R19, R8, R0, R19, 0x2, P3 ;  /* 0x0000000008137211 */ /* 0x000fc600018f1413 */
[----:B------:R-:W-:Y:S04]  /*98c0*/  STL [R1+0xc58], R15 ;  /* 0x000c580f01007387 */ /* 0x000fe80000100800 */
[----:B------:R1:W-:Y:S04]  /*98d0*/  STL [R1+0xc5c], R17 ;  /* 0x000c5c1101007387 */ /* 0x0003e80000100800 */
[----:B------:R-:W4:Y:S04]  /*98e0*/  LDL.LU R13, [R1+0x2e0] ;  /* 0x0002e000010d7983 */ /* 0x000f280000300800 */
[----:B------:R-:W4:Y:S04]  /*98f0*/  LDL.LU R14, [R1+0x2e4] ;  /* 0x0002e400010e7983 */ /* 0x000f280000300800 */
[----:B------:R-:W4:Y:S04]  /*9900*/  LDL.LU R5, [R1+0x2e8] ;  /* 0x0002e80001057983 */ /* 0x000f280000300800 */
[----:B------:R-:W4:Y:S04]  /*9910*/  LDL.LU R29, [R1+0x2ec] ;  /* 0x0002ec00011d7983 */ /* 0x000f280000300800 */
[----:B------:R-:W4:Y:S04]  /*9920*/  LDL.LU R3, [R1+0x2f0] ;  /* 0x0002f00001037983 */ /* 0x000f280000300800 */
[----:B------:R-:W4:Y:S04]  /*9930*/  LDL.LU R2, [R1+0x2f4] ;  /* 0x0002f40001027983 */ /* 0x000f280000300800 */
[----:B-1----:R-:W4:Y:S04]  /*9940*/  LDL.LU R17, [R1+0x2f8] ;  /* 0x0002f80001117983 */ /* 0x002f280000300800 */
[----:B------:R-:W4:Y:S01]  /*9950*/  LDL.LU R15, [R1+0x2fc] ;  /* 0x0002fc00010f7983 */ /* 0x000f220000300800 */
[----:B---3--:R-:W-:-:S02]  /*9960*/  SHF.R.S32.HI R16, RZ, 0x1f, R24 ;  /* 0x0000001fff107819 */ /* 0x008fc40000011418 */
[----:B------:R-:W-:-:S04]  /*9970*/  LEA R12, P0, R24, R22, 0x2 ;  /* 0x00000016180c7211 */ /* 0x000fc800078010ff */
[----:B------:R-:W-:Y:S02]  /*9980*/  LEA.HI.X R16, R24, R0, R16, 0x2, P0 ;  /* 0x0000000018107211 */ /* 0x000fe400000f1410 */
[----:B--2---:R-:W-:Y:S02]  /*9990*/  SHF.R.S32.HI R6, RZ, 0x1f, R25 ;  /* 0x0000001fff067819 */ /* 0x004fe40000011419 */
[----:B------:R-:W-:-:S04]  /*99a0*/  LEA R21, P1, R25, R22, 0x2 ;  /* 0x0000001619157211 */ /* 0x000fc800078210ff */
[----:B------:R-:W-:Y:S02]  /*99b0*/  LEA.HI.X R6, R25, R0, R6, 0x2, P1 ;  /* 0x0000000019067211 */ /* 0x000fe400008f1406 */
[----:B----4-:R-:W-:Y:S02]  /*99c0*/  SHF.R.S32.HI R7, RZ, 0x1f, R23 ;  /* 0x0000001fff077819 */ /* 0x010fe40000011417 */
[-C--:B------:R-:W-:Y:S02]  /*99d0*/  LEA R20, P2, R23, R22.reuse, 0x2 ;  /* 0x0000001617147211 */ /* 0x080fe400078410ff */
[----:B------:R-:W-:Y:S02]  /*99e0*/  SHF.R.S32.HI R8, RZ, 0x1f, R9 ;  /* 0x0000001fff087819 */ /* 0x000fe40000011409 */
[----:B------:R-:W-:Y:S02]  /*99f0*/  LEA R18, P3, R9, R22, 0x2 ;  /* 0x0000001609127211 */ /* 0x000fe400078610ff */
[----:B------:R-:W-:-:S02]  /*9a00*/  LEA.HI.X R7, R23, R0, R7, 0x2, P2 ;  /* 0x0000000017077211 */ /* 0x000fc400010f1407 */
[----:B------:R-:W-:-:S05]  /*9a10*/  LEA.HI.X R8, R9, R0, R8, 0x2, P3 ;  /* 0x0000000009087211 */ /* 0x000fca00018f1408 */
[----:B------:R1:W-:Y:S01]  /*9a20*/  STL [R1+0xc40], R8 ;  /* 0x000c400801007387 */ /* 0x0003e20000100800 */
[-C--:B------:R-:W-:Y:S02]  /*9a30*/  LEA R11, P1, R26, R22.reuse, 0x2 ;  /* 0x000000161a0b7211 */ /* 0x080fe400078210ff */
[----:B------:R-:W-:Y:S02]  /*9a40*/  SHF.R.S32.HI R25, RZ, 0x1f, R26 ;  /* 0x0000001fff197819 */ /* 0x000fe4000001141a */
[----:B------:R-:W-:Y:S01]  /*9a50*/  LEA R4, P2, R27, R22, 0x2 ;  /* 0x000000161b047211 */ /* 0x000fe200078410ff */
[----:B------:R2:W-:Y:S01]  /*9a60*/  STL [R1+0x5c], R11 ;  /* 0x00005c0b01007387 */ /* 0x0005e20000100800 */
[----:B------:R-:W-:-:S03]  /*9a70*/  SHF.R.S32.HI R9, RZ, 0x1f, R10 ;  /* 0x0000001fff097819 */ /* 0x000fc6000001140a */
[----:B------:R3:W-:Y:S01]  /*9a80*/  STL [R1+0x60], R4 ;  /* 0x0000600401007387 */ /* 0x0007e20000100800 */
[-C--:B-1----:R-:W-:Y:S02]  /*9a90*/  LEA R8, P0, R10, R22.reuse, 0x2 ;  /* 0x000000160a087211 */ /* 0x082fe400078010ff */
[----:B------:R-:W-:Y:S02]  /*9aa0*/  SHF.R.S32.HI R24, RZ, 0x1f, R27 ;  /* 0x0000001fff187819 */ /* 0x000fe4000001141b */
[----:B--2---:R-:W-:Y:S02]  /*9ab0*/  LEA R11, P3, R28, R22, 0x2 ;  /* 0x000000161c0b7211 */ /* 0x004fe400078610ff */
[----:B---3--:R-:W-:-:S03]  /*9ac0*/  LEA.HI.X R4, R26, R0, R25, 0x2, P1 ;  /* 0x000000001a047211 */ /* 0x008fc600008f1419 */
[----:B------:R-:W-:Y:S01]  /*9ad0*/  STL [R1+0x64], R11 ;  /* 0x0000640b01007387 */ /* 0x000fe20000100800 */
[-C--:B------:R-:W-:Y:S02]  /*9ae0*/  LEA.HI.X R9, R10, R0.reuse, R9, 0x2, P0 ;  /* 0x000000000a097211 */ /* 0x080fe400000f1409 */
[----:B------:R-:W-:Y:S01]  /*9af0*/  LEA.HI.X R10, R27, R0, R24, 0x2, P2 ;  /* 0x000000001b0a7211 */ /* 0x000fe200010f1418 */
[----:B------:R1:W-:Y:S01]  /*9b00*/  STL [R1+0x3c], R4 ;  /* 0x00003c0401007387 */ /* 0x0003e20000100800 */
[----:B------:R-:W-:-:S03]  /*9b10*/  SHF.R.S32.HI R23, RZ, 0x1f, R28 ;  /* 0x0000001fff177819 */ /* 0x000fc6000001141c */
[----:B-1----:R-:W2:Y:S01]  /*9b20*/  LDL.LU R4, [R1+0x300] ;  /* 0x0003000001047983 */ /* 0x002ea20000300800 */
[----:B------:R-:W-:-:S03]  /*9b30*/  LEA.HI.X R11, R28, R0, R23, 0x2, P3 ;  /* 0x000000001c0b7211 */ /* 0x000fc600018f1417 */
[----:B------:R1:W-:Y:S04]  /*9b40*/  STL [R1+0x40], R10 ;  /* 0x0000400a01007387 */ /* 0x0003e80000100800 */
[----:B-1----:R-:W3:Y:S04]  /*9b50*/  LDL.LU R10, [R1+0x304] ;  /* 0x00030400010a7983 */ /* 0x002ee80000300800 */
[----:B------:R1:W-:Y:S04]  /*9b60*/  STL [R1+0x44], R11 ;  /* 0x0000440b01007387 */ /* 0x0003e80000100800 */
[----:B------:R-:W4:Y:S04]  /*9b70*/  LDL.LU R27, [R1+0x308] ;  /* 0x00030800011b7983 */ /* 0x000f280000300800 */
[----:B------:R-:W4:Y:S01]  /*9b80*/  LDL.LU R28, [R1+0x30c] ;  /* 0x00030c00011c7983 */ /* 0x000f220000300800 */
[----:B-1----:R-:W-:-:S05]  /*9b90*/  LEA R11, P0, R13, R22, 0x2 ;  /* 0x000000160d0b7211 */ /* 0x002fca00078010ff */
[----:B------:R1:W-:Y:S02]  /*9ba0*/  STL [R1+0x48], R11 ;  /* 0x0000480b01007387 */ /* 0x0003e40000100800 */
[----:B-1----:R-:W-:-:S05]  /*9bb0*/  LEA R11, P1, R14, R22, 0x2 ;  /* 0x000000160e0b7211 */ /* 0x002fca00078210ff */
[----:B------:R1:W-:Y:S01]  /*9bc0*/  STL [R1+0x4c], R11 ;  /* 0x00004c0b01007387 */ /* 0x0003e20000100800 */
[----:B------:R-:W-:Y:S02]  /*9bd0*/  SHF.R.S32.HI R26, RZ, 0x1f, R13 ;  /* 0x0000001fff1a7819 */ /* 0x000fe4000001140d */
[----:B-1----:R-:W-:Y:S02]  /*9be0*/  LEA R11, P2, R5, R22, 0x2 ;  /* 0x00000016050b7211 */ /* 0x002fe400078410ff */
[----:B------:R-:W-:-:S03]  /*9bf0*/  SHF.R.S32.HI R25, RZ, 0x1f, R14 ;  /* 0x0000001fff197819 */ /* 0x000fc6000001140e */
[----:B------:R1:W-:Y:S01]  /*9c00*/  STL [R1+0x50], R11 ;  /* 0x0000500b01007387 */ /* 0x0003e20000100800 */
[----:B------:R-:W-:Y:S02]  /*9c10*/  SHF.R.S32.HI R24, RZ, 0x1f, R5 ;  /* 0x0000001fff187819 */ /* 0x000fe40000011405 */
[----:B------:R-:W-:Y:S02]  /*9c20*/  LEA.HI.X R26, R13, R0, R26, 0x2, P0 ;  /* 0x000000000d1a7211 */ /* 0x000fe400000f141a */
[----:B-1----:R-:W-:Y:S02]  /*9c30*/  LEA R11, P3, R29, R22, 0x2 ;  /* 0x000000161d0b7211 */ /* 0x002fe400078610ff */
[----:B------:R-:W-:-:S03]  /*9c40*/  SHF.R.S32.HI R23, RZ, 0x1f, R29 ;  /* 0x0000001fff177819 */ /* 0x000fc6000001141d */
[----:B------:R1:W-:Y:S01]  /*9c50*/  STL [R1+0x54], R11 ;  /* 0x0000540b01007387 */ /* 0x0003e20000100800 */
[-C--:B------:R-:W-:Y:S02]  /*9c60*/  LEA.HI.X R13, R5, R0.reuse, R24, 0x2, P2 ;  /* 0x00000000050d7211 */ /* 0x080fe400010f1418 */
[-C--:B------:R-:W-:Y:S01]  /*9c70*/  LEA.HI.X R5, R29, R0.reuse, R23, 0x2, P3 ;  /* 0x000000001d057211 */ /* 0x080fe200018f1417 */
[----:B------:R-:W-:Y:S01]  /*9c80*/  STL [R1+0x1c], R26 ;  /* 0x00001c1a01007387 */ /* 0x000fe20000100800 */
[----:B-1----:R-:W-:-:S05]  /*9c90*/  LEA.HI.X R11, R14, R0, R25, 0x2, P1 ;  /* 0x000000000e0b7211 */ /* 0x002fca00008f1419 */
[----:B------:R1:W-:Y:S04]  /*9ca0*/  STL [R1+0x20], R11 ;  /* 0x0000200b01007387 */ /* 0x0003e80000100800 */
[----:B-1----:R-:W4:Y:S04]  /*9cb0*/  LDL.LU R11, [R1+0x310] ;  /* 0x00031000010b7983 */ /* 0x002f280000300800 */
[----:B------:R1:W-:Y:S04]  /*9cc0*/  STL [R1+0x24], R13 ;  /* 0x0000240d01007387 */ /* 0x0003e80000100800 */
[----:B------:R-:W4:Y:S04]  /*9cd0*/  LDL.LU R14, [R1+0x314] ;  /* 0x00031400010e7983 */ /* 0x000f280000300800 */
[----:B------:R1:W-:Y:S02]  /*9ce0*/  STL [R1+0x28], R5 ;  /* 0x0000280501007387 */ /* 0x0003e40000100800 */
[----:B-1----:R-:W-:-:S02]  /*9cf0*/  LEA R13, P0, R3, R22, 0x2 ;  /* 0x00000016030d7211 */ /* 0x002fc400078010ff */
[----:B------:R-:W4:Y:S04]  /*9d00*/  LDL.LU R5, [R1+0x318] ;  /* 0x0003180001057983 */ /* 0x000f280000300800 */
[----:B------:R-:W4:Y:S04]  /*9d10*/  LDL.LU R29, [R1+0x31c] ;  /* 0x00031c00011d7983 */ /* 0x000f280000300800 */
[----:B------:R1:W-:Y:S02]  /*9d20*/  STL [R1+0x2c], R13 ;  /* 0x00002c0d01007387 */ /* 0x0003e40000100800 */
[----:B-1----:R-:W-:-:S05]  /*9d30*/  LEA R13, P1, R2, R22, 0x2 ;  /* 0x00000016020d7211 */ /* 0x002fca00078210ff */
[----:B------:R1:W-:Y:S01]  /*9d40*/  STL [R1+0x30], R13 ;  /* 0x0000300d01007387 */ /* 0x0003e20000100800 */
[----:B------:R-:W-:Y:S02]  /*9d50*/  SHF.R.S32.HI R26, RZ, 0x1f, R3 ;  /* 0x0000001fff1a7819 */ /* 0x000fe40000011403 */
[----:B-1----:R-:W-:-:S05]  /*9d60*/  LEA R13, P2, R17, R22, 0x2 ;  /* 0x00000016110d7211 */ /* 0x002fca00078410ff */
[----:B------:R1:W-:Y:S01]  /*9d70*/  STL [R1+0x34], R13 ;  /* 0x0000340d01007387 */ /* 0x0003e20000100800 */
[----:B------:R-:W-:Y:S02]  /*9d80*/  SHF.R.S32.HI R25, RZ, 0x1f, R2 ;  /* 0x0000001fff197819 */ /* 0x000fe40000011402 */
[----:B------:R-:W-:Y:S02]  /*9d90*/  SHF.R.S32.HI R24, RZ, 0x1f, R17 ;  /* 0x0000001fff187819 */ /* 0x000fe40000011411 */
[----:B-1----:R-:W-:Y:S02]  /*9da0*/  LEA R13, P3, R15, R22, 0x2 ;  /* 0x000000160f0d7211 */ /* 0x002fe400078610ff */
[----:B------:R-:W-:-:S03]  /*9db0*/  SHF.R.S32.HI R23, RZ, 0x1f, R15 ;  /* 0x0000001fff177819 */ /* 0x000fc6000001140f */
[----:B------:R1:W-:Y:S01]  /*9dc0*/  STL [R1+0x38], R13 ;  /* 0x0000380d01007387 */ /* 0x0003e20000100800 */
[-C--:B------:R-:W-:Y:S02]  /*9dd0*/  LEA.HI.X R2, R2, R0.reuse, R25, 0x2, P1 ;  /* 0x0000000002027211 */ /* 0x080fe400008f1419 */
[-C--:B------:R-:W-:Y:S02]  /*9de0*/  LEA.HI.X R24, R17, R0.reuse, R24, 0x2, P2 ;  /* 0x0000000011187211 */ /* 0x080fe400010f1418 */
[-C--:B-1----:R-:W-:Y:S02]  /*9df0*/  LEA.HI.X R13, R3, R0.reuse, R26, 0x2, P0 ;  /* 0x00000000030d7211 */ /* 0x082fe400000f141a */
[----:B------:R-:W4:Y:S01]  /*9e00*/  LDL.LU R3, [R1+0x320] ;  /* 0x0003200001037983 */ /* 0x000f220000300800 */
[----:B------:R-:W-:-:S03]  /*9e10*/  LEA.HI.X R15, R15, R0, R23, 0x2, P3 ;  /* 0x000000000f0f7211 */ /* 0x000fc600018f1417 */
[----:B------:R1:W-:Y:S04]  /*9e20*/  STL [R1], R13 ;  /* 0x0000000d01007387 */ /* 0x0003e80000100800 */
[----:B-1----:R-:W4:Y:S04]  /*9e30*/  LDL.LU R13, [R1+0x324] ;  /* 0x00032400010d7983 */ /* 0x002f280000300800 */
[----:B------:R1:W-:Y:S04]  /*9e40*/  STL [R1+0x4], R2 ;  /* 0x0000040201007387 */ /* 0x0003e80000100800 */
[----:B-1----:R-:W4:Y:S04]  /*9e50*/  LDL.LU R2, [R1+0x328] ;  /* 0x0003280001027983 */ /* 0x002f280000300800 */
[----:B------:R-:W4:Y:S04]  /*9e60*/  LDL.LU R17, [R1+0xc5c] ;  /* 0x000c5c0001117983 */ /* 0x000f280000300800 */
[----:B------:R-:W-:Y:S04]  /*9e70*/  STL [R1+0x8], R24 ;  /* 0x0000081801007387 */ /* 0x000fe80000100800 */
[----:B------:R2:W-:Y:S02]  /*9e80*/  STL [R1+0x68], R15 ;  /* 0x0000680f01007387 */ /* 0x0005e40000100800 */
[----:B--2---:R-:W-:-:S05]  /*9e90*/  LEA R15, P0, R4, R22, 0x2 ;  /* 0x00000016040f7211 */ /* 0x004fca00078010ff */
[----:B------:R3:W-:Y:S02]  /*9ea0*/  STL [R1+0xc], R15 ;  /* 0x00000c0f01007387 */ /* 0x0007e40000100800 */
[----:B---3--:R-:W-:-:S05]  /*9eb0*/  LEA R15, P1, R10, R22, 0x2 ;  /* 0x000000160a0f7211 */ /* 0x008fca00078210ff */
[----:B------:R4:W-:Y:S01]  /*9ec0*/  STL [R1+0x10], R15 ;  /* 0x0000100f01007387 */ /* 0x0009e20000100800 */
[----:B------:R-:W-:Y:S02]  /*9ed0*/  SHF.R.S32.HI R23, RZ, 0x1f, R4 ;  /* 0x0000001fff177819 */ /* 0x000fe40000011404 */
[----:B----4-:R-:W-:Y:S02]  /*9ee0*/  LEA R15, P2, R27, R22, 0x2 ;  /* 0x000000161b0f7211 */ /* 0x010fe400078410ff */
[----:B------:R-:W-:-:S03]  /*9ef0*/  LEA.HI.X R23, R4, R0, R23, 0x2, P0 ;  /* 0x0000000004177211 */ /* 0x000fc600000f1417 */
[----:B------:R1:W-:Y:S01]  /*9f00*/  STL [R1+0x14], R15 ;  /* 0x0000140f01007387 */ /* 0x0003e20000100800 */
[----:B------:R-:W-:Y:S02]  /*9f10*/  SHF.R.S32.HI R24, RZ, 0x1f, R10 ;  /* 0x0000001fff187819 */ /* 0x000fe4000001140a */
[----:B-1----:R-:W-:Y:S02]  /*9f20*/  LEA R15, P3, R28, R22, 0x2 ;  /* 0x000000161c0f7211 */ /* 0x002fe400078610ff */
[----:B------:R-:W-:-:S03]  /*9f30*/  LEA.HI.X R4, R10, R0, R24, 0x2, P1 ;  /* 0x000000000a047211 */ /* 0x000fc600008f1418 */
[----:B------:R1:W-:Y:S04]  /*9f40*/  STL [R1+0x18], R15 ;  /* 0x0000180f01007387 */ /* 0x0003e80000100800 */
[----:B-1----:R-:W2:Y:S04]  /*9f50*/  LDL.LU R15, [R1+0xc58] ;  /* 0x000c5800010f7983 */ /* 0x002ea80000300800 */
[----:B------:R1:W-:Y:S04]  /*9f60*/  STL [R1+0x6c], R23 ;  /* 0x00006c1701007387 */ /* 0x0003e80000100800 */
[----:B------:R-:W3:Y:S01]  /*9f70*/  LDL.LU R10, [R1+0x32c] ;  /* 0x00032c00010a7983 */ /* 0x000ee20000300800 */
[----:B------:R-:W-:-:S02]  /*9f80*/  SHF.R.S32.HI R25, RZ, 0x1f, R27 ;  /* 0x0000001fff197819 */ /* 0x000fc4000001141b */
[----:B------:R-:W-:Y:S01]  /*9f90*/  SHF.R.S32.HI R26, RZ, 0x1f, R28 ;  /* 0x0000001fff1a7819 */ /* 0x000fe2000001141c */
[----:B------:R4:W-:Y:S01]  /*9fa0*/  STL [R1+0x74], R4 ;  /* 0x0000740401007387 */ /* 0x0009e20000100800 */
[-C--:B-1----:R-:W-:Y:S02]  /*9fb0*/  LEA.HI.X R23, R27, R0.reuse, R25, 0x2, P2 ;  /* 0x000000001b177211 */ /* 0x082fe400010f1419 */
[----:B----4-:R-:W-:-:S03]  /*9fc0*/  LEA.HI.X R4, R28, R0, R26, 0x2, P3 ;  /* 0x000000001c047211 */ /* 0x010fc600018f141a */
[----:B------:R1:W-:Y:S04]  /*9fd0*/  STL [R1+0x78], R23 ;  /* 0x0000781701007387 */ /* 0x0003e80000100800 */
[----:B------:R4:W-:Y:S01]  /*9fe0*/  STL [R1+0x88], R4 ;  /* 0x0000880401007387 */ /* 0x0009e20000100800 */
[----:B-1----:R-:W-:Y:S02]  /*9ff0*/  SHF.R.S32.HI R23, RZ, 0x1f, R11 ;  /* 0x0000001fff177819 */ /* 0x002fe4000001140b */
[----:B------:R-:W-:-:S04]  /*a000*/  LEA R27, P0, R11, R22, 0x2 ;  /* 0x000000160b1b7211 */ /* 0x000fc800078010ff */
[----:B------:R-:W-:Y:S02]  /*a010*/  LEA.HI.X R23, R11, R0, R23, 0x2, P0 ;  /* 0x000000000b177211 */ /* 0x000fe400000f1417 */
[----:B------:R-:W-:Y:S02]  /*a020*/  SHF.R.S32.HI R24, RZ, 0x1f, R14 ;  /* 0x0000001fff187819 */ /* 0x000fe4000001140e */
[-C--:B------:R-:W-:Y:S02]  /*a030*/  LEA R28, P1, R14, R22.reuse, 0x2 ;  /* 0x000000160e1c7211 */ /* 0x080fe400078210ff */
[----:B----4-:R-:W-:-:S05]  /*a040*/  LEA R4, P2, R5, R22, 0x2 ;  /* 0x0000001605047211 */ /* 0x010fca00078410ff */
[----:B------:R1:W-:Y:S01]  /*a050*/  STL [R1+0x70], R4 ;  /* 0x0000700401007387 */ /* 0x0003e20000100800 */
[----:B------:R-:W-:Y:S02]  /*a060*/  SHF.R.S32.HI R25, RZ, 0x1f, R5 ;  /* 0x0000001fff197819 */ /* 0x000fe40000011405 */
[----:B------:R-:W-:Y:S02]  /*a070*/  SHF.R.S32.HI R26, RZ, 0x1f, R29 ;  /* 0x0000001fff1a7819 */ /* 0x000fe4000001141d */
[----:B-1----:R-:W-:-:S05]  /*a080*/  LEA R4, P3, R29, R22, 0x2 ;  /* 0x000000161d047211 */ /* 0x002fca00078610ff */
[----:B------:R1:W-:Y:S04]  /*a090*/  STL [R1+0x7c], R4 ;  /* 0x00007c0401007387 */ /* 0x0003e80000100800 */
[----:B-1----:R-:W4:Y:S04]  /*a0a0*/  LDL.LU R4, [R1+0xc54] ;  /* 0x000c540001047983 */ /* 0x002f280000300800 */
[----:B------:R-:W2:Y:S04]  /*a0b0*/  LDL.LU R11, [R1+0xc50] ;  /* 0x000c5000010b7983 */ /* 0x000ea80000300800 */
[----:B------:R1:W-:Y:S02]  /*a0c0*/  STL [R1+0x8c], R23 ;  /* 0x00008c1701007387 */ /* 0x0003e40000100800 */
[----:B-1----:R-:W-:-:S02]  /*a0d0*/  LEA.HI.X R23, R14, R0, R24, 0x2, P1 ;  /* 0x000000000e177211 */ /* 0x002fc400008f1418 */
[-C--:B------:R-:W-:Y:S02]  /*a0e0*/  LEA.HI.X R14, R5, R0.reuse, R25, 0x2, P2 ;  /* 0x00000000050e7211 */ /* 0x080fe400010f1419 */
[----:B------:R-:W-:Y:S01]  /*a0f0*/  LEA.HI.X R5, R29, R0, R26, 0x2, P3 ;  /* 0x000000001d057211 */ /* 0x000fe200018f141a */
[----:B------:R-:W-:Y:S04]  /*a100*/  STL [R1+0x94], R23 ;  /* 0x0000941701007387 */ /* 0x000fe80000100800 */
[----:B------:R-:W-:Y:S04]  /*a110*/  STL [R1+0xc3c], R5 ;  /* 0x000c3c0501007387 */ /* 0x000fe80000100800 */
[----:B------:R1:W-:Y:S02]  /*a120*/  STL [R1+0x98], R14 ;  /* 0x0000980e01007387 */ /* 0x0003e40000100800 */
[----:B-1----:R-:W1:Y:S01]  /*a130*/  S2R R14, SR_TID.X ;  /* 0x00000000000e7919 */ /* 0x002e620000002100 */
[----:B------:R-:W-:-:S02]  /*a140*/  SHF.R.S32.HI R23, RZ, 0x1f, R3 ;  /* 0x0000001fff177819 */ /* 0x000fc40000011403 */
[-C--:B------:R-:W-:Y:S02]  /*a150*/  LEA R26, P0, R3, R22.reuse, 0x2 ;  /* 0x00000016031a7211 */ /* 0x080fe400078010ff */
[----:B------:R-:W-:Y:S02]  /*a160*/  SHF.R.S32.HI R24, RZ, 0x1f, R13 ;  /* 0x0000001fff187819 */ /* 0x000fe4000001140d */
[----:B------:R-:W-:-:S04]  /*a170*/  LEA R5, P1, R13, R22, 0x2 ;  /* 0x000000160d057211 */ /* 0x000fc800078210ff */
[----:B------:R-:W-:Y:S02]  /*a180*/  LEA.HI.X R24, R13, R0, R24, 0x2, P1 ;  /* 0x000000000d187211 */ /* 0x000fe400008f1418 */
[----:B------:R-:W-:Y:S02]  /*a190*/  LEA R29, P2, R2, R22, 0x2 ;  /* 0x00000016021d7211 */ /* 0x000fe400078410ff */
[----:B------:R-:W-:-:S03]  /*a1a0*/  SHF.R.S32.HI R25, RZ, 0x1f, R2 ;  /* 0x0000001fff197819 */ /* 0x000fc60000011402 */
[----:B------:R1:W-:Y:S01]  /*a1b0*/  STL [R1+0x90], R29 ;  /* 0x0000901d01007387 */ /* 0x0003e20000100800 */
[-C--:B------:R-:W-:Y:S02]  /*a1c0*/  LEA.HI.X R3, R3, R0.reuse, R23, 0x2, P0 ;  /* 0x0000000003037211 */ /* 0x080fe400000f1417 */
[----:B------:R-:W-:Y:S01]  /*a1d0*/  LEA.HI.X R23, R2, R0, R25, 0x2, P2 ;  /* 0x0000000002177211 */ /* 0x000fe200010f1419 */
[----:B------:R-:W2:Y:S01]  /*a1e0*/  LDL.LU R13, [R1+0xc4c] ;  /* 0x000c4c00010d7983 */ /* 0x000ea20000300800 */
[----:B-1----:R-:W-:-:S03]  /*a1f0*/  SHF.R.U32.HI R29, RZ, 0x1, R14 ;  /* 0x00000001ff1d7819 */ /* 0x002fc6000001160e */
[----:B------:R1:W-:Y:S01]  /*a200*/  STL [R1+0xa4], R24 ;  /* 0x0000a41801007387 */ /* 0x0003e20000100800 */
[----:B------:R-:W-:-:S03]  /*a210*/  LOP3.LUT R2, R14, 0x3, RZ, 0xc0, !PT ;  /* 0x000000030e027812 */ /* 0x000fc600078ec0ff */
[----:B------:R1:W-:Y:S02]  /*a220*/  STL [R1+0xa8], R23 ;  /* 0x0000a81701007387 */ /* 0x0003e40000100800 */
[----:B-1----:R-:W-:Y:S02]  /*a230*/  LOP3.LUT R24, R29, 0xc0, RZ, 0xc0, !PT ;  /* 0x000000c01d187812 */ /* 0x002fe400078ec0ff */
[C---:B------:R-:W-:Y:S01]  /*a240*/  LOP3.LUT R29, R14.reuse, 0x7, RZ, 0xc0, !PT ;  /* 0x000000070e1d7812 */ /* 0x040fe200078ec0ff */
[----:B------:R-:W-:Y:S01]  /*a250*/  IMAD.SHL.U32 R23, R14, 0x40, RZ ;  /* 0x000000400e177824 */ /* 0x000fe200078e00ff */
[----:B------:R-:W-:Y:S01]  /*a260*/  LOP3.LUT R24, R24, 0x1c, R14, 0xf8, !PT ;  /* 0x0000001c18187812 */ /* 0x000fe200078ef80e */
[----:B------:R-:W-:-:S03]  /*a270*/  IMAD.SHL.U32 R14, R14, 0x2, RZ ;  /* 0x000000020e0e7824 */ /* 0x000fc600078e00ff */
[----:B------:R1:W-:Y:S04]  /*a280*/  STL [R1+0xafc], R23 ;  /* 0x000afc1701007387 */ /* 0x0003e80000100800 */
[----:B------:R-:W-:Y:S01]  /*a290*/  STL [R1+0xb00], R14 ;  /* 0x000b000e01007387 */ /* 0x000fe20000100800 */
[----:B-1----:R-:W-:-:S05]  /*a2a0*/  LOP3.LUT R23, R23, 0x1800, RZ, 0xc0, !PT ;  /* 0x0000180017177812 */ /* 0x002fca00078ec0ff */
[----:B------:R-:W-:Y:S01]  /*a2b0*/  IMAD R23, R29, 0x100, R23 ;  /* 0x000001001d177824 */ /* 0x000fe200078e0217 */
[----:B---3--:R-:W-:Y:S02]  /*a2c0*/  LEA R22, P0, R10, R22, 0x2 ;  /* 0x000000160a167211 */ /* 0x008fe400078010ff */
[----:B------:R-:W-:-:S03]  /*a2d0*/  SHF.R.S32.HI R25, RZ, 0x1f, R10 ;  /* 0x0000001fff197819 */ /* 0x000fc6000001140a */
[----:B------:R1:W-:Y:S01]  /*a2e0*/  STL [R1+0x84], R22 ;  /* 0x0000841601007387 */ /* 0x0003e20000100800 */
[----:B------:R-:W-:Y:S01]  /*a2f0*/  LEA.HI.X R25, R10, R0, R25, 0x2, P0 ;  /* 0x000000000a197211 */ /* 0x000fe200000f1419 */
[----:B-1----:R-:W-:Y:S02]  /*a300*/  IMAD.SHL.U32 R22, R29, 0x10, RZ ;  /* 0x000000101d167824 */ /* 0x002fe400078e00ff */
[----:B------:R-:W3:Y:S03]  /*a310*/  LDL R29, [R1+0x7ec] ;  /* 0x0007ec00011d7983 */ /* 0x000ee60000100800 */
[----:B------:R-:W-:Y:S02]  /*a320*/  LOP3.LUT R22, R22, 0x30, R14, 0x78, !PT ;  /* 0x0000003016167812 */ /* 0x000fe400078e780e */
[----:B------:R-:W2:Y:S04]  /*a330*/  LDL.LU R14, [R1+0xc48] ;  /* 0x000c4800010e7983 */ /* 0x000ea80000300800 */
[----:B------:R-:W2:Y:S04]  /*a340*/  LDL.LU R10, [R1+0xc44] ;  /* 0x000c4400010a7983 */ /* 0x000ea80000300800 */
[----:B------:R-:W3:Y:S01]  /*a350*/  LDL.LU R0, [R1+0x344] ;  /* 0x0003440001007983 */ /* 0x000ee20000300800 */
[----:B------:R-:W-:-:S03]  /*a360*/  IMAD R2, R2, 0x820, RZ ;  /* 0x0000082002027824 */ /* 0x000fc600078e02ff */
[----:B------:R-:W-:Y:S01]  /*a370*/  STL [R1+0xc38], R25 ;  /* 0x000c381901007387 */ /* 0x000fe20000100800 */
[----:B---3--:R-:W-:Y:S02]  /*a380*/  LEA R29, P1, R29, R0, 0x3 ;  /* 0x000000001d1d7211 */ /* 0x008fe400078218ff */
[----:B------:R-:W-:Y:S01]  /*a390*/  LOP3.LUT R0, R2, R24, RZ, 0x3c, !PT ;  /* 0x0000001802007212 */ /* 0x000fe200078e3cff */
[----:B------:R-:W-:-:S04]  /*a3a0*/  IMAD.IADD R2, R23, 0x1, R22 ;  /* 0x0000000117027824 */ /* 0x000fc800078e0216 */
[----:B------:R2:W-:Y:S04]  /*a3b0*/  STL [R1+0xb20], R0 ;  /* 0x000b200001007387 */ /* 0x0005e80000100800 */
[----:B------:R-:W3:Y:S01]  /*a3c0*/  LDL R22, [R1+0x7ec] ;  /* 0x0007ec0001167983 */ /* 0x000ee20000100800 */
[----:B------:R-:W-:Y:S02]  /*a3d0*/  IADD3 R29, P0, PT, R29, UR12, RZ ;  /* 0x0000000c1d1d7c10 */ /* 0x000fe4000ff1e0ff */
[----:B--2---:R-:W-:-:S03]  /*a3e0*/  IADD3 R0, P4, PT, R10, UR14, RZ ;  /* 0x0000000e0a007c10 */ /* 0x004fc6000ff9e0ff */
[----:B------:R1:W-:Y:S01]  /*a3f0*/  STL [R1+0xb24], R29 ;  /* 0x000b241d01007387 */ /* 0x0003e20000100800 */
[----:B------:R-:W-:-:S03]  /*a400*/  IADD3 R14, P3, PT, R14, UR14, RZ ;  /* 0x0000000e0e0e7c10 */ /* 0x000fc6000ff7e0ff */
[----:B-1----:R-:W2:Y:S04]  /*a410*/  LDL.LU R29, [R1+0x64] ;  /* 0x00006400011d7983 */ /* 0x002ea80000300800 */
[----:B------:R-:W2:Y:S01]  /*a420*/  LDL.LU R10, [R1+0x48] ;  /* 0x00004800010a7983 */ /* 0x000ea20000300800 */
[----:B---3--:R-:W-:-:S05]  /*a430*/  SHF.R.S32.HI R25, RZ, 0x1f, R22 ;  /* 0x0000001fff197819 */ /* 0x008fca0000011416 */
[----:B------:R-:W-:Y:S04]  /*a440*/  STL [R1+0x370], R25 ;  /* 0x0003701901007387 */ /* 0x000fe80000100800 */
[----:B------:R1:W-:Y:S04]  /*a450*/  STL [R1+0x8f4], R0 ;  /* 0x0008f40001007387 */ /* 0x0003e80000100800 */
[----:B------:R-:W-:Y:S04]  /*a460*/  STL [R1+0x7e0], R2 ;  /* 0x0007e00201007387 */ /* 0x000fe80000100800 */
[----:B------:R3:W-:Y:S01]  /*a470*/  STL [R1+0xb28], R2 ;  /* 0x000b280201007387 */ /* 0x0007e20000100800 */
[----:B-1----:R-:W-:-:S03]  /*a480*/  IADD3 R0, P2, PT, R13, UR14, RZ ;  /* 0x0000000e0d007c10 */ /* 0x002fc6000ff5e0ff */
[----:B---3--:R-:W3:Y:S04]  /*a490*/  LDL.LU R2, [R1+0x60] ;  /* 0x0000600001027983 */ /* 0x008ee80000300800 */
[----:B------:R-:W2:Y:S04]  /*a4a0*/  LDL.LU R13, [R1+0x5c] ;  /* 0x00005c00010d7983 */ /* 0x000ea80000300800 */
[----:B------:R1:W-:Y:S04]  /*a4b0*/  STL [R1+0x8f0], R14 ;  /* 0x0008f00e01007387 */ /* 0x0003e80000100800 */
[----:B------:R-:W2:Y:S01]  /*a4c0*/  LDL.LU R23, [R1+0x4c] ;  /* 0x00004c0001177983 */ /* 0x000ea20000300800 */
[----:B-1----:R-:W-:-:S03]  /*a4d0*/  IADD3 R14, P6, PT, R11, UR14, RZ ;  /* 0x0000000e0b0e7c10 */ /* 0x002fc6000ffde0ff */
[----:B------:R1:W-:Y:S01]  /*a4e0*/  STL [R1+0x8ec], R0 ;  /* 0x0008ec0001007387 */ /* 0x0003e20000100800 */
[----:B------:R-:W-:Y:S02]  /*a4f0*/  IADD3 R11, P5, PT, R12, UR14, RZ ;  /* 0x0000000e0c0b7c10 */ /* 0x000fe4000ffbe0ff */
[----:B----4-:R-:W-:Y:S02]  /*a500*/  IADD3.X R12, PT, PT, R4, UR15, RZ, P4, !PT ;  /* 0x0000000f040c7c10 */ /* 0x010fe4000a7fe4ff */
[----:B------:R-:W-:Y:S01]  /*a510*/  IADD3 R4, P4, PT, R21, UR14, RZ ;  /* 0x0000000e15047c10 */ /* 0x000fe2000ff9e0ff */
[----:B-1----:R-:W4:Y:S04]  /*a520*/  LDL.LU R0, [R1+0x3c] ;  /* 0x00003c0001007983 */ /* 0x002f280000300800 */
[----:B------:R-:W-:Y:S04]  /*a530*/  STL [R1+0x8e8], R14 ;  /* 0x0008e80e01007387 */ /* 0x000fe80000100800 */
[----:B------:R-:W4:Y:S04]  /*a540*/  LDL.LU R24, [R1+0x50] ;  /* 0x0000500001187983 */ /* 0x000f280000300800 */
[----:B------:R1:W-:Y:S04]  /*a550*/  STL [R1+0x8e4], R11 ;  /* 0x0008e40b01007387 */ /* 0x0003e80000100800 */
[----:B------:R1:W-:Y:S04]  /*a560*/  STL [R1+0x8e0], R12 ;  /* 0x0008e00c01007387 */ /* 0x0003e80000100800 */
[----:B------:R-:W4:Y:S01]  /*a570*/  LDL.LU R21, [R1+0x40] ;  /* 0x0000400001157983 */ /* 0x000f220000300800 */
[----:B-1----:R-:W-:-:S03]  /*a580*/  IADD3.X R11, PT, PT, R15, UR15, RZ, P3, !PT ;  /* 0x0000000f0f0b7c10 */ /* 0x002fc60009ffe4ff */
[----:B------:R1:W-:Y:S01]  /*a590*/  STL [R1+0x8dc], R4 ;  /* 0x0008dc0401007387 */ /* 0x0003e20000100800 */
[----:B------:R-:W-:Y:S02]  /*a5a0*/  IADD3.X R14, PT, PT, R17, UR15, RZ, P2, !PT ;  /* 0x0000000f110e7c10 */ /* 0x000fe400097fe4ff */
[----:B------:R-:W-:Y:S01]  /*a5b0*/  IADD3 R12, P2, PT, R18, UR14, RZ ;  /* 0x0000000e120c7c10 */ /* 0x000fe2000ff5e0ff */
[----:B-1----:R-:W4:Y:S04]  /*a5c0*/  LDL.LU R4, [R1+0x54] ;  /* 0x0000540001047983 */ /* 0x002f280000300800 */
[----:B------:R1:W-:Y:S02]  /*a5d0*/  STL [R1+0x8d8], R11 ;  /* 0x0008d80b01007387 */ /* 0x0003e40000100800 */
[----:B-1----:R-:W-:-:S05]  /*a5e0*/  IADD3 R11, P3, PT, R20, UR14, RZ ;  /* 0x0000000e140b7c10 */ /* 0x002fca000ff7e0ff */
[----:B------:R1:W-:Y:S04]  /*a5f0*/  STL [R1+0x8d4], R11 ;  /* 0x0008d40b01007387 */ /* 0x0003e80000100800 */
[----:B------:R1:W-:Y:S04]  /*a600*/  STL [R1+0x8d0], R14 ;  /* 0x0008d00e01007387 */ /* 0x0003e80000100800 */
[----:B------:R1:W-:Y:S02]  /*a610*/  STL [R1+0x8cc], R12 ;  /* 0x0008cc0c01007387 */ /* 0x0003e40000100800 */
[----:B-1----:R-:W-:-:S02]  /*a620*/  IADD3.X R11, PT, PT, R19, UR15, RZ, P6, !PT ;  /* 0x0000000f130b7c10 */ /* 0x002fc4000b7fe4ff */
[----:B------:R-:W-:Y:S02]  /*a630*/  IADD3 R14, P6, PT, R8, UR14, RZ ;  /* 0x0000000e080e7c10 */ /* 0x000fe4000ffde0ff */
[----:B------:R-:W4:Y:S04]  /*a640*/  LDL.LU R8, [R1+0xc40] ;  /* 0x000c400001087983 */ /* 0x000f280000300800 */
[----:B------:R1:W-:Y:S04]  /*a650*/  STL [R1+0x8c8], R11 ;  /* 0x0008c80b01007387 */ /* 0x0003e80000100800 */
[----:B------:R-:W4:Y:S01]  /*a660*/  LDL.LU R12, [R1+0x44] ;  /* 0x00004400010c7983 */ /* 0x000f220000300800 */
[----:B------:R-:W-:-:S03]  /*a670*/  IADD3.X R6, PT, PT, R6, UR15, RZ, P4, !PT ;  /* 0x0000000f06067c10 */ /* 0x000fc6000a7fe4ff */
[----:B------:R1:W-:Y:S02]  /*a680*/  STL [R1+0x8c4], R14 ;  /* 0x0008c40e01007387 */ /* 0x0003e40000100800 */
[----:B-1----:R-:W-:Y:S02]  /*a690*/  IADD3.X R11, PT, PT, R16, UR15, RZ, P5, !PT ;  /* 0x0000000f100b7c10 */ /* 0x002fe4000affe4ff */
[----:B------:R-:W4:Y:S04]  /*a6a0*/  LDL.LU R14, [R1+0x2c] ;  /* 0x00002c00010e7983 */ /* 0x000f280000300800 */
[----:B------:R3:W-:Y:S02]  /*a6b0*/  STL [R1+0x8c0], R11 ;  /* 0x0008c00b01007387 */ /* 0x0007e40000100800 */
[----:B---3--:R-:W-:-:S02]  /*a6c0*/  IADD3 R11, P4, PT, R2, UR14, RZ ;  /* 0x0000000e020b7c10 */ /* 0x008fc4000ff9e0ff */
[----:B--2---:R-:W-:Y:S02]  /*a6d0*/  IADD3 R13, P5, PT, R13, UR14, RZ ;  /* 0x0000000e0d0d7c10 */ /* 0x004fe4000ffbe0ff */
[----:B------:R-:W-:-:S03]  /*a6e0*/  IADD3.X R2, PT, PT, R7, UR15, RZ, P3, !PT ;  /* 0x0000000f07027c10 */ /* 0x000fc60009ffe4ff */
[----:B------:R-:W-:Y:S04]  /*a6f0*/  STL [R1+0x8bc], R13 ;  /* 0x0008bc0d01007387 */ /* 0x000fe80000100800 */
[----:B------:R1:W-:Y:S04]  /*a700*/  STL [R1+0x8b8], R6 ;  /* 0x0008b80601007387 */ /* 0x0003e80000100800 */
[----:B------:R2:W-:Y:S01]  /*a710*/  STL [R1+0x8b4], R11 ;  /* 0x0008b40b01007387 */ /* 0x0005e20000100800 */
[----:B-1----:R-:W-:-:S03]  /*a720*/  IADD3 R6, P3, PT, R29, UR14, RZ ;  /* 0x0000000e1d067c10 */ /* 0x002fc6000ff7e0ff */
[----:B--2---:R-:W2:Y:S04]  /*a730*/  LDL.LU R11, [R1+0x30] ;  /* 0x00003000010b7983 */ /* 0x004ea80000300800 */
[----:B------:R4:W-:Y:S04]  /*a740*/  STL [R1+0x8b0], R2 ;  /* 0x0008b00201007387 */ /* 0x0009e80000100800 */
[----:B------:R1:W-:Y:S01]  /*a750*/  STL [R1+0x8ac], R6 ;  /* 0x0008ac0601007387 */ /* 0x0003e20000100800 */
[----:B----4-:R-:W-:-:S03]  /*a760*/  IADD3.X R2, PT, PT, R8, UR15, RZ, P2, !PT ;  /* 0x0000000f08027c10 */ /* 0x010fc600097fe4ff */
[----:B------:R-:W3:Y:S01]  /*a770*/  LDL.LU R8, [R1+0x1c] ;  /* 0x00001c0001087983 */ /* 0x000ee20000300800 */
[----:B-1----:R-:W-:-:S03]  /*a780*/  IADD3 R6, P2, PT, R10, UR14, RZ ;  /* 0x0000000e0a067c10 */ /* 0x002fc6000ff5e0ff */
[----:B------:R-:W4:Y:S01]  /*a790*/  LDL.LU R13, [R1+0x20] ;  /* 0x00002000010d7983 */ /* 0x000f220000300800 */
[----:B------:R-:W-:-:S03]  /*a7a0*/  IADD3.X R7, PT, PT, R9, UR15, RZ, P6, !PT ;  /* 0x0000000f09077c10 */ /* 0x000fc6000b7fe4ff */
[----:B------:R1:W-:Y:S04]  /*a7b0*/  STL [R1+0x8a8], R2 ;  /* 0x0008a80201007387 */ /* 0x0003e80000100800 */
[----:B------:R-:W4:Y:S04]  /*a7c0*/  LDL.LU R29, [R1+0x34] ;  /* 0x00003400011d7983 */ /* 0x000f280000300800 */
[----:B-1----:R-:W4:Y:S04]  /*a7d0*/  LDL.LU R2, [R1+0x24] ;  /* 0x0000240001027983 */ /* 0x002f280000300800 */
[----:B------:R1:W-:Y:S01]  /*a7e0*/  STL [R1+0x8a4], R6 ;  /* 0x0008a40601007387 */ /* 0x0003e20000100800 */
[----:B------:R-:W-:-:S03]  /*a7f0*/  IADD3.X R0, PT, PT, R0, UR15, RZ, P5, !PT ;  /* 0x0000000f00007c10 */ /* 0x000fc6000affe4ff */
[----:B------:R-:W4:Y:S01]  /*a800*/  LDL.LU R10, [R1+0x38] ;  /* 0x00003800010a7983 */ /* 0x000f220000300800 */
[----:B-1----:R-:W-:-:S03]  /*a810*/  IADD3 R6, P6, PT, R23, UR14, RZ ;  /* 0x0000000e17067c10 */ /* 0x002fc6000ffde0ff */
[----:B------:R-:W-:Y:S04]  /*a820*/  STL [R1+0x8a0], R7 ;  /* 0x0008a00701007387 */ /* 0x000fe80000100800 */
[----:B------:R1:W-:Y:S04]  /*a830*/  STL [R1+0x89c], R6 ;  /* 0x00089c0601007387 */ /* 0x0003e80000100800 */
[----:B------:R-:W4:Y:S04]  /*a840*/  LDL.LU R23, [R1+0x28] ;  /* 0x0000280001177983 */ /* 0x000f280000300800 */
[----:B------:R1:W-:Y:S02]  /*a850*/  STL [R1+0x898], R0 ;  /* 0x0008980001007387 */ /* 0x0003e40000100800 */
[----:B-1----:R-:W-:-:S02]  /*a860*/  IADD3 R6, P5, PT, R24, UR14, RZ ;  /* 0x0000000e18067c10 */ /* 0x002fc4000ffbe0ff */
[----:B------:R-:W4:Y:S01]  /*a870*/  LDL.LU R7, [R1+0xc] ;  /* 0x00000c0001077983 */ /* 0x000f220000300800 */
[----:B------:R-:W-:Y:S02]  /*a880*/  IADD3.X R9, PT, PT, R21, UR15, RZ, P4, !PT ;  /* 0x0000000f15097c10 */ /* 0x000fe4000a7fe4ff */
[----:B------:R-:W-:Y:S01]  /*a890*/  IADD3 R4, P4, PT, R4, UR14, RZ ;  /* 0x0000000e04047c10 */ /* 0x000fe2000ff9e0ff */
[----:B------:R-:W4:Y:S04]  /*a8a0*/  LDL.LU R0, [R1] ;  /* 0x0000000001007983 */ /* 0x000f280000300800 */
[----:B------:R1:W-:Y:S04]  /*a8b0*/  STL [R1+0x894], R6 ;  /* 0x0008940601007387 */ /* 0x0003e80000100800 */
[----:B------:R-:W4:Y:S04]  /*a8c0*/  LDL.LU R24, [R1+0x10] ;  /* 0x0000100001187983 */ /* 0x000f280000300800 */
[----:B-1----:R-:W4:Y:S04]  /*a8d0*/  LDL.LU R6, [R1+0x4] ;  /* 0x0000040001067983 */ /* 0x002f280000300800 */
[----:B------:R1:W-:Y:S04]  /*a8e0*/  STL [R1+0x890], R9 ;  /* 0x0008900901007387 */ /* 0x0003e80000100800 */
[----:B------:R-:W4:Y:S04]  /*a8f0*/  LDL.LU R16, [R1+0x14] ;  /* 0x0000140001107983 */ /* 0x000f280000300800 */
[----:B------:R1:W-:Y:S04]  /*a900*/  STL [R1+0x88c], R4 ;  /* 0x00088c0401007387 */ /* 0x0003e80000100800 */
[----:B------:R-:W4:Y:S01]  /*a910*/  LDL.LU R19, [R1+0x8] ;  /* 0x0000080001137983 */ /* 0x000f220000300800 */
[----:B-1----:R-:W-:-:S03]  /*a920*/  IADD3.X R9, PT, PT, R12, UR15, RZ, P3, !PT ;  /* 0x0000000f0c097c10 */ /* 0x002fc60009ffe4ff */
[----:B------:R-:W4:Y:S04]  /*a930*/  LDL.LU R18, [R1+0x18] ;  /* 0x0000180001127983 */ /* 0x000f280000300800 */
[----:B------:R-:W4:Y:S01]  /*a940*/  LDL.LU R17, [R1+0x68] ;  /* 0x0000680001117983 */ /* 0x000f220000300800 */
[----:B------:R-:W-:-:S03]  /*a950*/  IADD3 R4, P3, PT, R14, UR14, RZ ;  /* 0x0000000e0e047c10 */ /* 0x000fc6000ff7e0ff */
[----:B------:R-:W4:Y:S04]  /*a960*/  LDL.LU R20, [R1+0x6c] ;  /* 0x00006c0001147983 */ /* 0x000f280000300800 */
[----:B------:R-:W-:Y:S04]  /*a970*/  STL [R1+0x888], R9 ;  /* 0x0008880901007387 */ /* 0x000fe80000100800 */
[----:B------:R-:W4:Y:S04]  /*a980*/  LDL.LU R15, [R1+0x74] ;  /* 0x00007400010f7983 */ /* 0x000f280000300800 */
[----:B------:R-:W4:Y:S04]  /*a990*/  LDL.LU R21, [R1+0x70] ;  /* 0x0000700001157983 */ /* 0x000f280000300800 */
[----:B------:R1:W-:Y:S04]  /*a9a0*/  STL [R1+0x884], R4 ;  /* 0x0008840401007387 */ /* 0x0003e80000100800 */
[----:B-1----:R-:W4:Y:S04]  /*a9b0*/  LDL.LU R4, [R1+0x78] ;  /* 0x0000780001047983 */ /* 0x002f280000300800 */
[----:B------:R-:W4:Y:S04]  /*a9c0*/  LDL.LU R12, [R1+0x7c] ;  /* 0x00007c00010c7983 */ /* 0x000f280000300800 */
[----:B------:R-:W4:Y:S01]  /*a9d0*/  LDL.LU R14, [R1+0x88] ;  /* 0x00008800010e7983 */ /* 0x000f220000300800 */
[----:B---3--:R-:W-:-:S02]  /*a9e0*/  IADD3.X R8, PT, PT, R8, UR15, RZ, P2, !PT ;  /* 0x0000000f08087c10 */ /* 0x008fc400097fe4ff */
[----:B--2---:R-:W-:Y:S02]  /*a9f0*/  IADD3 R9, P2, PT, R11, UR14, RZ ;  /* 0x0000000e0b097c10 */ /* 0x004fe4000ff5e0ff */
[----:B------:R-:W2:Y:S04]  /*aa00*/  LDL.LU R11, [R1+0x8c] ;  /* 0x00008c00010b7983 */ /* 0x000ea80000300800 */
[----:B------:R4:W-:Y:S04]  /*aa10*/  STL [R1+0x880], R8 ;  /* 0x0008800801007387 */ /* 0x0009e80000100800 */
[----:B------:R1:W-:Y:S01]  /*aa20*/  STL [R1+0x87c], R9 ;  /* 0x00087c0901007387 */ /* 0x0003e20000100800 */
[----:B----4-:R-:W-:-:S02]  /*aa30*/  IADD3.X R8, PT, PT, R13, UR15, RZ, P6, !PT ;  /* 0x0000000f0d087c10 */ /* 0x010fc4000b7fe4ff */
[----:B-1----:R-:W-:Y:S02]  /*aa40*/  IADD3 R9, P6, PT, R29, UR14, RZ ;  /* 0x0000000e1d097c10 */ /* 0x002fe4000ffde0ff */
[----:B------:R-:W3:Y:S04]  /*aa50*/  LDL.LU R29, [R1+0x94] ;  /* 0x00009400011d7983 */ /* 0x000ee80000300800 */
[----:B------:R1:W-:Y:S04]  /*aa60*/  STL [R1+0x878], R8 ;  /* 0x0008780801007387 */ /* 0x0003e80000100800 */
[----:B------:R4:W-:Y:S04]  /*aa70*/  STL [R1+0x874], R9 ;  /* 0x0008740901007387 */ /* 0x0009e80000100800 */
[----:B------:R-:W3:Y:S01]  /*aa80*/  LDL.LU R13, [R1+0x90] ;  /* 0x00009000010d7983 */ /* 0x000ee20000300800 */
[----:B-1----:R-:W-:-:S03]  /*aa90*/  IADD3.X R8, PT, PT, R2, UR15, RZ, P5, !PT ;  /* 0x0000000f02087c10 */ /* 0x002fc6000affe4ff */
[----:B------:R-:W3:Y:S01]  /*aaa0*/  LDL.LU R2, [R1+0x98] ;  /* 0x0000980001027983 */ /* 0x000ee20000300800 */
[----:B----4-:R-:W-:-:S03]  /*aab0*/  IADD3 R9, P5, PT, R10, UR14, RZ ;  /* 0x0000000e0a097c10 */ /* 0x010fc6000ffbe0ff */
[----:B------:R1:W-:Y:S04]  /*aac0*/  STL [R1+0x870], R8 ;  /* 0x0008700801007387 */ /* 0x0003e80000100800 */
[----:B------:R-:W4:Y:S01]  /*aad0*/  LDL.LU R10, [R1+0x84] ;  /* 0x00008400010a7983 */ /* 0x000f220000300800 */
[----:B-1----:R-:W-:-:S03]  /*aae0*/  IADD3.X R8, PT, PT, R23, UR15, RZ, P4, !PT ;  /* 0x0000000f17087c10 */ /* 0x002fc6000a7fe4ff */
[----:B------:R1:W-:Y:S04]  /*aaf0*/  STL [R1+0x86c], R9 ;  /* 0x00086c0901007387 */ /* 0x0003e80000100800 */
[----:B------:R-:W4:Y:S04]  /*ab00*/  LDL.LU R23, [R1+0xac] ;  /* 0x0000ac0001177983 */ /* 0x000f280000300800 */
[----:B------:R1:W-:Y:S02]  /*ab10*/  STL [R1+0x868], R8 ;  /* 0x0008680801007387 */ /* 0x0003e40000100800 */
[----:B-1----:R-:W-:-:S05]  /*ab20*/  IADD3 R9, P4, PT, R7, UR14, RZ ;  /* 0x0000000e07097c10 */ /* 0x002fca000ff9e0ff */
[----:B------:R-:W-:Y:S01]  /*ab30*/  STL [R1+0x864], R9 ;  /* 0x0008640901007387 */ /* 0x000fe20000100800 */
[----:B------:R-:W-:Y:S02]  /*ab40*/  IADD3.X R8, PT, PT, R0, UR15, RZ, P3, !PT ;  /* 0x0000000f00087c10 */ /* 0x000fe40009ffe4ff */
[----:B------:R-:W-:Y:S01]  /*ab50*/  IADD3 R7, P3, PT, R24, UR14, RZ ;  /* 0x0000000e18077c10 */ /* 0x000fe2000ff7e0ff */
[----:B------:R-:W4:Y:S04]  /*ab60*/  LDL.LU R0, [R1+0xa4] ;  /* 0x0000a40001007983 */ /* 0x000f280000300800 */
[----:B------:R1:W-:Y:S04]  /*ab70*/  STL [R1+0x860], R8 ;  /* 0x0008600801007387 */ /* 0x0003e80000100800 */
[----:B------:R-:W4:Y:S04]  /*ab80*/  LDL.LU R24, [R1+0xa8] ;  /* 0x0000a80001187983 */ /* 0x000f280000300800 */
[----:B------:R1:W-:Y:S02]  /*ab90*/  STL [R1+0x85c], R7 ;  /* 0x00085c0701007387 */ /* 0x0003e40000100800 */
[----:B-1----:R-:W-:-:S02]  /*aba0*/  IADD3.X R8, PT, PT, R6, UR15, RZ, P2, !PT ;  /* 0x0000000f06087c10 */ /* 0x002fc400097fe4ff */
[----:B------:R-:W-:-:S03]  /*abb0*/  IADD3 R6, P2, PT, R16, UR14, RZ ;  /* 0x0000000e10067c10 */ /* 0x000fc6000ff5e0ff */
[----:B------:R1:W-:Y:S01]  /*abc0*/  STL [R1+0x858], R8 ;  /* 0x0008580801007387 */ /* 0x0003e20000100800 */
[----:B------:R-:W-:-:S03]  /*abd0*/  IADD3.X R7, PT, PT, R19, UR15, RZ, P6, !PT ;  /* 0x0000000f13077c10 */ /* 0x000fc6000b7fe4ff */
[----:B------:R1:W-:Y:S04]  /*abe0*/  STL [R1+0x854], R6 ;  /* 0x0008540601007387 */ /* 0x0003e80000100800 */
[----:B------:R1:W-:Y:S02]  /*abf0*/  STL [R1+0x850], R7 ;  /* 0x0008500701007387 */ /* 0x0003e40000100800 */
[----:B-1----:R-:W-:Y:S02]  /*ac00*/  IADD3 R8, P6, PT, R18, UR14, RZ ;  /* 0x0000000e12087c10 */ /* 0x002fe4000ffde0ff */
[----:B------:R-:W-:-:S03]  /*ac10*/  IADD3.X R6, PT, PT, R17, UR15, RZ, P5, !PT ;  /* 0x0000000f11067c10 */ /* 0x000fc6000affe4ff */
[----:B------:R1:W-:Y:S01]  /*ac20*/  STL [R1+0x84c], R8 ;  /* 0x00084c0801007387 */ /* 0x0003e20000100800 */
[----:B------:R-:W-:-:S03]  /*ac30*/  IADD3 R7, P5, PT, R27, UR14, RZ ;  /* 0x0000000e1b077c10 */ /* 0x000fc6000ffbe0ff */
[----:B------:R1:W-:Y:S04]  /*ac40*/  STL [R1+0x848], R6 ;  /* 0x0008480601007387 */ /* 0x0003e80000100800 */
[----:B------:R1:W-:Y:S02]  /*ac50*/  STL [R1+0x844], R7 ;  /* 0x0008440701007387 */ /* 0x0003e40000100800 */
[----:B-1----:R-:W-:Y:S02]  /*ac60*/  IADD3.X R8, PT, PT, R20, UR15, RZ, P4, !PT ;  /* 0x0000000f14087c10 */ /* 0x002fe4000a7fe4ff */
[----:B------:R-:W-:-:S03]  /*ac70*/  IADD3 R6, P4, PT, R28, UR14, RZ ;  /* 0x0000000e1c067c10 */ /* 0x000fc6000ff9e0ff */
[----:B------:R1:W-:Y:S01]  /*ac80*/  STL [R1+0x840], R8 ;  /* 0x0008400801007387 */ /* 0x0003e20000100800 */
[----:B------:R-:W-:-:S03]  /*ac90*/  IADD3.X R7, PT, PT, R15, UR15, RZ, P3, !PT ;  /* 0x0000000f0f077c10 */ /* 0x000fc60009ffe4ff */
[----:B------:R1:W-:Y:S04]  /*aca0*/  STL [R1+0x80c], R6 ;  /* 0x00080c0601007387 */ /* 0x0003e80000100800 */
[----:B------:R1:W-:Y:S02]  /*acb0*/  STL [R1+0x7f8], R7 ;  /* 0x0007f80701007387 */ /* 0x0003e40000100800 */
[----:B-1----:R-:W-:Y:S02]  /*acc0*/  IADD3 R8, P3, PT, R21, UR14, RZ ;  /* 0x0000000e15087c10 */ /* 0x002fe4000ff7e0ff */
[----:B------:R-:W-:-:S03]  /*acd0*/  IADD3.X R6, PT, PT, R4, UR15, RZ, P2, !PT ;  /* 0x0000000f04067c10 */ /* 0x000fc600097fe4ff */
[----:B------:R-:W-:Y:S01]  /*ace0*/  STL [R1+0x814], R8 ;  /* 0x0008140801007387 */ /* 0x000fe20000100800 */
[----:B------:R-:W-:Y:S02]  /*acf0*/  IADD3.X R4, PT, PT, R14, UR15, RZ, P6, !PT ;  /* 0x0000000f0e047c10 */ /* 0x000fe4000b7fe4ff */
[----:B------:R-:W-:Y:S01]  /*ad00*/  IADD3 R7, P2, PT, R12, UR14, RZ ;  /* 0x0000000e0c077c10 */ /* 0x000fe2000ff5e0ff */
[----:B------:R1:W-:Y:S04]  /*ad10*/  STL [R1+0x7fc], R6 ;  /* 0x0007fc0601007387 */ /* 0x0003e80000100800 */
[----:B------:R-:W-:Y:S04]  /*ad20*/  STL [R1+0x81c], R7 ;  /* 0x00081c0701007387 */ /* 0x000fe80000100800 */
[----:B------:R-:W4:Y:S01]  /*ad30*/  LDL R14, [R1+0xa04] ;  /* 0x000a0400010e7983 */ /* 0x000f220000100800 */
[----:B-1----:R-:W-:-:S03]  /*ad40*/  IADD3 R6, P6, PT, R26, UR14, RZ ;  /* 0x0000000e1a067c10 */ /* 0x002fc6000ffde0ff */
[----:B------:R2:W-:Y:S04]  /*ad50*/  STL [R1+0x800], R4 ;  /* 0x0008000401007387 */ /* 0x0005e80000100800 */
[----:B------:R-:W-:Y:S01]  /*ad60*/  STL [R1+0x824], R6 ;  /* 0x0008240601007387 */ /* 0x000fe20000100800 */
[----:B--2---:R-:W-:Y:S02]  /*ad70*/  IADD3.X R4, PT, PT, R11, UR15, RZ, P5, !PT ;  /* 0x0000000f0b047c10 */ /* 0x004fe4000affe4ff */
[----:B------:R-:W-:Y:S02]  /*ad80*/  IADD3 R7, P5, PT, R5, UR14, RZ ;  /* 0x0000000e05077c10 */ /* 0x000fe4000ffbe0ff */
[----:B------:R-:W2:Y:S04]  /*ad90*/  LDL.LU R5, [R1+0xc3c] ;  /* 0x000c3c0001057983 */ /* 0x000ea80000300800 */
[----:B------:R1:W-:Y:S04]  /*ada0*/  STL [R1+0x804], R4 ;  /* 0x0008040401007387 */ /* 0x0003e80000100800 */
[----:B-1----:R-:W2:Y:S01]  /*adb0*/  LDL R4, [R1+0xa08] ;  /* 0x000a080001047983 */ /* 0x002ea20000100800 */
[----:B---3--:R-:W-:-:S03]  /*adc0*/  IADD3.X R6, PT, PT, R29, UR15, RZ, P4, !PT ;  /* 0x0000000f1d067c10 */ /* 0x008fc6000a7fe4ff */
[----:B------:R1:W-:Y:S04]  /*add0*/  STL [R1+0x82c], R7 ;  /* 0x00082c0701007387 */ /* 0x0003e80000100800 */
[----:B------:R-:W3:Y:S04]  /*ade0*/  LDL R29, [R1+0xa0c] ;  /* 0x000a0c00011d7983 */ /* 0x000ee80000100800 */
[----:B------:R4:W-:Y:S01]  /*adf0*/  STL [R1+0x808], R6 ;  /* 0x0008080601007387 */ /* 0x0009e20000100800 */
[----:B-1----:R-:W-:-:S03]  /*ae00*/  IADD3 R7, P4, PT, R13, UR14, RZ ;  /* 0x0000000e0d077c10 */ /* 0x002fc6000ff9e0ff */
[----:B------:R-:W3:Y:S01]  /*ae10*/  LDL R12, [R1+0xa24] ;  /* 0x000a2400010c7983 */ /* 0x000ee20000100800 */
[----:B----4-:R-:W-:-:S03]  /*ae20*/  IADD3.X R6, PT, PT, R2, UR15, RZ, P3, !PT ;  /* 0x0000000f02067c10 */ /* 0x010fc60009ffe4ff */
[----:B------:R-:W-:Y:S01]  /*ae30*/  STL [R1+0x834], R7 ;  /* 0x0008340701007387 */ /* 0x000fe20000100800 */
[----:B------:R-:W-:-:S03]  /*ae40*/  IADD3 R2, P3, PT, R10, UR14, RZ ;  /* 0x0000000e0a027c10 */ /* 0x000fc6000ff7e0ff */
[----:B------:R1:W-:Y:S04]  /*ae50*/  STL [R1+0x810], R6 ;  /* 0x0008100601007387 */ /* 0x0003e80000100800 */
[----:B------:R-:W4:Y:S04]  /*ae60*/  LDL R11, [R1+0xa10] ;  /* 0x000a1000010b7983 */ /* 0x000f280000100800 */
[----:B------:R2:W-:Y:S01]  /*ae70*/  STL [R1+0x83c], R2 ;  /* 0x00083c0201007387 */ /* 0x0005e20000100800 */
[----:B------:R-:W-:-:S03]  /*ae80*/  LEA.HI.X R28, R22, R23, R25, 0x3, P1 ;  /* 0x00000017161c7211 */ /* 0x000fc600008f1c19 */
[----:B------:R-:W3:Y:S01]  /*ae90*/  LDL.LU R25, [R1+0xc38] ;  /* 0x000c380001197983 */ /* 0x000ee20000300800 */
[----:B-1----:R-:W-:Y:S02]  /*aea0*/  IADD3.X R6, PT, PT, R3, UR15, RZ, P6, !PT ;  /* 0x0000000f03067c10 */ /* 0x002fe4000b7fe4ff */
[----:B--2---:R-:W-:Y:S02]  /*aeb0*/  IADD3.X R2, PT, PT, R5, UR15, RZ, P2, !PT ;  /* 0x0000000f05027c10 */ /* 0x004fe400097fe4ff */
[----:B------:R-:W2:Y:S04]  /*aec0*/  LDL.LU R5, [R1+0xc34] ;  /* 0x000c340001057983 */ /* 0x000ea80000300800 */
[----:B------:R-:W4:Y:S04]  /*aed0*/  LDL R13, [R1+0xa14] ;  /* 0x000a1400010d7983 */ /* 0x000f280000100800 */
[----:B------:R1:W-:Y:S04]  /*aee0*/  STL [R1+0x818], R2 ;  /* 0x0008180201007387 */ /* 0x0003e80000100800 */
[----:B------:R-:W4:Y:S01]  /*aef0*/  LDL.LU R3, [R1+0xc30] ;  /* 0x000c300001037983 */ /* 0x000f220000300800 */
[----:B------:R-:W-:-:S03]  /*af00*/  IADD3.X R0, PT, PT, R0, UR15, RZ, P5, !PT ;  /* 0x0000000f00007c10 */ /* 0x000fc6000affe4ff */
[----:B------:R-:W-:Y:S01]  /*af10*/  STL [R1+0x820], R6 ;  /* 0x0008200601007387 */ /* 0x000fe20000100800 */
[----:B-1----:R-:W-:-:S03]  /*af20*/  IADD3.X R2, PT, PT, R24, UR15, RZ, P4, !PT ;  /* 0x0000000f18027c10 */ /* 0x002fc6000a7fe4ff */
[----:B------:R-:W4:Y:S01]  /*af30*/  LDL R10, [R1+0xa18] ;  /* 0x000a1800010a7983 */ /* 0x000f220000100800 */
[----:B------:R-:W-:-:S03]  /*af40*/  IADD3.X R28, PT, PT, R28, UR13, RZ, P0, !PT ;  /* 0x0000000d1c1c7c10 */ /* 0x000fc600087fe4ff */
[----:B------:R3:W-:Y:S04]  /*af50*/  STL [R1+0x828], R0 ;  /* 0x0008280001007387 */ /* 0x0007e80000100800 */
[----:B------:R-:W-:Y:S04]  /*af60*/  STL [R1+0x830], R2 ;  /* 0x0008300201007387 */ /* 0x000fe80000100800 */
[----:B------:R-:W4:Y:S01]  /*af70*/  LDL R23, [R1+0xa28] ;  /* 0x000a280001177983 */ /* 0x000f220000100800 */
[----:B---3--:R-:W-:-:S05]  /*af80*/  IADD3.X R0, PT, PT, R25, UR15, RZ, P3, !PT ;  /* 0x0000000f19007c10 */ /* 0x008fca0009ffe4ff */
[----:B------:R2:W-:Y:S04]  /*af90*/  STL [R1+0x838], R0 ;  /* 0x0008380001007387 */ /* 0x0005e80000100800 */
[----:B------:R-:W-:Y:S04]  /*afa0*/  STL [R1+0xb2c], R28 ;  /* 0x000b2c1c01007387 */ /* 0x000fe80000100800 */
[----:B------:R-:W3:Y:S01]  /*afb0*/  LDL R22, [R1+0xa1c] ;  /* 0x000a1c0001167983 */ /* 0x000ee20000100800 */
[C---:B--2---:R-:W-:Y:S01]  /*afc0*/  IMAD.SHL.U32 R0, R5.reuse, 0x4, RZ ;  /* 0x0000000405007824 */ /* 0x044fe200078e00ff */
[----:B----4-:R-:W-:-:S05]  /*afd0*/  SHF.L.U64.HI R2, R5, 0x2, R3 ;  /* 0x0000000205027819 */ /* 0x010fca0000010203 */
[----:B------:R1:W-:Y:S04]  /*afe0*/  STL [R1+0x7d4], R2 ;  /* 0x0007d40201007387 */ /* 0x0003e80000100800 */
[----:B------:R-:W2:Y:S04]  /*aff0*/  LDL R24, [R1+0xa20] ;  /* 0x000a200001187983 */ /* 0x000ea80000100800 */
[----:B------:R4:W-:Y:S04]  /*b000*/  STL [R1+0x7d8], R0 ;  /* 0x0007d80001007387 */ /* 0x0009e80000100800 */
[----:B-1----:R-:W2:Y:S04]  /*b010*/  LDL R2, [R1+0xaf0] ;  /* 0x000af00001027983 */ /* 0x002ea80000100800 */
[----:B--2---:R-:W-:Y:S04]  /*b020*/  STL [R1+0xc00], R2 ;  /* 0x000c000201007387 */ /* 0x004fe80000100800 */
[----:B----4-:R-:W2:Y:S01]  /*b030*/  LDL R0, [R1+0xaf4] ;  /* 0x000af40001007983 */ /* 0x010ea20000100800 */
[----:B------:R-:W-:-:S02]  /*b040*/  SHF.R.S32.HI R3, RZ, 0x1f, R14 ;  /* 0x0000001fff037819 */ /* 0x000fc4000001140e */
[----:B------:R-:W-:Y:S02]  /*b050*/  SHF.R.S32.HI R4, RZ, 0x1f, R4 ;  /* 0x0000001fff047819 */ /* 0x000fe40000011404 */
[----:B------:R-:W-:Y:S02]  /*b060*/  SHF.R.S32.HI R5, RZ, 0x1f, R29 ;  /* 0x0000001fff057819 */ /* 0x000fe4000001141d */
[----:B------:R-:W-:Y:S02]  /*b070*/  SHF.R.S32.HI R6, RZ, 0x1f, R12 ;  /* 0x0000001fff067819 */ /* 0x000fe4000001140c */
[----:B------:R-:W-:Y:S01]  /*b080*/  SHF.R.S32.HI R7, RZ, 0x1f, R11 ;  /* 0x0000001fff077819 */ /* 0x000fe2000001140b */
[----:B--2---:R1:W-:Y:S04]  /*b090*/  STL [R1+0xc04], R0 ;  /* 0x000c040001007387 */ /* 0x0043e80000100800 */
[----:B------:R-:W2:Y:S01]  /*b0a0*/  LDL R14, [R1+0xa50] ;  /* 0x000a5000010e7983 */ /* 0x000ea20000100800 */
[----:B------:R-:W-:-:S03]  /*b0b0*/  SHF.R.S32.HI R8, RZ, 0x1f, R13 ;  /* 0x0000001fff087819 */ /* 0x000fc6000001140d */
[----:B------:R4:W-:Y:S04]  /*b0c0*/  STL [R1+0xbfc], R3 ;  /* 0x000bfc0301007387 */ /* 0x0009e80000100800 */
[----:B------:R-:W-:Y:S01]  /*b0d0*/  STL [R1+0xbf8], R4 ;  /* 0x000bf80401007387 */ /* 0x000fe20000100800 */
[----:B------:R-:W-:-:S03]  /*b0e0*/  SHF.R.S32.HI R9, RZ, 0x1f, R10 ;  /* 0x0000001fff097819 */ /* 0x000fc6000001140a */
[----:B------:R-:W4:Y:S04]  /*b0f0*/  LDL R29, [R1+0xa2c] ;  /* 0x000a2c00011d7983 */ /* 0x000f280000100800 */
[----:B------:R-:W-:Y:S01]  /*b100*/  STL [R1+0xbf4], R5 ;  /* 0x000bf40501007387 */ /* 0x000fe20000100800 */
[----:B------:R-:W-:-:S03]  /*b110*/  SHF.R.S32.HI R10, RZ, 0x1f, R23 ;  /* 0x0000001fff0a7819 */ /* 0x000fc60000011417 */
[----:B------:R-:W-:Y:S04]  /*b120*/  STL [R1+0xbf0], R6 ;  /* 0x000bf00601007387 */ /* 0x000fe80000100800 */
[----:B------:R-:W4:Y:S01]  /*b130*/  LDL R15, [R1+0xa54] ;  /* 0x000a5400010f7983 */ /* 0x000f220000100800 */
[----:B---3--:R-:W-:-:S03]  /*b140*/  SHF.R.S32.HI R11, RZ, 0x1f, R22 ;  /* 0x0000001fff0b7819 */ /* 0x008fc60000011416 */
[----:B------:R-:W-:Y:S04]  /*b150*/  STL [R1+0xbec], R7 ;  /* 0x000bec0701007387 */ /* 0x000fe80000100800 */
[----:B------:R-:W3:Y:S04]  /*b160*/  LDL R16, [R1+0xa58] ;  /* 0x000a580001107983 */ /* 0x000ee80000100800 */
[----:B------:R-:W3:Y:S01]  /*b170*/  LDL R17, [R1+0xa5c] ;  /* 0x000a5c0001117983 */ /* 0x000ee20000100800 */
[----:B------:R-:W-:-:S03]  /*b180*/  SHF.R.S32.HI R12, RZ, 0x1f, R24 ;  /* 0x0000001fff0c7819 */ /* 0x000fc60000011418 */
[----:B------:R-:W-:Y:S04]  /*b190*/  STL [R1+0xbe8], R8 ;  /* 0x000be80801007387 */ /* 0x000fe80000100800 */
[----:B------:R-:W3:Y:S04]  /*b1a0*/  LDL R18, [R1+0xa30] ;  /* 0x000a300001127983 */ /* 0x000ee80000100800 */
[----:B------:R-:W3:Y:S04]  /*b1b0*/  LDL R19, [R1+0xa60] ;  /* 0x000a600001137983 */ /* 0x000ee80000100800 */
        /* <DEDUP_REMOVED lines=11> */
[----:B------:R-:W3:Y:S01]  /*b270*/  LDL R27, [R1+0xa78] ;  /* 0x000a7800011b7983 */ /* 0x000ee20000100800 */
[----:B--2---:R-:W-:-:S05]  /*b280*/  SHF.R.S32.HI R13, RZ, 0x1f, R14 ;  /* 0x0000001fff0d7819 */ /* 0x004fca000001140e */
[----:B------:R-:W-:Y:S04]  /*b290*/  STL [R1+0xbd4], R13 ;  /* 0x000bd40d01007387 */ /* 0x000fe80000100800 */
[----:B-1----:R-:W2:Y:S04]  /*b2a0*/  LDL R0, [R1+0xa7c] ;  /* 0x000a7c0001007983 */ /* 0x002ea80000100800 */
[----:B------:R-:W2:Y:S01]  /*b2b0*/  LDL R2, [R1+0xa80] ;  /* 0x000a800001027983 */ /* 0x000ea20000100800 */
[----:B----4-:R-:W-:-:S03]  /*b2c0*/  SHF.R.S32.HI R14, RZ, 0x1f, R29 ;  /* 0x0000001fff0e7819 */ /* 0x010fc6000001141d */
[----:B------:R-:W4:Y:S04]  /*b2d0*/  LDL R28, [R1+0xa3c] ;  /* 0x000a3c00011c7983 */ /* 0x000f280000100800 */
[----:B------:R-:W4:Y:S01]  /*b2e0*/  LDL R29, [R1+0xa84] ;  /* 0x000a8400011d7983 */ /* 0x000f220000100800 */
[----:B------:R-:W-:-:S03]  /*b2f0*/  SHF.R.S32.HI R15, RZ, 0x1f, R15 ;  /* 0x0000001fff0f7819 */ /* 0x000fc6000001140f */
[----:B------:R-:W-:Y:S01]  /*b300*/  STL [R1+0xbd0], R14 ;  /* 0x000bd00e01007387 */ /* 0x000fe20000100800 */
[----:B---3--:R-:W-:-:S03]  /*b310*/  SHF.R.S32.HI R16, RZ, 0x1f, R16 ;  /* 0x0000001fff107819 */ /* 0x008fc60000011410 */
[----:B------:R-:W-:Y:S01]  /*b320*/  STL [R1+0xbcc], R15 ;  /* 0x000bcc0f01007387 */ /* 0x000fe20000100800 */
[----:B------:R-:W-:-:S03]  /*b330*/  SHF.R.S32.HI R17, RZ, 0x1f, R17 ;  /* 0x0000001fff117819 */ /* 0x000fc60000011411 */
        /* <DEDUP_REMOVED lines=20> */
[----:B------:R-:W-:Y:S04]  /*b480*/  STL [R1+0xc20], R26 ;  /* 0x000c201a01007387 */ /* 0x000fe80000100800 */
[----:B------:R1:W-:Y:S01]  /*b490*/  STL [R1+0xc24], R27 ;  /* 0x000c241b01007387 */ /* 0x0003e20000100800 */
[----:B--2---:R-:W-:Y:S02]  /*b4a0*/  SHF.R.S32.HI R0, RZ, 0x1f, R0 ;  /* 0x0000001fff007819 */ /* 0x004fe40000011400 */
[----:B------:R-:W-:-:S03]  /*b4b0*/  SHF.R.S32.HI R3, RZ, 0x1f, R2 ;  /* 0x0000001fff037819 */ /* 0x000fc60000011402 */
[----:B------:R2:W-:Y:S04]  /*b4c0*/  STL [R1], R0 ;  /* 0x0000000001007387 */ /* 0x0005e80000100800 */
[----:B------:R-:W-:Y:S04]  /*b4d0*/  STL [R1+0x4], R3 ;  /* 0x0000040301007387 */ /* 0x000fe80000100800 */
[----:B-1----:R-:W3:Y:S01]  /*b4e0*/  LDL R27, [R1+0xa90] ;  /* 0x000a9000011b7983 */ /* 0x002ee20000100800 */
[----:B----4-:R-:W-:Y:S02]  /*b4f0*/  SHF.R.S32.HI R2, RZ, 0x1f, R28 ;  /* 0x0000001fff027819 */ /* 0x010fe4000001141c */
[----:B--2---:R-:W-:-:S03]  /*b500*/  SHF.R.S32.HI R0, RZ, 0x1f, R29 ;  /* 0x0000001fff007819 */ /* 0x004fc6000001141d */
[----:B------:R-:W-:Y:S04]  /*b510*/  STL [R1+0x8], R2 ;  /* 0x0000080201007387 */ /* 0x000fe80000100800 */
[----:B---3--:R1:W-:Y:S04]  /*b520*/  STL [R1+0xc28], R27 ;  /* 0x000c281b01007387 */ /* 0x0083e80000100800 */
[----:B------:R-:W-:Y:S04]  /*b530*/  STL [R1+0xc], R0 ;  /* 0x00000c0001007387 */ /* 0x000fe80000100800 */
[----:B-1----:R-:W2:Y:S04]  /*b540*/  LDL R27, [R1+0xa8c] ;  /* 0x000a8c00011b7983 */ /* 0x002ea80000100800 */
[----:B--2---:R1:W-:Y:S04]  /*b550*/  STL [R1+0xc2c], R27 ;  /* 0x000c2c1b01007387 */ /* 0x0043e80000100800 */
[----:B------:R-:W2:Y:S04]  /*b560*/  LDL R26, [R1+0xa94] ;  /* 0x000a9400011a7983 */ /* 0x000ea80000100800 */
[----:B------:R-:W3:Y:S04]  /*b570*/  LDL R25, [R1+0xa98] ;  /* 0x000a980001197983 */ /* 0x000ee80000100800 */
[----:B-1----:R-:W4:Y:S04]  /*b580*/  LDL R27, [R1+0xa88] ;  /* 0x000a8800011b7983 */ /* 0x002f280000100800 */
[----:B------:R-:W2:Y:S04]  /*b590*/  LDL R24, [R1+0xa9c] ;  /* 0x000a9c0001187983 */ /* 0x000ea80000100800 */
        /* <DEDUP_REMOVED lines=24> */
[----:B------:R-:W2:Y:S01]  /*b720*/  LDL R29, [R1+0x8f8] ;  /* 0x0008f800011d7983 */ /* 0x000ea20000100800 */
[----:B----4-:R-:W-:-:S05]  /*b730*/  SHF.R.S32.HI R27, RZ, 0x1f, R27 ;  /* 0x0000001fff1b7819 */ /* 0x010fca000001141b */
[----:B------:R1:W-:Y:S04]  /*b740*/  STL [R1+0x10], R27 ;  /* 0x0000101b01007387 */ /* 0x0003e80000100800 */
[----:B-1----:R-:W4:Y:S02]  /*b750*/  LDL.LU R27, [R1+0xc2c] ;  /* 0x000c2c00011b7983 */ /* 0x002f240000300800 */
[----:B----4-:R-:W-:-:S05]  /*b760*/  SHF.R.S32.HI R27, RZ, 0x1f, R27 ;  /* 0x0000001fff1b7819 */ /* 0x010fca000001141b */
[----:B------:R1:W-:Y:S04]  /*b770*/  STL [R1+0x14], R27 ;  /* 0x0000141b01007387 */ /* 0x0003e80000100800 */
[----:B-1----:R-:W4:Y:S01]  /*b780*/  LDL.LU R27, [R1+0xc28] ;  /* 0x000c2800011b7983 */ /* 0x002f220000300800 */
[----:B--2---:R-:W-:Y:S02]  /*b790*/  SHF.R.S32.HI R26, RZ, 0x1f, R26 ;  /* 0x0000001fff1a7819 */ /* 0x004fe4000001141a */
[----:B---3--:R-:W-:Y:S02]  /*b7a0*/  SHF.R.S32.HI R25, RZ, 0x1f, R25 ;  /* 0x0000001fff197819 */ /* 0x008fe40000011419 */
[----:B------:R-:W-:Y:S02]  /*b7b0*/  SHF.R.S32.HI R24, RZ, 0x1f, R24 ;  /* 0x0000001fff187819 */ /* 0x000fe40000011418 */
[----:B------:R-:W-:-:S02]  /*b7c0*/  SHF.R.S32.HI R23, RZ, 0x1f, R23 ;  /* 0x0000001fff177819 */ /* 0x000fc40000011417 */
[----:B------:R-:W-:Y:S02]  /*b7d0*/  SHF.R.S32.HI R22, RZ, 0x1f, R22 ;  /* 0x0000001fff167819 */ /* 0x000fe40000011416 */
[----:B------:R-:W-:Y:S02]  /*b7e0*/  SHF.R.S32.HI R21, RZ, 0x1f, R21 ;  /* 0x0000001fff157819 */ /* 0x000fe40000011415 */
[----:B------:R-:W-:Y:S02]  /*b7f0*/  SHF.R.S32.HI R20, RZ, 0x1f, R20 ;  /* 0x0000001fff147819 */ /* 0x000fe40000011414 */
[----:B------:R-:W-:Y:S02]  /*b800*/  SHF.R.S32.HI R0, RZ, 0x1f, R0 ;  /* 0x0000001fff007819 */ /* 0x000fe40000011400 */
[----:B------:R-:W-:Y:S02]  /*b810*/  SHF.R.S32.HI R2, RZ, 0x1f, R2 ;  /* 0x0000001fff027819 */ /* 0x000fe40000011402 */
[----:B----4-:R-:W-:-:S05]  /*b820*/  SHF.R.S32.HI R27, RZ, 0x1f, R27 ;  /* 0x0000001fff1b7819 */ /* 0x010fca000001141b */
[----:B------:R1:W-:Y:S04]  /*b830*/  STL [R1+0x18], R27 ;  /* 0x0000181b01007387 */ /* 0x0003e80000100800 */
[----:B-1----:R-:W2:Y:S04]  /*b840*/  LDL.LU R27, [R1+0xc24] ;  /* 0x000c2400011b7983 */ /* 0x002ea80000300800 */
[----:B------:R1:W-:Y:S04]  /*b850*/  STL [R1+0x1c], R26 ;  /* 0x00001c1a01007387 */ /* 0x0003e80000100800 */
[----:B-1----:R-:W3:Y:S04]  /*b860*/  LDL.LU R26, [R1+0xc20] ;  /* 0x000c2000011a7983 */ /* 0x002ee80000300800 */
[----:B------:R1:W-:Y:S04]  /*b870*/  STL [R1+0x20], R25 ;  /* 0x0000201901007387 */ /* 0x0003e80000100800 */
[----:B-1----:R-:W4:Y:S04]  /*b880*/  LDL.LU R25, [R1+0xc1c] ;  /* 0x000c1c0001197983 */ /* 0x002f280000300800 */
        /* <DEDUP_REMOVED lines=13> */
[----:B-1----:R-:W3:Y:S01]  /*b960*/  LDL.LU R2, [R1+0xc00] ;  /* 0x000c000001027983 */ /* 0x002ee20000300800 */
[----:B------:R-:W-:-:S02]  /*b970*/  SHF.R.S32.HI R19, RZ, 0x1f, R19 ;  /* 0x0000001fff137819 */ /* 0x000fc40000011413 */
[----:B------:R-:W-:-:S03]  /*b980*/  SHF.R.S32.HI R18, RZ, 0x1f, R18 ;  /* 0x0000001fff127819 */ /* 0x000fc60000011412 */
[----:B------:R1:W-:Y:S04]  /*b990*/  STL [R1+0x40], R19 ;  /* 0x0000401301007387 */ /* 0x0003e80000100800 */
[----:B------:R1:W-:Y:S02]  /*b9a0*/  STL [R1+0x44], R18 ;  /* 0x0000441201007387 */ /* 0x0003e40000100800 */
[----:B-1----:R-:W-:Y:S02]  /*b9b0*/  SHF.R.S32.HI R19, RZ, 0x1f, R17 ;  /* 0x0000001fff137819 */ /* 0x002fe40000011411 */
[----:B------:R-:W-:Y:S02]  /*b9c0*/  SHF.R.S32.HI R17, RZ, 0x1f, R15 ;  /* 0x0000001fff117819 */ /* 0x000fe4000001140f */
[----:B------:R-:W-:-:S02]  /*b9d0*/  SHF.R.S32.HI R18, RZ, 0x1f, R16 ;  /* 0x0000001fff127819 */ /* 0x000fc40000011410 */
[----:B------:R-:W-:Y:S01]  /*b9e0*/  SHF.R.S32.HI R16, RZ, 0x1f, R14 ;  /* 0x0000001fff107819 */ /* 0x000fe2000001140e */
[----:B------:R-:W-:Y:S01]  /*b9f0*/  STL [R1+0x48], R19 ;  /* 0x0000481301007387 */ /* 0x000fe20000100800 */
[----:B------:R-:W-:Y:S02]  /*ba00*/  SHF.R.S32.HI R15, RZ, 0x1f, R13 ;  /* 0x0000001fff0f7819 */ /* 0x000fe4000001140d */
[----:B------:R-:W-:Y:S01]  /*ba10*/  SHF.R.S32.HI R14, RZ, 0x1f, R12 ;  /* 0x0000001fff0e7819 */ /* 0x000fe2000001140c */
[----:B------:R-:W-:Y:S01]  /*ba20*/  STL [R1+0x4c], R18 ;  /* 0x00004c1201007387 */ /* 0x000fe20000100800 */
[----:B------:R-:W-:Y:S02]  /*ba30*/  SHF.R.S32.HI R13, RZ, 0x1f, R11 ;  /* 0x0000001fff0d7819 */ /* 0x000fe4000001140b */
[----:B------:R-:W-:Y:S01]  /*ba40*/  SHF.R.S32.HI R12, RZ, 0x1f, R10 ;  /* 0x0000001fff0c7819 */ /* 0x000fe2000001140a */
[----:B------:R-:W-:Y:S01]  /*ba50*/  STL [R1+0x50], R17 ;  /* 0x0000501101007387 */ /* 0x000fe20000100800 */
[----:B------:R-:W-:-:S02]  /*ba60*/  SHF.R.S32.HI R11, RZ, 0x1f, R9 ;  /* 0x0000001fff0b7819 */ /* 0x000fc40000011409 */
[----:B------:R-:W-:Y:S01]  /*ba70*/  SHF.R.S32.HI R10, RZ, 0x1f, R8 ;  /* 0x0000001fff0a7819 */ /* 0x000fe20000011408 */
        /* <DEDUP_REMOVED lines=15> */
[----:B------:R-:W-:Y:S04]  /*bb70*/  STL [R1+0x74], R8 ;  /* 0x0000740801007387 */ /* 0x000fe80000100800 */
[----:B------:R-:W-:Y:S04]  /*bb80*/  STL [R1+0x78], R7 ;  /* 0x0000780701007387 */ /* 0x000fe80000100800 */
[----:B------:R-:W-:Y:S04]  /*bb90*/  STL [R1+0x7c], R6 ;  /* 0x00007c0601007387 */ /* 0x000fe80000100800 */
[----:B------:R-:W-:Y:S04]  /*bba0*/  STL [R1+0x80], R5 ;  /* 0x0000800501007387 */ /* 0x000fe80000100800 */
[----:B------:R-:W-:Y:S01]  /*bbb0*/  STL [R1+0x84], R4 ;  /* 0x0000840401007387 */ /* 0x000fe20000100800 */
[----:B--2---:R-:W-:-:S02]  /*bbc0*/  SHF.R.S32.HI R29, RZ, 0x1f, R0 ;  /* 0x0000001fff1d7819 */ /* 0x004fc40000011400 */
[----:B---3--:R-:W-:-:S05]  /*bbd0*/  SHF.R.S32.HI R28, RZ, 0x1f, R2 ;  /* 0x0000001fff1c7819 */ /* 0x008fca0000011402 */
[----:B------:R-:W-:Y:S04]  /*bbe0*/  STL [R1+0xb34], R28 ;  /* 0x000b341c01007387 */ /* 0x000fe80000100800 */
[----:B------:R1:W-:Y:S04]  /*bbf0*/  STL [R1+0x88], R3 ;  /* 0x0000880301007387 */ /* 0x0003e80000100800 */
[----:B------:R-:W-:Y:S04]  /*bc00*/  STL [R1+0xb30], R2 ;  /* 0x000b300201007387 */ /* 0x000fe80000100800 */
[----:B------:R-:W-:Y:S04]  /*bc10*/  STL [R1+0xb3c], R29 ;  /* 0x000b3c1d01007387 */ /* 0x000fe80000100800 */
[----:B------:R2:W-:Y:S04]  /*bc20*/  STL [R1+0xb38], R0 ;  /* 0x000b380001007387 */ /* 0x0005e80000100800 */
[----:B------:R-:W-:Y:S04]  /*bc30*/  STL [R1+0x7f4], RZ ;  /* 0x0007f4ff01007387 */ /* 0x000fe80000100800 */
        /* <DEDUP_REMOVED lines=220> */
[----:B-1----:R-:W3:Y:S04]  /*ca00*/  LDL.LU R3, [R1+0x370] ;  /* 0x0003700001037983 */ /* 0x002ee80000300800 */
[----:B------:R-:W3:Y:S04]  /*ca10*/  LDL R19, [R1+0x7ec] ;  /* 0x0007ec0001137983 */ /* 0x000ee80000100800 */
[----:B------:R-:W4:Y:S04]  /*ca20*/  LDL R4, [R1+0xa04] ;  /* 0x000a040001047983 */ /* 0x000f280000100800 */
[----:B------:R-:W4:Y:S04]  /*ca30*/  LDL R5, [R1+0xa08] ;  /* 0x000a080001057983 */ /* 0x000f280000100800 */
[----:B------:R-:W4:Y:S04]  /*ca40*/  LDL R6, [R1+0xa0c] ;  /* 0x000a0c0001067983 */ /* 0x000f280000100800 */
[----:B------:R-:W-:Y:S04]  /*ca50*/  STL [R1+0x520], RZ ;  /* 0x000520ff01007387 */ /* 0x000fe80000100800 */
[----:B------:R-:W-:Y:S04]  /*ca60*/  STL [R1+0x524], RZ ;  /* 0x000524ff01007387 */ /* 0x000fe80000100800 */
[----:B------:R-:W-:Y:S04]  /*ca70*/  STL [R1+0x528], RZ ;  /* 0x000528ff01007387 */ /* 0x000fe80000100800 */
[----:B------:R-:W-:Y:S04]  /*ca80*/  STL [R1+0x52c], RZ ;  /* 0x00052cff01007387 */ /* 0x000fe80000100800 */
[----:B------:R-:W4:Y:S04]  /*ca90*/  LDL R7, [R1+0xa24] ;  /* 0x000a240001077983 */ /* 0x000f280000100800 */
        /* <DEDUP_REMOVED lines=10> */
[----:B------:R-:W-:Y:S04]  /*cb40*/  STL [R1+0xb0], RZ ;  /* 0x0000b0ff01007387 */ /* 0x000fe80000100800 */
[----:B------:R-:W-:Y:S04]  /*cb50*/  STL [R1+0xb4], RZ ;  /* 0x0000b4ff01007387 */ /* 0x000fe80000100800 */
[----:B------:R-:W-:Y:S04]  /*cb60*/  STL [R1+0xb8], RZ ;  /* 0x0000b8ff01007387 */ /* 0x000fe80000100800 */
[----:B------:R-:W4:Y:S04]  /*cb70*/  LDL R14, [R1+0xa50] ;  /* 0x000a5000010e7983 */ /* 0x000f280000100800 */
[----:B------:R-:W4:Y:S04]  /*cb80*/  LDL R15, [R1+0xa2c] ;  /* 0x000a2c00010f7983 */ /* 0x000f280000100800 */
[----:B------:R-:W4:Y:S04]  /*cb90*/  LDL R16, [R1+0xa54] ;  /* 0x000a540001107983 */ /* 0x000f280000100800 */
[----:B------:R-:W4:Y:S04]  /*cba0*/  LDL R17, [R1+0xa58] ;  /* 0x000a580001117983 */ /* 0x000f280000100800 */
[----:B------:R-:W4:Y:S04]  /*cbb0*/  LDL R18, [R1+0xa5c] ;  /* 0x000a5c0001127983 */ /* 0x000f280000100800 */
[----:B--2---:R-:W2:Y:S04]  /*cbc0*/  LDL.LU R0, [R1+0xc] ;  /* 0x00000c0001007983 */ /* 0x004ea80000300800 */
[----:B------:R-:W2:Y:S04]  /*cbd0*/  LDL R29, [R1+0xa84] ;  /* 0x000a8400011d7983 */ /* 0x000ea80000100800 */
[----:B------:R-:W2:Y:S04]  /*cbe0*/  LDL.LU R2, [R1+0x10] ;  /* 0x0000100001027983 */ /* 0x000ea80000300800 */
[----:B------:R-:W2:Y:S01]  /*cbf0*/  LDL R28, [R1+0xa88] ;  /* 0x000a8800011c7983 */ /* 0x000ea20000100800 */
[----:B---3--:R-:W-:-:S03]  /*cc00*/  SHF.L.U64.HI R19, R19, 0x2, R3 ;  /* 0x0000000213137819 */ /* 0x008fc60000010203 */
[----:B------:R-:W4:Y:S04]  /*cc10*/  LDL.LU R3, [R1+0xbfc] ;  /* 0x000bfc0001037983 */ /* 0x000f280000300800 */
[----:B------:R1:W-:Y:S04]  /*cc20*/  STL [R1+0x904], R19 ;  /* 0x0009041301007387 */ /* 0x0003e80000100800 */
[----:B-1----:R-:W3:Y:S01]  /*cc30*/  LDL R19, [R1+0xa30] ;  /* 0x000a300001137983 */ /* 0x002ee20000100800 */
[----:B----4-:R-:W-:-:S03]  /*cc40*/  SHF.L.U64.HI R3, R4, 0x2, R3 ;  /* 0x0000000204037819 */ /* 0x010fc60000010203 */
[----:B------:R-:W4:Y:S04]  /*cc50*/  LDL.LU R4, [R1+0xbf8] ;  /* 0x000bf80001047983 */ /* 0x000f280000300800 */
[----:B------:R1:W-:Y:S04]  /*cc60*/  STL [R1+0x900], R3 ;  /* 0x0009000301007387 */ /* 0x0003e80000100800 */
[----:B-1----:R-:W2:Y:S01]  /*cc70*/  LDL R3, [R1+0xa3c] ;  /* 0x000a3c0001037983 */ /* 0x002ea20000100800 */
[----:B----4-:R-:W-:-:S03]  /*cc80*/  SHF.L.U64.HI R4, R5, 0x2, R4 ;  /* 0x0000000205047819 */ /* 0x010fc60000010204 */
[----:B------:R-:W4:Y:S04]  /*cc90*/  LDL.LU R5, [R1+0xbf4] ;  /* 0x000bf40001057983 */ /* 0x000f280000300800 */
[----:B------:R1:W-:Y:S04]  /*cca0*/  STL [R1+0x908], R4 ;  /* 0x0009080401007387 */ /* 0x0003e80000100800 */
[----:B-1----:R-:W2:Y:S01]  /*ccb0*/  LDL.LU R4, [R1+0x8] ;  /* 0x0000080001047983 */ /* 0x002ea20000300800 */
        /* <DEDUP_REMOVED lines=15> */
[----:B-1----:R-:W2:Y:S01]  /*cdb0*/  LDL.LU R8, [R1] ;  /* 0x0000000001087983 */ /* 0x002ea20000300800 */
[----:B----4-:R-:W-:-:S03]  /*cdc0*/  SHF.L.U64.HI R9, R10, 0x2, R9 ;  /* 0x000000020a097819 */ /* 0x010fc60000010209 */
[----:B------:R-:W4:Y:S04]  /*cdd0*/  LDL.LU R10, [R1+0xbe0] ;  /* 0x000be000010a7983 */ /* 0x000f280000300800 */
[----:B------:R1:W-:Y:S04]  /*cde0*/  STL [R1+0x91c], R9 ;  /* 0x00091c0901007387 */ /* 0x0003e80000100800 */
[----:B-1----:R-:W2:Y:S01]  /*cdf0*/  LDL R9, [R1+0xa78] ;  /* 0x000a780001097983 */ /* 0x002ea20000100800 */
        /* <DEDUP_REMOVED lines=29> */
[----:B------:R-:W3:Y:S04]  /*cfd0*/  LDL.LU R18, [R1+0xbc0] ;  /* 0x000bc00001127983 */ /* 0x000ee80000300800 */
[----:B------:R1:W-:Y:S04]  /*cfe0*/  STL [R1+0x93c], R17 ;  /* 0x00093c1101007387 */ /* 0x0003e80000100800 */
[----:B-1----:R-:W4:Y:S01]  /*cff0*/  LDL R17, [R1+0xa60] ;  /* 0x000a600001117983 */ /* 0x002f220000100800 */
[----:B---3--:R-:W-:-:S03]  /*d000*/  SHF.L.U64.HI R18, R19, 0x2, R18 ;  /* 0x0000000213127819 */ /* 0x008fc60000010212 */
[----:B------:R-:W4:Y:S01]  /*d010*/  LDL.LU R19, [R1+0xbbc] ;  /* 0x000bbc0001137983 */ /* 0x000f220000300800 */
[----:B--2---:R-:W-:Y:S02]  /*d020*/  SHF.L.U64.HI R16, R16, 0x2, R20 ;  /* 0x0000000210107819 */ /* 0x004fe40000010214 */
[----:B------:R-:W-:Y:S01]  /*d030*/  SHF.L.U64.HI R15, R15, 0x2, R21 ;  /* 0x000000020f0f7819 */ /* 0x000fe20000010215 */
[----:B------:R-:W-:Y:S01]  /*d040*/  STL [R1+0x940], R18 ;  /* 0x0009401201007387 */ /* 0x000fe20000100800 */
[----:B------:R-:W-:Y:S02]  /*d050*/  SHF.L.U64.HI R14, R14, 0x2, R22 ;  /* 0x000000020e0e7819 */ /* 0x000fe40000010216 */
[----:B------:R-:W-:Y:S02]  /*d060*/  SHF.L.U64.HI R13, R13, 0x2, R23 ;  /* 0x000000020d0d7819 */ /* 0x000fe40000010217 */
[----:B------:R-:W-:Y:S02]  /*d070*/  SHF.L.U64.HI R12, R12, 0x2, R24 ;  /* 0x000000020c0c7819 */ /* 0x000fe40000010218 */
[----:B------:R-:W-:-:S02]  /*d080*/  SHF.L.U64.HI R11, R11, 0x2, R25 ;  /* 0x000000020b0b7819 */ /* 0x000fc40000010219 */
[----:B------:R-:W-:Y:S02]  /*d090*/  SHF.L.U64.HI R10, R10, 0x2, R26 ;  /* 0x000000020a0a7819 */ /* 0x000fe4000001021a */
[----:B------:R-:W-:Y:S02]  /*d0a0*/  SHF.L.U64.HI R9, R9, 0x2, R27 ;  /* 0x0000000209097819 */ /* 0x000fe4000001021b */
[----:B------:R-:W-:Y:S02]  /*d0b0*/  SHF.L.U64.HI R7, R7, 0x2, R8 ;  /* 0x0000000207077819 */ /* 0x000fe40000010208 */
[----:B------:R-:W-:Y:S02]  /*d0c0*/  SHF.L.U64.HI R5, R5, 0x2, R6 ;  /* 0x0000000205057819 */ /* 0x000fe40000010206 */
[----:B------:R-:W-:Y:S02]  /*d0d0*/  SHF.L.U64.HI R3, R3, 0x2, R4 ;  /* 0x0000000203037819 */ /* 0x000fe40000010204 */
[----:B----4-:R-:W-:-:S05]  /*d0e0*/  SHF.L.U64.HI R17, R17, 0x2, R19 ;  /* 0x0000000211117819 */ /* 0x010fca0000010213 */
[----:B------:R-:W-:Y:S04]  /*d0f0*/  STL [R1+0x944], R17 ;  /* 0x0009441101007387 */ /* 0x000fe80000100800 */
        /* <DEDUP_REMOVED lines=10> */
[----:B------:R1:W-:Y:S04]  /*d1a0*/  STL [R1+0x970], R3 ;  /* 0x0009700301007387 */ /* 0x0003e80000100800 */
[----:B-1----:R-:W2:Y:S01]  /*d1b0*/  LDL R3, [R1+0xa90] ;  /* 0x000a900001037983 */ /* 0x002ea20000100800 */
[----:B------:R-:W-:-:S02]  /*d1c0*/  SHF.L.U64.HI R4, R29, 0x2, R0 ;  /* 0x000000021d047819 */ /* 0x000fc40000010200 */
[----:B------:R-:W-:-:S03]  /*d1d0*/  SHF.L.U64.HI R0, R28, 0x2, R2 ;  /* 0x000000021c007819 */ /* 0x000fc60000010202 */
[----:B------:R-:W-:Y:S04]  /*d1e0*/  STL [R1+0x974], R4 ;  /* 0x0009740401007387 */ /* 0x000fe80000100800 */
[----:B--2---:R1:W-:Y:S04]  /*d1f0*/  STL [R1+0xbb4], R3 ;  /* 0x000bb40301007387 */ /* 0x0043e80000100800 */
[----:B------:R-:W-:Y:S04]  /*d200*/  STL [R1+0x978], R0 ;  /* 0x0009780001007387 */ /* 0x000fe80000100800 */
[----:B-1----:R-:W2:Y:S04]  /*d210*/  LDL R3, [R1+0xa8c] ;  /* 0x000a8c0001037983 */ /* 0x002ea80000100800 */
[----:B------:R-:W3:Y:S04]  /*d220*/  LDL.LU R29, [R1+0x54] ;  /* 0x00005400011d7983 */ /* 0x000ee80000300800 */
[----:B---3--:R1:W-:Y:S04]  /*d230*/  STL [R1+0xb40], R29 ;  /* 0x000b401d01007387 */ /* 0x0083e80000100800 */
[----:B-1----:R-:W3:Y:S04]  /*d240*/  LDL R29, [R1+0xabc] ;  /* 0x000abc00011d7983 */ /* 0x002ee80000100800 */
        /* <DEDUP_REMOVED lines=27> */
[----:B-1----:R-:W3:Y:S04]  /*d400*/  LDL.LU R29, [R1+0x18] ;  /* 0x00001800011d7983 */ /* 0x002ee80000300800 */
[----:B---3--:R1:W-:Y:S04]  /*d410*/  STL [R1+0xbb8], R29 ;  /* 0x000bb81d01007387 */ /* 0x0083e80000100800 */
[----:B-1----:R-:W2:Y:S04]  /*d420*/  LDL.LU R29, [R1+0x14] ;  /* 0x00001400011d7983 */ /* 0x002ea80000300800 */
[----:B------:R-:W3:Y:S04]  /*d430*/  LDL R0, [R1+0xac0] ;  /* 0x000ac00001007983 */ /* 0x000ee80000100800 */
[----:B---3--:R1:W-:Y:S04]  /*d440*/  STL [R1+0xb44], R0 ;  /* 0x000b440001007387 */ /* 0x0083e80000100800 */
[----:B-1----:R-:W3:Y:S04]  /*d450*/  LDL.LU R0, [R1+0x50] ;  /* 0x0000500001007983 */ /* 0x002ee80000300800 */
        /* <DEDUP_REMOVED lines=23> */
[----:B-1----:R-:W3:Y:S01]  /*d5d0*/  LDL.LU R0, [R1+0x20] ;  /* 0x0000200001007983 */ /* 0x002ee20000300800 */
[----:B--2---:R-:W-:-:S03]  /*d5e0*/  SHF.L.U64.HI R3, R3, 0x2, R29 ;  /* 0x0000000203037819 */ /* 0x004fc6000001021d */
[----:B---3--:R1:W-:Y:S04]  /*d5f0*/  STL [R1+0xbac], R0 ;  /* 0x000bac0001007387 */ /* 0x0083e80000100800 */
[----:B-1----:R-:W2:Y:S04]  /*d600*/  LDL.LU R0, [R1+0x1c] ;  /* 0x00001c0001007983 */ /* 0x002ea80000300800 */
[----:B------:R-:W3:Y:S04]  /*d610*/  LDL.LU R28, [R1+0x58] ;  /* 0x00005800011c7983 */ /* 0x000ee80000300800 */
[----:B------:R-:W3:Y:S04]  /*d620*/  LDL R2, [R1+0xac4] ;  /* 0x000ac40001027983 */ /* 0x000ee80000100800 */
[----:B------:R-:W4:Y:S04]  /*d630*/  LDL.LU R27, [R1+0x5c] ;  /* 0x00005c00011b7983 */ /* 0x000f280000300800 */
[----:B------:R-:W4:Y:S04]  /*d640*/  LDL R26, [R1+0xac8] ;  /* 0x000ac800011a7983 */ /* 0x000f280000100800 */
[----:B------:R-:W2:Y:S04]  /*d650*/  LDL.LU R25, [R1+0x60] ;  /* 0x0000600001197983 */ /* 0x000ea80000300800 */
[----:B------:R-:W2:Y:S04]  /*d660*/  LDL R24, [R1+0xacc] ;  /* 0x000acc0001187983 */ /* 0x000ea80000100800 */
        /* <DEDUP_REMOVED lines=21> */
[----:B------:R1:W-:Y:S04]  /*d7c0*/  STL [R1+0x97c], R3 ;  /* 0x00097c0301007387 */ /* 0x0003e80000100800 */
[----:B-1----:R-:W2:Y:S02]  /*d7d0*/  LDL.LU R3, [R1+0xbb4] ;  /* 0x000bb40001037983 */ /* 0x002ea40000300800 */
[----:B--2---:R-:W-:-:S02]  /*d7e0*/  SHF.L.U64.HI R3, R3, 0x2, R29 ;  /* 0x0000000203037819 */ /* 0x004fc4000001021d */
[----:B------:R-:W2:Y:S04]  /*d7f0*/  LDL.LU R29, [R1+0xbb0] ;  /* 0x000bb000011d7983 */ /* 0x000ea80000300800 */
[----:B------:R1:W-:Y:S04]  /*d800*/  STL [R1+0x980], R3 ;  /* 0x0009800301007387 */ /* 0x0003e80000100800 */
[----:B-1----:R-:W3:Y:S01]  /*d810*/  LDL.LU R3, [R1+0xbc] ;  /* 0x0000bc0001037983 */ /* 0x002ee20000300800 */
[----:B--2---:R-:W-:-:S03]  /*d820*/  SHF.L.U64.HI R29, R29, 0x2, R0 ;  /* 0x000000021d1d7819 */ /* 0x004fc60000010200 */
[----:B------:R-:W2:Y:S04]  /*d830*/  LDL.LU R0, [R1+0xbac] ;  /* 0x000bac0001007983 */ /* 0x000ea80000300800 */
[----:B------:R1:W-:Y:S04]  /*d840*/  STL [R1+0x984], R29 ;  /* 0x0009841d01007387 */ /* 0x0003e80000100800 */
[----:B-1----:R-:W2:Y:S02]  /*d850*/  LDL.LU R29, [R1+0xba8] ;  /* 0x000ba800011d7983 */ /* 0x002ea40000300800 */
[----:B--2---:R-:W-:-:S02]  /*d860*/  SHF.L.U64.HI R29, R29, 0x2, R0 ;  /* 0x000000021d1d7819 */ /* 0x004fc40000010200 */
        /* <DEDUP_REMOVED lines=50> */
[----:B-1----:R-:W2:Y:S01]  /*db90*/  LDL.LU R29, [R1+0xb40] ;  /* 0x000b4000011d7983 */ /* 0x002ea20000300800 */
[----:B---3--:R-:W-:Y:S02]  /*dba0*/  SHF.L.U64.HI R2, R2, 0x2, R28 ;  /* 0x0000000202027819 */ /* 0x008fe4000001021c */
[----:B----4-:R-:W-:-:S02]  /*dbb0*/  SHF.L.U64.HI R26, R26, 0x2, R27 ;  /* 0x000000021a1a7819 */ /* 0x010fc4000001021b */
[----:B------:R-:W-:Y:S02]  /*dbc0*/  SHF.L.U64.HI R24, R24, 0x2, R25 ;  /* 0x0000000218187819 */ /* 0x000fe40000010219 */
[----:B--2---:R-:W-:Y:S02]  /*dbd0*/  SHF.L.U64.HI R0, R0, 0x2, R29 ;  /* 0x0000000200007819 */ /* 0x004fe4000001021d */
[----:B------:R-:W2:Y:S04]  /*dbe0*/  LDL.LU R29, [R1+0xb3c] ;  /* 0x000b3c00011d7983 */ /* 0x000ea80000300800 */
[----:B------:R1:W-:Y:S04]  /*dbf0*/  STL [R1+0x9bc], R0 ;  /* 0x0009bc0001007387 */ /* 0x0003e80000100800 */
[----:B-1----:R-:W2:Y:S04]  /*dc00*/  LDL.LU R0, [R1+0xb38] ;  /* 0x000b380001007983 */ /* 0x002ea80000300800 */
[----:B------:R-:W3:Y:S04]  /*dc10*/  LDL.LU R28, [R1+0xb34] ;  /* 0x000b3400011c7983 */ /* 0x000ee80000300800 */
[----:B------:R1:W-:Y:S04]  /*dc20*/  STL [R1+0x9c0], R2 ;  /* 0x0009c00201007387 */ /* 0x0003e80000100800 */
[----:B-1----:R-:W3:Y:S01]  /*dc30*/  LDL.LU R2, [R1+0xb30] ;  /* 0x000b300001027983 */ /* 0x002ee20000300800 */
[----:B------:R-:W-:-:S02]  /*dc40*/  SHF.L.U64.HI R22, R22, 0x2, R23 ;  /* 0x0000000216167819 */ /* 0x000fc40000010217 */
[----:B------:R-:W-:Y:S01]  /*dc50*/  SHF.L.U64.HI R20, R20, 0x2, R21 ;  /* 0x0000000214147819 */ /* 0x000fe20000010215 */
[----:B------:R-:W-:Y:S01]  /*dc60*/  STL [R1+0x9c4], R26 ;  /* 0x0009c41a01007387 */ /* 0x000fe20000100800 */
[----:B------:R-:W-:Y:S02]  /*dc70*/  SHF.L.U64.HI R18, R18, 0x2, R19 ;  /* 0x0000000212127819 */ /* 0x000fe40000010213 */
[----:B------:R-:W-:Y:S01]  /*dc80*/  SHF.L.U64.HI R16, R16, 0x2, R17 ;  /* 0x0000000210107819 */ /* 0x000fe20000010211 */
[----:B------:R-:W-:Y:S01]  /*dc90*/  STL [R1+0x9c8], R24 ;  /* 0x0009c81801007387 */ /* 0x000fe20000100800 */
[----:B------:R-:W-:Y:S02]  /*dca0*/  SHF.L.U64.HI R14, R14, 0x2, R15 ;  /* 0x000000020e0e7819 */ /* 0x000fe4000001020f */
[----:B------:R-:W-:Y:S01]  /*dcb0*/  SHF.L.U64.HI R12, R12, 0x2, R13 ;  /* 0x000000020c0c7819 */ /* 0x000fe2000001020d */
[----:B------:R-:W-:Y:S01]  /*dcc0*/  STL [R1+0x9cc], R22 ;  /* 0x0009cc1601007387 */ /* 0x000fe20000100800 */
[----:B------:R-:W-:-:S02]  /*dcd0*/  SHF.L.U64.HI R10, R10, 0x2, R11 ;  /* 0x000000020a0a7819 */ /* 0x000fc4000001020b */
[----:B------:R-:W-:Y:S01]  /*dce0*/  SHF.L.U64.HI R8, R8, 0x2, R9 ;  /* 0x0000000208087819 */ /* 0x000fe20000010209 */
[----:B------:R-:W-:Y:S01]  /*dcf0*/  STL [R1+0x9d0], R20 ;  /* 0x0009d01401007387 */ /* 0x000fe20000100800 */
[----:B------:R-:W-:-:S03]  /*dd00*/  SHF.L.U64.HI R6, R6, 0x2, R7 ;  /* 0x0000000206067819 */ /* 0x000fc60000010207 */
[----:B------:R-:W-:Y:S01]  /*dd10*/  STL [R1+0x9d4], R18 ;  /* 0x0009d41201007387 */ /* 0x000fe20000100800 */
[----:B------:R-:W-:-:S03]  /*dd20*/  SHF.L.U64.HI R4, R4, 0x2, R5 ;  /* 0x0000000204047819 */ /* 0x000fc60000010205 */
[----:B------:R-:W-:Y:S04]  /*dd30*/  STL [R1+0x9d8], R16 ;  /* 0x0009d81001007387 */ /* 0x000fe80000100800 */
[----:B------:R-:W-:Y:S04]  /*dd40*/  STL [R1+0x9dc], R14 ;  /* 0x0009dc0e01007387 */ /* 0x000fe80000100800 */
[----:B------:R-:W-:Y:S04]  /*dd50*/  STL [R1+0x9e0], R12 ;  /* 0x0009e00c01007387 */ /* 0x000fe80000100800 */
[----:B------:R-:W-:Y:S04]  /*dd60*/  STL [R1+0x9e4], R10 ;  /* 0x0009e40a01007387 */ /* 0x000fe80000100800 */
[----:B------:R-:W-:Y:S04]  /*dd70*/  STL [R1+0x9e8], R8 ;  /* 0x0009e80801007387 */ /* 0x000fe80000100800 */
[----:B------:R-:W-:Y:S01]  /*dd80*/  STL [R1+0x9ec], R6 ;  /* 0x0009ec0601007387 */ /* 0x000fe20000100800 */
[----:B---3--:R-:W-:-:S03]  /*dd90*/  SHF.L.U64.HI R5, R2, 0x2, R28 ;  /* 0x0000000202057819 */ /* 0x008fc6000001021c */
[----:B------:R1:W5:Y:S04]  /*dda0*/  LDL.LU R28, [R1+0xb2c] ;  /* 0x000b2c00011c7983 */ /* 0x0003680000300800 */
[----:B------:R2:W-:Y:S04]  /*ddb0*/  STL [R1+0x9f0], R4 ;  /* 0x0009f00401007387 */ /* 0x0005e80000100800 */
[----:B------:R-:W3:Y:S01]  /*ddc0*/  LDL.LU R2, [R1+0xb28] ;  /* 0x000b280001027983 */ /* 0x000ee20000300800 */
[----:B--2---:R-:W-:-:S03]  /*ddd0*/  SHF.L.U64.HI R4, R0, 0x2, R29 ;  /* 0x0000000200047819 */ /* 0x004fc6000001021d */
[----:B------:R1:W5:Y:S04]  /*dde0*/  LDL.LU R29, [R1+0xb24] ;  /* 0x000b2400011d7983 */ /* 0x0003680000300800 */
[----:B------:R2:W-:Y:S04]  /*ddf0*/  STL [R1+0x9f4], R5 ;  /* 0x0009f40501007387 */ /* 0x0005e80000100800 */
[----:B------:R-:W4:Y:S01]  /*de00*/  LDL.LU R0, [R1+0xb20] ;  /* 0x000b200001007983 */ /* 0x000f220000300800 */
[----:B------:R-:W-:-:S03]  /*de10*/  SHF.R.S32.HI R3, RZ, 0x6, R3 ;  /* 0x00000006ff037819 */ /* 0x000fc60000011403 */
[----:B------:R-:W-:Y:S04]  /*de20*/  STL [R1+0x9f8], R4 ;  /* 0x0009f80401007387 */ /* 0x000fe80000100800 */
[----:B------:R-:W-:Y:S04]  /*de30*/  STL [R1+0xbc], RZ ;  /* 0x0000bcff01007387 */ /* 0x000fe80000100800 */
[----:B------:R-:W-:Y:S04]  /*de40*/  STL [R1+0xa0], RZ ;  /* 0x0000a0ff01007387 */ /* 0x000fe80000100800 */
[----:B------:R-:W-:Y:S04]  /*de50*/  STL [R1+0xa4], RZ ;  /* 0x0000a4ff01007387 */ /* 0x000fe80000100800 */
[----:B------:R3:W-:Y:S04]  /*de60*/  STL [R1+0x8fc], R3 ;  /* 0x0008fc0301007387 */ /* 0x0007e80000100800 */
[----:B------:R1:W-:Y:S04]  /*de70*/  STL [R1+0xa8], RZ ;  /* 0x0000a8ff01007387 */ /* 0x0003e80000100800 */
[----:B------:R1:W-:Y:S04]  /*de80*/  STL [R1+0xac], RZ ;  /* 0x0000acff01007387 */ /* 0x0003e80000100800 */
[----:B------:R1:W-:Y:S04]  /*de90*/  STL [R1+0x90], RZ ;  /* 0x000090ff01007387 */ /* 0x0003e80000100800 */
[----:B------:R1:W-:Y:S04]  /*dea0*/  STL [R1+0x94], RZ ;  /* 0x000094ff01007387 */ /* 0x0003e80000100800 */
[----:B------:R1:W-:Y:S04]  /*deb0*/  STL [R1+0x98], RZ ;  /* 0x000098ff01007387 */ /* 0x0003e80000100800 */
[----:B------:R1:W-:Y:S01]  /*dec0*/  STL [R1+0x9c], RZ ;  /* 0x00009cff01007387 */ /* 0x0003e20000100800 */
[----:B--2---:R-:W-:-:S03]  /*ded0*/  VIADD R5, R3, 0xfffffffe ;  /* 0xfffffffe03057836 */ /* 0x004fc60000000000 */
        /* <DEDUP_REMOVED lines=8> */
[----:B------:R1:W-:Y:S01]  /*df60*/  STL [R1+0xb08], R5 ;  /* 0x000b080501007387 */ /* 0x0003e20000100800 */
[----:B------:R-:W-:-:S02]  /*df70*/  CS2R R24, SRZ ;  /* 0x0000000000187805 */ /* 0x000fc4000001ff00 */
[----:B------:R-:W-:Y:S02]  /*df80*/  CS2R R26, SRZ ;  /* 0x00000000001a7805 */ /* 0x000fe4000001ff00 */
[----:B------:R-:W-:Y:S02]  /*df90*/  CS2R R20, SRZ ;  /* 0x0000000000147805 */ /* 0x000fe4000001ff00 */
[----:B------:R-:W-:Y:S01]  /*dfa0*/  CS2R R22, SRZ ;  /* 0x0000000000167805 */ /* 0x000fe2000001ff00 */
[----:B------:R-:W-:Y:S01]  /*dfb0*/  UMOV UR5, 0x1 ;  /* 0x0000000100057882 */ /* 0x000fe20000000000 */
[----:B------:R-:W-:Y:S01]  /*dfc0*/  UMOV UR6, 0xffffffff ;  /* 0xffffffff00067882 */ /* 0x000fe20000000000 */
[----:B---3--:R-:W-:Y:S02]  /*dfd0*/  LOP3.LUT R3, R2, 0x40, RZ, 0x3c, !PT ;  /* 0x0000004002037812 */ /* 0x008fe400078e3cff */
[----:B------:R1:W5:Y:S04]  /*dfe0*/  LDL.LU R2, [R1+0xb1c] ;  /* 0x000b1c0001027983 */ /* 0x0003680000300800 */
[----:B------:R1:W-:Y:S02]  /*dff0*/  STL [R1+0x7e4], R3 ;  /* 0x0007e40301007387 */ /* 0x0003e40000100800 */
[----:B-1--4-:R-:W-:-:S07]  /*e000*/  LOP3.LUT R4, R0, 0x20, RZ, 0x3c, !PT ;  /* 0x0000002000047812 */ /* 0x012fce00078e3cff */
.L_x_2:
[----:B------:R-:W2:Y:S01]  /*e010*/  LDL R3, [R1+0x7e0] ;  /* 0x0007e00001037983 */ /* 0x000ea20000100800 */
[----:B------:R-:W-:-:S04]  /*e020*/  DEPBAR.LE SB0, 0x2 ;  /* 0x000080800000791a */ /* 0x000fc80000000000 */
[----:B------:R-:W-:Y:S01]  /*e030*/  UIADD3 UR6, UPT, UPT, UR6, 0x1, URZ ;  /* 0x0000000106067890 */ /* 0x000fe2000fffe0ff */
[----:B-----5:R-:W-:Y:S03]  /*e040*/  STL.64 [R1+0x2998], R26 ;  /* 0x0029981a01007387 */ /* 0x020fe60000100a00 */
[----:B------:R-:W-:Y:S01]  /*e050*/  UISETP.GT.AND UP0, UPT, UR6, 0x1, UPT ;  /* 0x000000010600788c */ /* 0x000fe2000bf04270 */
[----:B------:R-:W-:Y:S03]  /*e060*/  STL.64 [R1+0x2990], R24 ;  /* 0x0029901801007387 */ /* 0x000fe60000100a00 */
[----:B------:R-:W-:Y:S01]  /*e070*/  USEL UR6, UR6, URZ, !UP0 ;  /* 0x000000ff06067287 */ /* 0x000fe2000c000000 */
[----:B------:R-:W-:Y:S03]  /*e080*/  STL.64 [R1+0x2988], R22 ;  /* 0x0029881601007387 */ /* 0x000fe60000100a00 */
[----:B------:R-:W-:Y:S01]  /*e090*/  ULEA UR7, UR6, UR4, 0x11 ;  /* 0x0000000406077291 */ /* 0x000fe2000f8e88ff */
[----:B------:R-:W-:Y:S01]  /*e0a0*/  BAR.SYNC.DEFER_BLOCKING 0x0 ;  /* 0x0000000000007b1d */ /* 0x000fe20000010000 */
[----:B------:R-:W-:-:S05]  /*e0b0*/  ULEA UR10, UR6, UR4, 0x10 ;  /* 0x00000004060a7291 */ /* 0x000fca000f8e80ff */
[----:B------:R-:W-:Y:S04]  /*e0c0*/  STL.64 [R1+0x2980], R20 ;  /* 0x0029801401007387 */ /* 0x000fe80000100a00 */
[----:B-----5:R-:W-:Y:S04]  /*e0d0*/  STL [R1+0xd00], R2 ;  /* 0x000d000201007387 */ /* 0x020fe80000100800 */
[----:B------:R1:W-:Y:S04]  /*e0e0*/  STL [R1+0xc4c], R29 ;  /* 0x000c4c1d01007387 */ /* 0x0003e80000100800 */
[----:B------:R-:W-:Y:S04]  /*e0f0*/  STL [R1+0xc48], R28 ;  /* 0x000c481c01007387 */ /* 0x000fe80000100800 */
[----:B------:R-:W-:Y:S01]  /*e100*/  LDS R18, [R0+UR7+0x2100] ;  /* 0x0021000700127984 */ /* 0x000fe20008000800 */
[----:B-1----:R-:W-:-:S03]  /*e110*/  LOP3.LUT R29, R0, 0x20, RZ, 0x3c, !PT ;  /* 0x00000020001d7812 */ /* 0x002fc600078e3cff */
[----:B------:R-:W-:Y:S04]  /*e120*/  LDS R16, [R0+UR7+0x100] ;  /* 0x0001000700107984 */ /* 0x000fe80008000800 */
[----:B------:R-:W1:Y:S04]  /*e130*/  LDS R19, [R29+UR7+0x2100] ;  /* 0x002100071d137984 */ /* 0x000e680008000800 */
[----:B------:R-:W3:Y:S04]  /*e140*/  LDS R17, [R29+UR7+0x100] ;  /* 0x000100071d117984 */ /* 0x000ee80008000800 */
[----:B------:R-:W-:Y:S04]  /*e150*/  LDS R12, [R0+UR7] ;  /* 0x00000007000c7984 */ /* 0x000fe80008000800 */
[----:B------:R-:W-:Y:S04]  /*e160*/  LDS R14, [R0+UR7+0x2000] ;  /* 0x00200007000e7984 */ /* 0x000fe80008000800 */
[----:B------:R-:W-:Y:S04]  /*e170*/  LDS R13, [R29+UR7] ;  /* 0x000000071d0d7984 */ /* 0x000fe80008000800 */
[----:B------:R-:W-:Y:S04]  /*e180*/  LDS R15, [R29+UR7+0x2000] ;  /* 0x002000071d0f7984 */ /* 0x000fe80008000800 */
[----:B-1----:R-:W-:Y:S04]  /*e190*/  STL.64 [R1+0x2c90], R18 ;  /* 0x002c901201007387 */ /* 0x002fe80000100a00 */
[----:B---3--:R-:W-:Y:S04]  /*e1a0*/  STL.64 [R1+0x2c88], R16 ;  /* 0x002c881001007387 */ /* 0x008fe80000100a00 */
[----:B--2---:R-:W1:Y:S04]  /*e1b0*/  LDSM.16.M88.4 R4, [R3+UR10+0x40000] ;  /* 0x0400000a0304783b */ /* 0x004e680008000200 */
[----:B------:R-:W2:Y:S04]  /*e1c0*/  LDSM.16.M88.4 R16, [R3+UR10+0x42000] ;  /* 0x0420000a0310783b */ /* 0x000ea80008000200 */
[----:B------:R-:W3:Y:S04]  /*e1d0*/  LDSM.16.M88.4 R8, [R3+UR10+0x44000] ;  /* 0x0440000a0308783b */ /* 0x000ee80008000200 */
[----:B------:R-:W-:Y:S04]  /*e1e0*/  LDSM.16.M88.4 R24, [R3+UR10+0x48000] ;  /* 0x0480000a0318783b */ /* 0x000fe80008000200 */
[----:B------:R-:W-:Y:S04]  /*e1f0*/  LDSM.16.M88.4 R20, [R3+UR10+0x4a000] ;  /* 0x04a0000a0314783b */ /* 0x000fe80008000200 */
[----:B-1----:R-:W-:Y:S04]  /*e200*/  STL.64 [R1+0x50], R4 ;  /* 0x0000500401007387 */ /* 0x002fe80000100a00 */
[----:B------:R-:W-:Y:S04]  /*e210*/  STL.64 [R1+0x58], R6 ;  /* 0x0000580601007387 */ /* 0x000fe80000100a00 */
[----:B--2---:R-:W-:Y:S04]  /*e220*/  STL.64 [R1+0x40], R16 ;  /* 0x0000401001007387 */ /* 0x004fe80000100a00 */
[----:B------:R-:W-:Y:S04]  /*e230*/  STL.64 [R1+0x48], R18 ;  /* 0x0000481201007387 */ /* 0x000fe80000100a00 */
[----:B------:R-:W1:Y:S04]  /*e240*/  LDSM.16.M88.4 R4, [R3+UR10+0x46000] ;  /* 0x0460000a0304783b */ /* 0x000e680008000200 */
[----:B---3--:R-:W-:Y:S04]  /*e250*/  STL.64 [R1+0x30], R8 ;  /* 0x0000300801007387 */ /* 0x008fe80000100a00 */
[----:B------:R-:W-:Y:S04]  /*e260*/  STL.64 [R1+0x38], R10 ;  /* 0x0000380a01007387 */ /* 0x000fe80000100a00 */
[----:B------:R-:W2:Y:S04]  /*e270*/  LDSM.16.M88.4 R8, [R3+UR10+0x4c000] ;  /* 0x04c0000a0308783b */ /* 0x000ea80008000200 */
[----:B-1----:R-:W-:Y:S04]  /*e280*/  STL.64 [R1+0x20], R4 ;  /* 0x0000200401007387 */ /* 0x002fe80000100a00 */
[----:B------:R-:W-:Y:S04]  /*e290*/  STL.64 [R1+0x28], R6 ;  /* 0x0000280601007387 */ /* 0x000fe80000100a00 */
[----:B------:R-:W1:Y:S04]  /*e2a0*/  LDSM.16.M88.4 R4, [R3+UR10+0x4e000] ;  /* 0x04e0000a0304783b */ /* 0x000e680008000200 */
[----:B--2---:R-:W-:Y:S04]  /*e2b0*/  STL [R1+0x2900], R10 ;  /* 0x0029000a01007387 */ /* 0x004fe80000100800 */
[----:B------:R-:W-:Y:S04]  /*e2c0*/  STL.64 [R1+0x18], R26 ;  /* 0x0000181a01007387 */ /* 0x000fe80000100a00 */
[----:B------:R2:W-:Y:S04]  /*e2d0*/  STL.64 [R1+0x2ca8], R24 ;  /* 0x002ca81801007387 */ /* 0x0005e80000100a00 */
[----:B--2---:R-:W2:Y:S04]  /*e2e0*/  LDL.64 R24, [R1+0x20] ;  /* 0x0000200001187983 */ /* 0x004ea80000100a00 */
[----:B--2---:R2:W-:Y:S04]  /*e2f0*/  STL.64 [R1+0x2cc0], R24 ;  /* 0x002cc01801007387 */ /* 0x0045e80000100a00 */
[----:B--2---:R-:W2:Y:S04]  /*e300*/  LDL.64 R24, [R1+0x30] ;  /* 0x0000300001187983 */ /* 0x004ea80000100a00 */
[----:B--2---:R2:W-:Y:S04]  /*e310*/  STL.64 [R1+0x2cc8], R24 ;  /* 0x002cc81801007387 */ /* 0x0045e80000100a00 */
[----:B--2---:R-:W2:Y:S04]  /*e320*/  LDL.64 R24, [R1+0x40] ;  /* 0x0000400001187983 */ /* 0x004ea80000100a00 */
[----:B--2---:R2:W-:Y:S04]  /*e330*/  STL.64 [R1+0x2cd8], R24 ;  /* 0x002cd81801007387 */ /* 0x0045e80000100a00 */
[----:B--2---:R-:W2:Y:S04]  /*e340*/  LDL.LU.64 R24, [R1+0x360] ;  /* 0x0003600001187983 */ /* 0x004ea80000300a00 */
[----:B------:R-:W2:Y:S04]  /*e350*/  LDL.LU.64 R26, [R1+0x368] ;  /* 0x00036800011a7983 */ /* 0x000ea80000300a00 */
[----:B------:R-:W-:Y:S04]  /*e360*/  STL.64 [R1+0x8], R22 ;  /* 0x0000081601007387 */ /* 0x000fe80000100a00 */
[----:B------:R-:W-:Y:S04]  /*e370*/  STL.64 [R1+0x2ca0], R20 ;  /* 0x002ca01401007387 */ /* 0x000fe80000100a00 */
[----:B------:R-:W-:Y:S04]  /*e380*/  STL [R1+0x28fc], R11 ;  /* 0x0028fc0b01007387 */ /* 0x000fe80000100800 */
[----:B------:R3:W-:Y:S04]  /*e390*/  STL.64 [R1+0x2cd0], R8 ;  /* 0x002cd00801007387 */ /* 0x0007e80000100a00 */
[----:B---3--:R-:W3:Y:S04]  /*e3a0*/  LDL.LU.64 R8, [R1+0x350] ;  /* 0x0003500001087983 */ /* 0x008ee80000300a00 */
[----:B------:R-:W3:Y:S04]  /*e3b0*/  LDL.LU.64 R10, [R1+0x358] ;  /* 0x00035800010a7983 */ /* 0x000ee80000300a00 */
[----:B------:R-:W4:Y:S04]  /*e3c0*/  LDL.LU.64 R16, [R1+0x340] ;  /* 0x0003400001107983 */ /* 0x000f280000300a00 */
[----:B------:R-:W4:Y:S04]  /*e3d0*/  LDL.LU.64 R18, [R1+0x348] ;  /* 0x0003480001127983 */ /* 0x000f280000300a00 */
[----:B------:R-:W2:Y:S04]  /*e3e0*/  LDL.LU.64 R20, [R1+0x320] ;  /* 0x0003200001147983 */ /* 0x000ea80000300a00 */
[----:B------:R-:W2:Y:S04]  /*e3f0*/  LDL.LU.64 R22, [R1+0x328] ;  /* 0x0003280001167983 */ /* 0x000ea80000300a00 */
[----:B--2---:R-:W-:Y:S04]  /*e400*/  STL.64 [R1+0x2cb8], R22 ;  /* 0x002cb81601007387 */ /* 0x004fe80000100a00 */
[----:B------:R2:W-:Y:S04]  /*e410*/  STL.64 [R1+0x2cb0], R20 ;  /* 0x002cb01401007387 */ /* 0x0005e80000100a00 */
[----:B--2---:R-:W2:Y:S04]  /*e420*/  LDL.LU.64 R20, [R1+0x330] ;  /* 0x0003300001147983 */ /* 0x004ea80000300a00 */
[----:B------:R-:W2:Y:S04]  /*e430*/  LDL.LU.64 R22, [R1+0x338] ;  /* 0x0003380001167983 */ /* 0x000ea80000300a00 */
[----:B-1----:R-:W-:Y:S04]  /*e440*/  STL [R1+0x2904], R6 ;  /* 0x0029040601007387 */ /* 0x002fe80000100800 */
[----:B------:R-:W-:Y:S04]  /*e450*/  STL [R1+0x28f8], R7 ;  /* 0x0028f80701007387 */ /* 0x000fe80000100800 */
[----:B------:R1:W-:Y:S04]  /*e460*/  STL.64 [R1+0x2c98], R4 ;  /* 0x002c980401007387 */ /* 0x0003e80000100a00 */
[----:B-1----:R-:W2:Y:S02]  /*e470*/  LDL.64 R4, [R1+0x50] ;  /* 0x0000500001047983 */ /* 0x002ea40000100a00 */
[----:B--2---:R-:W-:-:S15]  /*e480*/  HMMA.1688.F32.TF32 R24, R12, R4, R24 ;  /* 0x000000040c18723c */ /* 0x004fde0000081018 */
[----:B------:R-:W-:-:S04]  /*e490*/  NOP ;  /* 0x0000000000007918 */ /* 0x000fc80000000000 */
[----:B------:R1:W-:Y:S04]  /*e4a0*/  STL.64 [R1+0x450], R24 ;  /* 0x0004501801007387 */ /* 0x0003e80000100a00 */
[----:B------:R-:W-:Y:S04]  /*e4b0*/  STL.64 [R1+0x458], R26 ;  /* 0x0004581a01007387 */ /* 0x000fe80000100a00 */
[----:B-1----:R-:W3:Y:S01]  /*e4c0*/  LDL.LU.64 R24, [R1+0x2cd8] ;  /* 0x002cd80001187983 */ /* 0x002ee20000300a00 */
[----:B------:R-:W-:Y:S02]  /*e4d0*/  IMAD.MOV.U32 R3, RZ, RZ, R4 ;  /* 0x000000ffff037224 */ /* 0x000fe400078e0004 */
[----:B------:R-:W-:-:S02]  /*e4e0*/  IMAD.MOV.U32 R2, RZ, RZ, R5 ;  /* 0x000000ffff027224 */ /* 0x000fc400078e0005 */
[----:B------:R-:W2:Y:S04]  /*e4f0*/  LDL.LU.64 R4, [R1+0x310] ;  /* 0x0003100001047983 */ /* 0x000ea80000300a00 */
[----:B------:R-:W2:Y:S01]  /*e500*/  LDL.LU.64 R6, [R1+0x318] ;  /* 0x0003180001067983 */ /* 0x000ea20000300a00 */
[----:B---3--:R-:W-:-:S15]  /*e510*/  HMMA.1688.F32.TF32 R8, R12, R24, R8 ;  /* 0x000000180c08723c */ /* 0x008fde0000081008 */
[----:B------:R-:W-:-:S04]  /*e520*/  NOP ;  /* 0x0000000000007918 */ /* 0x000fc80000000000 */
[----:B------:R1:W-:Y:S04]  /*e530*/  STL.64 [R1+0x440], R8 ;  /* 0x0004400801007387 */ /* 0x0003e80000100a00 */
[----:B------:R3:W-:Y:S04]  /*e540*/  STL.64 [R1+0x448], R10 ;  /* 0x0004480a01007387 */ /* 0x0007e80000100a00 */
[----:B-1----:R-:W2:Y:S01]  /*e550*/  LDL.LU.64 R8, [R1+0x2cd0] ;  /* 0x002cd00001087983 */ /* 0x002ea20000300a00 */
[----:B---3--:R-:W-:Y:S02]  /*e560*/  IMAD.MOV.U32 R11, RZ, RZ, R24 ;  /* 0x000000ffff0b7224 */ /* 0x008fe400078e0018 */
[----:B------:R-:W-:-:S02]  /*e570*/  IMAD.MOV.U32 R10, RZ, RZ, R25 ;  /* 0x000000ffff0a7224 */ /* 0x000fc400078e0019 */
[----:B------:R-:W4:Y:S02]  /*e580*/  LDL.LU.64 R24, [R1+0x2cc8] ;  /* 0x002cc80001187983 */ /* 0x000f240000300a00 */
[----:B----4-:R-:W-:-:S15]  /*e590*/  HMMA.1688.F32.TF32 R16, R12, R24, R16 ;  /* 0x000000180c10723c */ /* 0x010fde0000081010 */
[----:B------:R-:W-:-:S04]  /*e5a0*/  NOP ;  /* 0x0000000000007918 */ /* 0x000fc80000000000 */
[----:B------:R1:W-:Y:S04]  /*e5b0*/  STL.64 [R1+0x430], R16 ;  /* 0x0004301001007387 */ /* 0x0003e80000100a00 */
[----:B------:R3:W-:Y:S01]  /*e5c0*/  STL.64 [R1+0x438], R18 ;  /* 0x0004381201007387 */ /* 0x0007e20000100a00 */
[----:B-1----:R-:W-:Y:S02]  /*e5d0*/  IMAD.MOV.U32 R17, RZ, RZ, R24 ;  /* 0x000000ffff117224 */ /* 0x002fe400078e0018 */
[----:B------:R-:W-:Y:S02]  /*e5e0*/  IMAD.MOV.U32 R16, RZ, RZ, R25 ;  /* 0x000000ffff107224 */ /* 0x000fe400078e0019 */
[----:B------:R-:W4:Y:S02]  /*e5f0*/  LDL.LU.64 R24, [R1+0x2cc0] ;  /* 0x002cc00001187983 */ /* 0x000f240000300a00 */
[----:B----4-:R-:W-:Y:S01]  /*e600*/  HMMA.1688.F32.TF32 R20, R12, R24, R20 ;  /* 0x000000180c14723c */ /* 0x010fe20000081014 */
[----:B---3--:R-:W-:-:S02]  /*e610*/  IMAD.MOV.U32 R19, RZ, RZ, R24 ;  /* 0x000000ffff137224 */ /* 0x008fc400078e0018 */
[----:B------:R-:W-:-:S15]  /*e620*/  IMAD.MOV.U32 R18, RZ, RZ, R25 ;  /* 0x000000ffff127224 */ /* 0x000fde00078e0019 */
[----:B------:R-:W-:Y:S01]  /*e630*/  NOP ;  /* 0x0000000000007918 */ /* 0x000fe20000000000 */
[----:B------:R-:W-:Y:S04]  /*e640*/  STL.64 [R1+0x420], R20 ;  /* 0x0004201401007387 */ /* 0x000fe80000100a00 */
[----:B------:R1:W-:Y:S04]  /*e650*/  STL.64 [R1+0x428], R22 ;  /* 0x0004281601007387 */ /* 0x0003e80000100a00 */
[----:B-1----:R-:W3:Y:S04]  /*e660*/  LDL.LU.64 R22, [R1+0x2cb8] ;  /* 0x002cb80001167983 */ /* 0x002ee80000300a00 */
[----:B------:R-:W3:Y:S04]  /*e670*/  LDL.LU.64 R20, [R1+0x2cb0] ;  /* 0x002cb00001147983 */ /* 0x000ee80000300a00 */
[----:B------:R-:W3:Y:S02]  /*e680*/  LDL.LU.64 R24, [R1+0x2ca8] ;  /* 0x002ca80001187983 */ /* 0x000ee40000300a00 */
[----:B---3--:R-:W-:-:S15]  /*e690*/  HMMA.1688.F32.TF32 R20, R12, R24, R20 ;  /* 0x000000180c14723c */ /* 0x008fde0000081014 */
[----:B------:R-:W-:-:S04]  /*e6a0*/  NOP ;  /* 0x0000000000007918 */ /* 0x000fc80000000000 */
[----:B------:R1:W-:Y:S04]  /*e6b0*/  STL.64 [R1+0x410], R20 ;  /* 0x0004101401007387 */ /* 0x0003e80000100a00 */
[----:B------:R-:W-:Y:S04]  /*e6c0*/  STL.64 [R1+0x418], R22 ;  /* 0x0004181601007387 */ /* 0x000fe80000100a00 */
[----:B-1----:R-:W2:Y:S04]  /*e6d0*/  LDL.LU.64 R20, [R1+0x2ca0] ;  /* 0x002ca00001147983 */ /* 0x002ea80000300a00 */
[----:B------:R1:W-:Y:S02]  /*e6e0*/  STL.64 [R1+0x2c30], R24 ;  /* 0x002c301801007387 */ /* 0x0003e40000100a00 */
[----:B-1----:R-:W-:-:S02]  /*e6f0*/  IMAD.MOV.U32 R24, RZ, RZ, R19 ;  /* 0x000000ffff187224 */ /* 0x002fc400078e0013 */
[----:B------:R-:W-:-:S05]  /*e700*/  IMAD.MOV.U32 R25, RZ, RZ, R18 ;  /* 0x000000ffff197224 */ /* 0x000fca00078e0012 */
[----:B------:R1:W-:Y:S02]  /*e710*/  STL.64 [R1+0x2c40], R24 ;  /* 0x002c401801007387 */ /* 0x0003e40000100a00 */
[----:B-1----:R-:W-:Y:S02]  /*e720*/  IMAD.MOV.U32 R24, RZ, RZ, R17 ;  /* 0x000000ffff187224 */ /* 0x002fe400078e0011 */
[----:B------:R-:W-:-:S05]  /*e730*/  IMAD.MOV.U32 R25, RZ, RZ, R16 ;  /* 0x000000ffff197224 */ /* 0x000fca00078e0010 */
[----:B------:R1:W-:Y:S02]  /*e740*/  STL.64 [R1+0x2c58], R24 ;  /* 0x002c581801007387 */ /* 0x0003e40000100a00 */
[----:B-1----:R-:W-:Y:S02]  /*e750*/  IMAD.MOV.U32 R24, RZ, RZ, R11 ;  /* 0x000000ffff187224 */ /* 0x002fe400078e000b */
[----:B------:R-:W-:-:S05]  /*e760*/  IMAD.MOV.U32 R25, RZ, RZ, R10 ;  /* 0x000000ffff197224 */ /* 0x000fca00078e000a */
[----:B------:R1:W-:Y:S02]  /*e770*/  STL.64 [R1+0x2c70], R24 ;  /* 0x002c701801007387 */ /* 0x0003e40000100a00 */
[----:B-1----:R-:W-:Y:S02]  /*e780*/  IMAD.MOV.U32 R24, RZ, RZ, R3 ;  /* 0x000000ffff187224 */ /* 0x002fe400078e0003 */
[----:B------:R-:W-:Y:S01]  /*e790*/  IMAD.MOV.U32 R25, RZ, RZ, R2 ;  /* 0x000000ffff197224 */ /* 0x000fe200078e0002 */
[----:B--2---:R-:W-:Y:S01]  /*e7a0*/  HMMA.1688.F32.TF32 R16, R12, R20, R4 ;  /* 0x000000140c10723c */ /* 0x004fe20000081004 */
[----:B------:R-:W2:Y:S04]  /*e7b0*/  LDL.LU.64 R4, [R1+0x300] ;  /* 0x0003000001047983 */ /* 0x000ea80000300a00 */
[----:B------:R-:W2:-:S14]  /*e7c0*/  LDL.LU.64 R6, [R1+0x308] ;  /* 0x0003080001067983 */ /* 0x000e9c0000300a00 */
[----:B------:R1:W-:Y:S04]  /*e7d0*/  STL.64 [R1+0x400], R16 ;  /* 0x0004001001007387 */ /* 0x0003e80000100a00 */
[----:B------:R3:W-:Y:S04]  /*e7e0*/  STL.64 [R1+0x408], R18 ;  /* 0x0004081201007387 */ /* 0x0007e80000100a00 */
[----:B-1----:R-:W4:Y:S04]  /*e7f0*/  LDL.LU.64 R16, [R1+0x270] ;  /* 0x0002700001107983 */ /* 0x002f280000300a00 */
[----:B---3--:R-:W4:Y:S04]  /*e800*/  LDL.LU.64 R18, [R1+0x278] ;  /* 0x0002780001127983 */ /* 0x008f280000300a00 */
[----:B------:R1:W-:Y:S04]  /*e810*/  STL.64 [R1+0x2c38], R20 ;  /* 0x002c381401007387 */ /* 0x0003e80000100a00 */
[----:B-1----:R-:W3:Y:S04]  /*e820*/  LDL.LU.64 R20, [R1+0x230] ;  /* 0x0002300001147983 */ /* 0x002ee80000300a00 */
[----:B------:R-:W2:Y:S04]  /*e830*/  LDL.LU.64 R22, [R1+0x238] ;  /* 0x0002380001167983 */ /* 0x000ea80000300a00 */
[----:B--2---:R-:W-:Y:S04]  /*e840*/  STL.64 [R1+0x2c50], R22 ;  /* 0x002c501601007387 */ /* 0x004fe80000100a00 */
[----:B---3--:R1:W-:Y:S04]  /*e850*/  STL.64 [R1+0x2c48], R20 ;  /* 0x002c481401007387 */ /* 0x0083e80000100a00 */
[----:B-1----:R-:W2:Y:S04]  /*e860*/  LDL.LU.64 R20, [R1+0x240] ;  /* 0x0002400001147983 */ /* 0x002ea80000300a00 */
[----:B------:R-:W3:Y:S01]  /*e870*/  LDL.LU.64 R22, [R1+0x248] ;  /* 0x0002480001167983 */ /* 0x000ee20000300a00 */
[C---:B------:R-:W-:Y:S03]  /*e880*/  HMMA.1688.F32.TF32 R4, R12.reuse, R8, R4 ;  /* 0x000000080c04723c */ /* 0x040fe60000081004 */
[----:B---3--:R-:W-:Y:S04]  /*e890*/  STL.64 [R1+0x2c68], R22 ;  /* 0x002c681601007387 */ /* 0x008fe80000100a00 */
[----:B--2---:R1:W-:Y:S04]  /*e8a0*/  STL.64 [R1+0x2c60], R20 ;  /* 0x002c601401007387 */ /* 0x0043e80000100a00 */
[----:B-1----:R-:W2:Y:S04]  /*e8b0*/  LDL.LU.64 R20, [R1+0x250] ;  /* 0x0002500001147983 */ /* 0x002ea80000300a00 */
[----:B------:R-:W3:Y:S04]  /*e8c0*/  LDL.LU.64 R22, [R1+0x258] ;  /* 0x0002580001167983 */ /* 0x000ee80000300a00 */
[----:B---3--:R-:W-:Y:S04]  /*e8d0*/  STL.64 [R1+0x2c80], R22 ;  /* 0x002c801601007387 */ /* 0x008fe80000100a00 */
[----:B--2---:R1:W-:Y:S04]  /*e8e0*/  STL.64 [R1+0x2c78], R20 ;  /* 0x002c781401007387 */ /* 0x0043e80000100a00 */
[----:B-1----:R-:W2:Y:S04]  /*e8f0*/  LDL.LU.64 R20, [R1+0x260] ;  /* 0x0002600001147983 */ /* 0x002ea80000300a00 */
[----:B------:R-:W2:Y:S04]  /*e900*/  LDL.LU.64 R22, [R1+0x268] ;  /* 0x0002680001167983 */ /* 0x000ea80000300a00 */
[----:B------:R1:W-:Y:S04]  /*e910*/  STL.64 [R1+0x3f0], R4 ;  /* 0x0003f00401007387 */ /* 0x0003e80000100a00 */
[----:B------:R-:W-:Y:S04]  /*e920*/  STL.64 [R1+0x3f8], R6 ;  /* 0x0003f80601007387 */ /* 0x000fe80000100a00 */
[----:B-1----:R-:W4:Y:S02]  /*e930*/  LDL.LU.64 R4, [R1+0x2c98] ;  /* 0x002c980001047983 */ /* 0x002f240000300a00 */
[----:B----4-:R-:W-:Y:S02]  /*e940*/  HMMA.1688.F32.TF32 R12, R12, R4, R16 ;  /* 0x000000040c0c723c */ /* 0x010fe40000081010 */
[----:B------:R-:W2:Y:S04]  /*e950*/  LDL.LU.64 R18, [R1+0x2c90] ;  /* 0x002c900001127983 */ /* 0x000ea80000300a00 */
[----:B------:R-:W2:-:S13]  /*e960*/  LDL.LU.64 R16, [R1+0x2c88] ;  /* 0x002c880001107983 */ /* 0x000e9a0000300a00 */
[----:B------:R1:W-:Y:S04]  /*e970*/  STL.64 [R1+0x370], R12 ;  /* 0x0003700c01007387 */ /* 0x0003e80000100a00 */
[----:B------:R3:W-:Y:S04]  /*e980*/  STL.64 [R1+0x378], R14 ;  /* 0x0003780e01007387 */ /* 0x0007e80000100a00 */
[----:B-1----:R-:W4:Y:S04]  /*e990*/  LDL.LU.64 R12, [R1+0x220] ;  /* 0x00022000010c7983 */ /* 0x002f280000300a00 */
[----:B---3--:R-:W4:Y:S01]  /*e9a0*/  LDL.LU.64 R14, [R1+0x228] ;  /* 0x00022800010e7983 */ /* 0x008f220000300a00 */
[----:B--2---:R-:W-:Y:S03]  /*e9b0*/  HMMA.1688.F32.TF32 R24, R16, R24, R20 ;  /* 0x000000181018723c */ /* 0x004fe60000081014 */
[----:B------:R-:W2:Y:S04]  /*e9c0*/  LDL.LU.64 R22, [R1+0x2c80] ;  /* 0x002c800001167983 */ /* 0x000ea80000300a00 */
[----:B------:R-:W2:-:S12]  /*e9d0*/  LDL.LU.64 R20, [R1+0x2c78] ;  /* 0x002c780001147983 */ /* 0x000e980000300a00 */
[----:B------:R1:W-:Y:S01]  /*e9e0*/  STL [R1+0x364], R25 ;  /* 0x0003641901007387 */ /* 0x0003e20000100800 */
[----:B------:R-:W-:-:S03]  /*e9f0*/  IMAD.MOV.U32 R7, RZ, RZ, R24 ;  /* 0x000000ffff077224 */ /* 0x000fc600078e0018 */
[----:B------:R2:W-:Y:S04]  /*ea00*/  STL.64 [R1+0x368], R26 ;  /* 0x0003681a01007387 */ /* 0x0005e80000100a00 */
[----:B-1----:R-:W2:Y:S04]  /*ea10*/  LDL.LU.64 R24, [R1+0x2c70] ;  /* 0x002c700001187983 */ /* 0x002ea80000300a00 */
[----:B------:R-:W-:Y:S01]  /*ea20*/  STL [R1+0x2908], R7 ;  /* 0x0029080701007387 */ /* 0x000fe20000100800 */
[----:B--2---:R-:W-:Y:S03]  /*ea30*/  HMMA.1688.F32.TF32 R24, R16, R24, R20 ;  /* 0x000000181018723c */ /* 0x004fe60000081014 */
[----:B------:R-:W2:Y:S04]  /*ea40*/  LDL.LU.64 R22, [R1+0x2c68] ;  /* 0x002c680001167983 */ /* 0x000ea80000300a00 */
[----:B------:R-:W2:-:S12]  /*ea50*/  LDL.LU.64 R20, [R1+0x2c60] ;  /* 0x002c600001147983 */ /* 0x000e980000300a00 */
[----:B------:R1:W-:Y:S04]  /*ea60*/  STL.64 [R1+0x350], R24 ;  /* 0x0003501801007387 */ /* 0x0003e80000100a00 */
[----:B------:R2:W-:Y:S04]  /*ea70*/  STL.64 [R1+0x358], R26 ;  /* 0x0003581a01007387 */ /* 0x0005e80000100a00 */
[----:B-1----:R-:W2:Y:S02]  /*ea80*/  LDL.LU.64 R24, [R1+0x2c58] ;  /* 0x002c580001187983 */ /* 0x002ea40000300a00 */
[----:B--2---:R-:W-:Y:S02]  /*ea90*/  HMMA.1688.F32.TF32 R24, R16, R24, R20 ;  /* 0x000000181018723c */ /* 0x004fe40000081014 */
[----:B------:R-:W2:Y:S04]  /*eaa0*/  LDL.LU.64 R22, [R1+0x2c50] ;  /* 0x002c500001167983 */ /* 0x000ea80000300a00 */
[----:B------:R-:W2:-:S13]  /*eab0*/  LDL.LU.64 R20, [R1+0x2c48] ;  /* 0x002c480001147983 */ /* 0x000e9a0000300a00 */
[----:B------:R-:W-:Y:S01]  /*eac0*/  IMAD.MOV.U32 R6, RZ, RZ, R25 ;  /* 0x000000ffff067224 */ /* 0x000fe200078e0019 */
[----:B------:R1:W-:Y:S01]  /*ead0*/  STL [R1+0x340], R24 ;  /* 0x0003401801007387 */ /* 0x0003e20000100800 */
[----:B------:R-:W-:Y:S02]  /*eae0*/  IMAD.MOV.U32 R10, RZ, RZ, R26 ;  /* 0x000000ffff0a7224 */ /* 0x000fe400078e001a */
[----:B------:R-:W-:Y:S01]  /*eaf0*/  IMAD.MOV.U32 R11, RZ, RZ, R27 ;  /* 0x000000ffff0b7224 */ /* 0x000fe200078e001b */
[----:B-1----:R-:W2:Y:S04]  /*eb00*/  LDL.LU.64 R24, [R1+0x2c40] ;  /* 0x002c400001187983 */ /* 0x002ea80000300a00 */
[----:B------:R-:W-:Y:S04]  /*eb10*/  STL [R1+0x2914], R6 ;  /* 0x0029140601007387 */ /* 0x000fe80000100800 */
[----:B------:R-:W-:Y:S04]  /*eb20*/  STL [R1+0x2910], R10 ;  /* 0x0029100a01007387 */ /* 0x000fe80000100800 */
[----:B------:R-:W-:Y:S01]  /*eb30*/  STL [R1+0x290c], R11 ;  /* 0x00290c0b01007387 */ /* 0x000fe20000100800 */
[----:B--2---:R-:W-:Y:S03]  /*eb40*/  HMMA.1688.F32.TF32 R24, R16, R24, R20 ;  /* 0x000000181018723c */ /* 0x004fe60000081014 */
[----:B------:R-:W2:-:S15]  /*eb50*/  LDL.LU.64 R20, [R1+0x2c38] ;  /* 0x002c380001147983 */ /* 0x000e9e0000300a00 */
[----:B------:R-:W-:Y:S01]  /*eb60*/  NOP ;  /* 0x0000000000007918 */ /* 0x000fe20000000000 */
[----:B------:R1:W-:Y:S04]  /*eb70*/  STL.64 [R1+0x330], R24 ;  /* 0x0003301801007387 */ /* 0x0003e80000100a00 */
[----:B------:R-:W-:Y:S04]  /*eb80*/  STL.64 [R1+0x338], R26 ;  /* 0x0003381a01007387 */ /* 0x000fe80000100a00 */
[----:B-1----:R-:W4:Y:S02]  /*eb90*/  LDL.LU.64 R24, [R1+0x2c30] ;  /* 0x002c300001187983 */ /* 0x002f240000300a00 */
[----:B----4-:R-:W-:-:S15]  /*eba0*/  HMMA.1688.F32.TF32 R12, R16, R24, R12 ;  /* 0x00000018100c723c */ /* 0x010fde000008100c */
[----:B------:R-:W-:-:S04]  /*ebb0*/  NOP ;  /* 0x0000000000007918 */ /* 0x000fc80000000000 */
[----:B------:R-:W-:Y:S02]  /*ebc0*/  IMAD.MOV.U32 R6, RZ, RZ, R12 ;  /* 0x000000ffff067224 */ /* 0x000fe400078e000c */
[----:B------:R-:W-:Y:S02]  /*ebd0*/  IMAD.MOV.U32 R10, RZ, RZ, R13 ;  /* 0x000000ffff0a7224 */ /* 0x000fe400078e000d */
[----:B------:R-:W-:Y:S01]  /*ebe0*/  IMAD.MOV.U32 R11, RZ, RZ, R14 ;  /* 0x000000ffff0b7224 */ /* 0x000fe200078e000e */
[----:B------:R-:W3:Y:S01]  /*ebf0*/  LDL.LU.64 R12, [R1+0x170] ;  /* 0x00017000010c7983 */ /* 0x000ee20000300a00 */
[----:B------:R-:W-:-:S03]  /*ec00*/  IMAD.MOV.U32 R7, RZ, RZ, R15 ;  /* 0x000000ffff077224 */ /* 0x000fc600078e000f */
[----:B------:R-:W3:Y:S04]  /*ec10*/  LDL.LU.64 R14, [R1+0x178] ;  /* 0x00017800010e7983 */ /* 0x000ee80000300a00 */
[----:B------:R1:W-:Y:S04]  /*ec20*/  STL.64 [R1+0x2be8], R24 ;  /* 0x002be81801007387 */ /* 0x0003e80000100a00 */
[----:B-1----:R-:W4:Y:S04]  /*ec30*/  LDL.64 R24, [R1+0x20] ;  /* 0x0000200001187983 */ /* 0x002f280000100a00 */
[----:B----4-:R1:W-:Y:S04]  /*ec40*/  STL.64 [R1+0x2bf8], R24 ;  /* 0x002bf81801007387 */ /* 0x0103e80000100a00 */
[----:B-1----:R-:W4:Y:S04]  /*ec50*/  LDL.64 R24, [R1+0x30] ;  /* 0x0000300001187983 */ /* 0x002f280000100a00 */
[----:B----4-:R1:W-:Y:S04]  /*ec60*/  STL.64 [R1+0x2c10], R24 ;  /* 0x002c101801007387 */ /* 0x0103e80000100a00 */
[----:B-1----:R-:W4:Y:S04]  /*ec70*/  LDL.64 R24, [R1+0x40] ;  /* 0x0000400001187983 */ /* 0x002f280000100a00 */
[----:B----4-:R1:W-:Y:S04]  /*ec80*/  STL.64 [R1+0x2c28], R24 ;  /* 0x002c281801007387 */ /* 0x0103e80000100a00 */
[----:B-1----:R-:W2:Y:S04]  /*ec90*/  LDL.LU.64 R24, [R1+0x210] ;  /* 0x0002100001187983 */ /* 0x002ea80000300a00 */
[----:B------:R-:W2:Y:S04]  /*eca0*/  LDL.LU.64 R26, [R1+0x218] ;  /* 0x00021800011a7983 */ /* 0x000ea80000300a00 */
[----:B------:R-:W-:Y:S04]  /*ecb0*/  STL [R1+0x2a34], R7 ;  /* 0x002a340701007387 */ /* 0x000fe80000100800 */
[----:B------:R-:W-:Y:S01]  /*ecc0*/  STL [R1+0x2a30], R6 ;  /* 0x002a300601007387 */ /* 0x000fe20000100800 */
[----:B--2---:R-:W-:-:S15]  /*ecd0*/  HMMA.1688.F32.TF32 R24, R16, R20, R24 ;  /* 0x000000141018723c */ /* 0x004fde0000081018 */
[----:B------:R-:W-:-:S04]  /*ece0*/  NOP ;  /* 0x0000000000007918 */ /* 0x000fc80000000000 */
[----:B------:R1:W-:Y:S04]  /*ecf0*/  STL.64 [R1+0x310], R24 ;  /* 0x0003101801007387 */ /* 0x0003e80000100a00 */
[----:B------:R-:W-:Y:S04]  /*ed00*/  STL.64 [R1+0x318], R26 ;  /* 0x0003181a01007387 */ /* 0x000fe80000100a00 */
[----:B-1----:R-:W2:Y:S04]  /*ed10*/  LDL.64 R24, [R1+0x50] ;  /* 0x0000500001187983 */ /* 0x002ea80000100a00 */
[----:B------:R1:W-:Y:S04]  /*ed20*/  STL.64 [R1+0x2bf0], R20 ;  /* 0x002bf01401007387 */ /* 0x0003e80000100a00 */
[----:B-1----:R-:W4:Y:S04]  /*ed30*/  LDL.LU.64 R20, [R1+0x200] ;  /* 0x0002000001147983 */ /* 0x002f280000300a00 */
[----:B------:R-:W4:Y:S04]  /*ed40*/  LDL.LU.64 R22, [R1+0x208] ;  /* 0x0002080001167983 */ /* 0x000f280000300a00 */
[----:B------:R-:W-:Y:S04]  /*ed50*/  STL.64 [R1+0x2be0], R10 ;  /* 0x002be00a01007387 */ /* 0x000fe80000100a00 */
[----:B------:R-:W-:Y:S01]  /*ed60*/  STL.64 [R1+0x2bd8], R8 ;  /* 0x002bd80801007387 */ /* 0x000fe20000100a00 */
[----:B----4-:R-:W-:-:S15]  /*ed70*/  HMMA.1688.F32.TF32 R20, R16, R8, R20 ;  /* 0x000000081014723c */ /* 0x010fde0000081014 */
[----:B------:R-:W-:-:S04]  /*ed80*/  NOP ;  /* 0x0000000000007918 */ /* 0x000fc80000000000 */
[----:B------:R1:W-:Y:S04]  /*ed90*/  STL.64 [R1+0x300], R20 ;  /* 0x0003001401007387 */ /* 0x0003e80000100a00 */
[----:B------:R4:W-:Y:S04]  /*eda0*/  STL.64 [R1+0x308], R22 ;  /* 0x0003081601007387 */ /* 0x0009e80000100a00 */
[----:B-1----:R-:W2:Y:S04]  /*edb0*/  LDL.LU.64 R20, [R1+0x4c0] ;  /* 0x0004c00001147983 */ /* 0x002ea80000300a00 */
[----:B----4-:R-:W4:Y:S01]  /*edc0*/  LDL.LU.64 R22, [R1+0x4c8] ;  /* 0x0004c80001167983 */ /* 0x010f220000300a00 */
[----:B---3--:R-:W-:Y:S03]  /*edd0*/  HMMA.1688.F32.TF32 R8, R16, R4, R12 ;  /* 0x000000041008723c */ /* 0x008fe6000008100c */
[----:B------:R-:W-:Y:S04]  /*ede0*/  LDS R18, [R0+UR7+0x2300] ;  /* 0x0023000700127984 */ /* 0x000fe80008000800 */
[----:B------:R-:W1:Y:S04]  /*edf0*/  LDS R19, [R29+UR7+0x2300] ;  /* 0x002300071d137984 */ /* 0x000e680008000800 */
[----:B------:R-:W-:Y:S04]  /*ee00*/  LDS R16, [R0+UR7+0x300] ;  /* 0x0003000700107984 */ /* 0x000fe80008000800 */
[----:B------:R-:W3:Y:S04]  /*ee10*/  LDS R17, [R29+UR7+0x300] ;  /* 0x000300071d117984 */ /* 0x000ee80008000800 */
[----:B------:R-:W-:Y:S04]  /*ee20*/  STL.64 [R1+0x270], R8 ;  /* 0x0002700801007387 */ /* 0x000fe80000100a00 */
[----:B------:R-:W-:Y:S04]  /*ee30*/  STL.64 [R1+0x278], R10 ;  /* 0x0002780a01007387 */ /* 0x000fe80000100a00 */
[----:B------:R-:W-:Y:S04]  /*ee40*/  LDS R12, [R0+UR7+0x200] ;  /* 0x00020007000c7984 */ /* 0x000fe80008000800 */
[----:B------:R-:W-:Y:S04]  /*ee50*/  LDS R14, [R0+UR7+0x2200] ;  /* 0x00220007000e7984 */ /* 0x000fe80008000800 */
[----:B------:R-:W-:Y:S04]  /*ee60*/  LDS R13, [R29+UR7+0x200] ;  /* 0x000200071d0d7984 */ /* 0x000fe80008000800 */
[----:B------:R-:W1:Y:S04]  /*ee70*/  LDS R15, [R29+UR7+0x2200] ;  /* 0x002200071d0f7984 */ /* 0x000e680008000800 */
[----:B----4-:R-:W-:Y:S04]  /*ee80*/  STL.64 [R1+0x2c08], R22 ;  /* 0x002c081601007387 */ /* 0x010fe80000100a00 */
[----:B--2---:R2:W-:Y:S04]  /*ee90*/  STL.64 [R1+0x2c00], R20 ;  /* 0x002c001401007387 */ /* 0x0045e80000100a00 */
[----:B--2---:R-:W2:Y:S04]  /*eea0*/  LDL.LU.64 R20, [R1+0x4d0] ;  /* 0x0004d00001147983 */ /* 0x004ea80000300a00 */
[----:B------:R-:W4:Y:S04]  /*eeb0*/  LDL.LU.64 R22, [R1+0x4d8] ;  /* 0x0004d80001167983 */ /* 0x000f280000300a00 */
[----:B----4-:R-:W-:Y:S04]  /*eec0*/  STL.64 [R1+0x2c20], R22 ;  /* 0x002c201601007387 */ /* 0x010fe80000100a00 */
[----:B--2---:R2:W-:Y:S04]  /*eed0*/  STL.64 [R1+0x2c18], R20 ;  /* 0x002c181401007387 */ /* 0x0045e80000100a00 */
[----:B--2---:R-:W2:Y:S04]  /*eee0*/  LDL.LU.64 R20, [R1+0x4e0] ;  /* 0x0004e00001147983 */ /* 0x004ea80000300a00 */
[----:B------:R-:W2:Y:S04]  /*eef0*/  LDL.LU.64 R22, [R1+0x4e8] ;  /* 0x0004e80001167983 */ /* 0x000ea80000300a00 */
[----:B------:R-:W4:Y:S04]  /*ef00*/  LDL.LU.64 R8, [R1+0x4b0] ;  /* 0x0004b00001087983 */ /* 0x000f280000300a00 */
[----:B------:R-:W4:Y:S04]  /*ef10*/  LDL.LU.64 R10, [R1+0x4b8] ;  /* 0x0004b800010a7983 */ /* 0x000f280000300a00 */
[----:B------:R1:W-:Y:S04]  /*ef20*/  STL.64 [R1+0x2bd0], R4 ;  /* 0x002bd00401007387 */ /* 0x0003e80000100a00 */
[----:B-1----:R-:W2:Y:S04]  /*ef30*/  LDL.LU.64 R4, [R1+0x4a0] ;  /* 0x0004a00001047983 */ /* 0x002ea80000300a00 */
[----:B------:R-:W2:Y:S04]  /*ef40*/  LDL.LU.64 R6, [R1+0x4a8] ;  /* 0x0004a80001067983 */ /* 0x000ea80000300a00 */
[----:B------:R-:W-:Y:S04]  /*ef50*/  STL.64 [R1+0x2bc8], R18 ;  /* 0x002bc81201007387 */ /* 0x000fe80000100a00 */
[----:B---3--:R1:W-:Y:S04]  /*ef60*/  STL.64 [R1+0x2bc0], R16 ;  /* 0x002bc01001007387 */ /* 0x0083e80000100a00 */
[----:B-1----:R-:W3:Y:S04]  /*ef70*/  LDL.LU.64 R16, [R1+0x4f0] ;  /* 0x0004f00001107983 */ /* 0x002ee80000300a00 */
[----:B------:R-:W3:Y:S02]  /*ef80*/  LDL.LU.64 R18, [R1+0x4f8] ;  /* 0x0004f80001127983 */ /* 0x000ee40000300a00 */
[----:B---3--:R-:W-:-:S15]  /*ef90*/  HMMA.1688.F32.TF32 R16, R12, R24, R16 ;  /* 0x000000180c10723c */ /* 0x008fde0000081010 */
[----:B------:R-:W-:-:S04]  /*efa0*/  NOP ;  /* 0x0000000000007918 */ /* 0x000fc80000000000 */
[----:B------:R1:W-:Y:S04]  /*efb0*/  STL.64 [R1+0x260], R16 ;  /* 0x0002601001007387 */ /* 0x0003e80000100a00 */
[----:B------:R-:W-:Y:S01]  /*efc0*/  STL.64 [R1+0x268], R18 ;  /* 0x0002681201007387 */ /* 0x000fe20000100a00 */
[----:B-1----:R-:W-:Y:S02]  /*efd0*/  IMAD.MOV.U32 R17, RZ, RZ, R24 ;  /* 0x000000ffff117224 */ /* 0x002fe400078e0018 */
[----:B------:R-:W-:Y:S02]  /*efe0*/  IMAD.MOV.U32 R16, RZ, RZ, R25 ;  /* 0x000000ffff107224 */ /* 0x000fe400078e0019 */
[----:B------:R-:W2:Y:S02]  /*eff0*/  LDL.LU.64 R24, [R1+0x2c28] ;  /* 0x002c280001187983 */ /* 0x000ea40000300a00 */
[----:B--2---:R-:W-:Y:S01]  /*f000*/  HMMA.1688.F32.TF32 R20, R12, R24, R20 ;  /* 0x000000180c14723c */ /* 0x004fe20000081014 */
[----:B------:R-:W-:Y:S01]  /*f010*/  MOV R3, R24 ;  /* 0x0000001800037202 */ /* 0x000fe20000000f00 */
[----:B------:R-:W-:-:S15]  /*f020*/  IMAD.MOV.U32 R2, RZ, RZ, R25 ;  /* 0x000000ffff027224 */ /* 0x000fde00078e0019 */
[----:B------:R-:W-:Y:S02]  /*f030*/  NOP ;  /* 0x0000000000007918 */ /* 0x000fe40000000000 */
[----:B------:R-:W-:Y:S04]  /*f040*/  STL.64 [R1+0x250], R20 ;  /* 0x0002501401007387 */ /* 0x000fe80000100a00 */
[----:B------:R1:W-:Y:S04]  /*f050*/  STL.64 [R1+0x258], R22 ;  /* 0x0002581601007387 */ /* 0x0003e80000100a00 */
[----:B-1----:R-:W2:Y:S04]  /*f060*/  LDL.LU.64 R22, [R1+0x2c20] ;  /* 0x002c200001167983 */ /* 0x002ea80000300a00 */
[----:B------:R-:W2:Y:S04]  /*f070*/  LDL.LU.64 R20, [R1+0x2c18] ;  /* 0x002c180001147983 */ /* 0x000ea80000300a00 */
[----:B------:R-:W2:Y:S02]  /*f080*/  LDL.LU.64 R24, [R1+0x2c10] ;  /* 0x002c100001187983 */ /* 0x000ea40000300a00 */
[----:B--2---:R-:W-:Y:S01]  /*f090*/  HMMA.1688.F32.TF32 R20, R12, R24, R20 ;  /* 0x000000180c14723c */ /* 0x004fe20000081014 */
[----:B------:R-:W-:-:S02]  /*f0a0*/  IMAD.MOV.U32 R19, RZ, RZ, R24 ;  /* 0x000000ffff137224 */ /* 0x000fc400078e0018 */
[----:B------:R-:W-:-:S15]  /*f0b0*/  IMAD.MOV.U32 R18, RZ, RZ, R25 ;  /* 0x000000ffff127224 */ /* 0x000fde00078e0019 */
[----:B------:R-:W-:Y:S01]  /*f0c0*/  NOP ;  /* 0x0000000000007918 */ /* 0x000fe20000000000 */
[----:B------:R-:W-:Y:S04]  /*f0d0*/  STL.64 [R1+0x240], R20 ;  /* 0x0002401401007387 */ /* 0x000fe80000100a00 */
[----:B------:R1:W-:Y:S04]  /*f0e0*/  STL.64 [R1+0x248], R22 ;  /* 0x0002481601007387 */ /* 0x0003e80000100a00 */
[----:B-1----:R-:W2:Y:S04]  /*f0f0*/  LDL.LU.64 R22, [R1+0x2c08] ;  /* 0x002c080001167983 */ /* 0x002ea80000300a00 */
[----:B------:R-:W2:Y:S04]  /*f100*/  LDL.LU.64 R20, [R1+0x2c00] ;  /* 0x002c000001147983 */ /* 0x000ea80000300a00 */
[----:B------:R-:W2:Y:S02]  /*f110*/  LDL.LU.64 R24, [R1+0x2bf8] ;  /* 0x002bf80001187983 */ /* 0x000ea40000300a00 */
[----:B--2---:R-:W-:-:S15]  /*f120*/  HMMA.1688.F32.TF32 R20, R12, R24, R20 ;  /* 0x000000180c14723c */ /* 0x004fde0000081014 */
[----:B------:R-:W-:-:S04]  /*f130*/  NOP ;  /* 0x0000000000007918 */ /* 0x000fc80000000000 */
[----:B------:R1:W-:Y:S04]  /*f140*/  STL.64 [R1+0x230], R20 ;  /* 0x0002301401007387 */ /* 0x0003e80000100a00 */
[----:B------:R2:W-:Y:S04]  /*f150*/  STL.64 [R1+0x238], R22 ;  /* 0x0002381601007387 */ /* 0x0005e80000100a00 */
[----:B-1----:R-:W3:Y:S01]  /*f160*/  LDL.LU.64 R20, [R1+0x2bf0] ;  /* 0x002bf00001147983 */ /* 0x002ee20000300a00 */
[----:B--2---:R-:W-:Y:S02]  /*f170*/  IMAD.MOV.U32 R23, RZ, RZ, R24 ;  /* 0x000000ffff177224 */ /* 0x004fe400078e0018 */
[----:B------:R-:W-:-:S02]  /*f180*/  IMAD.MOV.U32 R22, RZ, RZ, R25 ;  /* 0x000000ffff167224 */ /* 0x000fc400078e0019 */
[----:B------:R-:W4:Y:S02]  /*f190*/  LDL.LU.64 R24, [R1+0x2be8] ;  /* 0x002be80001187983 */ /* 0x000f240000300a00 */
[----:B----4-:R-:W-:-:S15]  /*f1a0*/  HMMA.1688.F32.TF32 R8, R12, R24, R8 ;  /* 0x000000180c08723c */ /* 0x010fde0000081008 */
[----:B------:R-:W-:-:S04]  /*f1b0*/  NOP ;  /* 0x0000000000007918 */ /* 0x000fc80000000000 */
[----:B------:R-:W-:Y:S04]  /*f1c0*/  STL.64 [R1+0x220], R8 ;  /* 0x0002200801007387 */ /* 0x000fe80000100a00 */
[----:B------:R1:W-:Y:S04]  /*f1d0*/  STL.64 [R1+0x228], R10 ;  /* 0x0002280a01007387 */ /* 0x0003e80000100a00 */
[----:B-1----:R-:W2:Y:S04]  /*f1e0*/  LDL.LU.64 R10, [R1+0x2be0] ;  /* 0x002be000010a7983 */ /* 0x002ea80000300a00 */
[----:B------:R-:W4:Y:S04]  /*f1f0*/  LDL.LU.64 R8, [R1+0x2bd8] ;  /* 0x002bd80001087983 */ /* 0x000f280000300a00 */
[----:B------:R1:W-:Y:S02]  /*f200*/  STL.64 [R1+0x2b68], R24 ;  /* 0x002b681801007387 */ /* 0x0003e40000100a00 */
[----:B-1----:R-:W-:-:S02]  /*f210*/  IMAD.MOV.U32 R24, RZ, RZ, R23 ;  /* 0x000000ffff187224 */ /* 0x002fc400078e0017 */
[----:B------:R-:W-:-:S05]  /*f220*/  IMAD.MOV.U32 R25, RZ, RZ, R22 ;  /* 0x000000ffff197224 */ /* 0x000fca00078e0016 */
[----:B------:R1:W-:Y:S02]  /*f230*/  STL.64 [R1+0x2b80], R24 ;  /* 0x002b801801007387 */ /* 0x0003e40000100a00 */
[----:B-1----:R-:W-:Y:S02]  /*f240*/  IMAD.MOV.U32 R24, RZ, RZ, R19 ;  /* 0x000000ffff187224 */ /* 0x002fe400078e0013 */
[----:B------:R-:W-:-:S05]  /*f250*/  IMAD.MOV.U32 R25, RZ, RZ, R18 ;  /* 0x000000ffff197224 */ /* 0x000fca00078e0012 */
[----:B------:R3:W-:Y:S02]  /*f260*/  STL.64 [R1+0x2b98], R24 ;  /* 0x002b981801007387 */ /* 0x0007e40000100a00 */
[----:B---3--:R-:W-:Y:S02]  /*f270*/  HMMA.1688.F32.TF32 R24, R12, R20, R4 ;  /* 0x000000140c18723c */ /* 0x008fe40000081004 */
[----:B------:R-:W4:Y:S04]  /*f280*/  LDL.LU.64 R4, [R1+0x160] ;  /* 0x0001600001047983 */ /* 0x000f280000300a00 */
[----:B------:R-:W4:-:S13]  /*f290*/  LDL.LU.64 R6, [R1+0x168] ;  /* 0x0001680001067983 */ /* 0x000f1a0000300a00 */
[----:B------:R1:W-:Y:S04]  /*f2a0*/  STL.64 [R1+0x210], R24 ;  /* 0x0002101801007387 */ /* 0x0003e80000100a00 */
[----:B------:R3:W-:Y:S04]  /*f2b0*/  STL.64 [R1+0x218], R26 ;  /* 0x0002181a01007387 */ /* 0x0007e80000100a00 */
[----:B-1----:R-:W2:Y:S04]  /*f2c0*/  LDL.LU.64 R24, [R1+0x140] ;  /* 0x0001400001187983 */ /* 0x002ea80000300a00 */
[----:B---3--:R-:W3:Y:S04]  /*f2d0*/  LDL.LU.64 R26, [R1+0x148] ;  /* 0x00014800011a7983 */ /* 0x008ee80000300a00 */
[----:B---3--:R-:W-:Y:S04]  /*f2e0*/  STL.64 [R1+0x2ba8], R26 ;  /* 0x002ba81a01007387 */ /* 0x008fe80000100a00 */
[----:B--2---:R1:W-:Y:S02]  /*f2f0*/  STL.64 [R1+0x2ba0], R24 ;  /* 0x002ba01801007387 */ /* 0x0043e40000100a00 */
[----:B-1----:R-:W-:-:S02]  /*f300*/  IMAD.MOV.U32 R24, RZ, RZ, R17 ;  /* 0x000000ffff187224 */ /* 0x002fc400078e0011 */
[----:B------:R-:W-:Y:S02]  /*f310*/  IMAD.MOV.U32 R25, RZ, RZ, R16 ;  /* 0x000000ffff197224 */ /* 0x000fe400078e0010 */
[----:B------:R-:W2:Y:S04]  /*f320*/  LDL.LU.64 R16, [R1+0x510] ;  /* 0x0005100001107983 */ /* 0x000ea80000300a00 */
[----:B------:R-:W2:Y:S04]  /*f330*/  LDL.LU.64 R18, [R1+0x518] ;  /* 0x0005180001127983 */ /* 0x000ea80000300a00 */
[----:B------:R1:W-:Y:S04]  /*f340*/  STL.64 [R1+0x2b60], R20 ;  /* 0x002b601401007387 */ /* 0x0003e80000100a00 */
[----:B-1----:R-:W3:Y:S04]  /*f350*/  LDL.LU.64 R20, [R1+0x110] ;  /* 0x0001100001147983 */ /* 0x002ee80000300a00 */
[----:B------:R-:W2:Y:S04]  /*f360*/  LDL.LU.64 R22, [R1+0x118] ;  /* 0x0001180001167983 */ /* 0x000ea80000300a00 */
[----:B--2---:R-:W-:Y:S04]  /*f370*/  STL.64 [R1+0x2b78], R22 ;  /* 0x002b781601007387 */ /* 0x004fe80000100a00 */
[----:B---3--:R1:W-:Y:S04]  /*f380*/  STL.64 [R1+0x2b70], R20 ;  /* 0x002b701401007387 */ /* 0x0083e80000100a00 */
[----:B-1----:R-:W2:Y:S04]  /*f390*/  LDL.LU.64 R20, [R1+0x120] ;  /* 0x0001200001147983 */ /* 0x002ea80000300a00 */
[----:B------:R-:W3:Y:S01]  /*f3a0*/  LDL.LU.64 R22, [R1+0x128] ;  /* 0x0001280001167983 */ /* 0x000ee20000300a00 */
[C---:B----4-:R-:W-:Y:S03]  /*f3b0*/  HMMA.1688.F32.TF32 R4, R12.reuse, R8, R4 ;  /* 0x000000080c04723c */ /* 0x050fe60000081004 */
        /* <DEDUP_REMOVED lines=10> */
[----:B-1----:R-:W3:Y:S02]  /*f460*/  LDL.LU.64 R4, [R1+0x2bd0] ;  /* 0x002bd00001047983 */ /* 0x002ee40000300a00 */
[----:B---3--:R-:W-:Y:S02]  /*f470*/  HMMA.1688.F32.TF32 R12, R12, R4, R16 ;  /* 0x000000040c0c723c */ /* 0x008fe40000081010 */
[----:B------:R-:W2:Y:S04]  /*f480*/  LDL.LU.64 R18, [R1+0x2bc8] ;  /* 0x002bc80001127983 */ /* 0x000ea80000300a00 */
[----:B------:R-:W2:-:S13]  /*f490*/  LDL.LU.64 R16, [R1+0x2bc0] ;  /* 0x002bc00001107983 */ /* 0x000e9a0000300a00 */
[----:B------:R-:W-:Y:S04]  /*f4a0*/  STL.64 [R1+0x170], R12 ;  /* 0x0001700c01007387 */ /* 0x000fe80000100a00 */
[----:B------:R-:W-:Y:S01]  /*f4b0*/  STL.64 [R1+0x178], R14 ;  /* 0x0001780e01007387 */ /* 0x000fe20000100a00 */
[----:B--2---:R-:W-:Y:S03]  /*f4c0*/  HMMA.1688.F32.TF32 R24, R16, R24, R20 ;  /* 0x000000181018723c */ /* 0x004fe60000081014 */
[----:B------:R-:W2:Y:S04]  /*f4d0*/  LDL.LU.64 R22, [R1+0x2bb8] ;  /* 0x002bb80001167983 */ /* 0x000ea80000300a00 */
[----:B------:R-:W2:-:S12]  /*f4e0*/  LDL.LU.64 R20, [R1+0x2bb0] ;  /* 0x002bb00001147983 */ /* 0x000e980000300a00 */
[----:B------:R-:W-:Y:S04]  /*f4f0*/  STL.64 [R1+0x160], R24 ;  /* 0x0001601801007387 */ /* 0x000fe80000100a00 */
[----:B------:R1:W-:Y:S04]  /*f500*/  STL.64 [R1+0x168], R26 ;  /* 0x0001681a01007387 */ /* 0x0003e80000100a00 */
[----:B-1----:R-:W3:Y:S04]  /*f510*/  LDL.LU.64 R26, [R1+0x2ba8] ;  /* 0x002ba800011a7983 */ /* 0x002ee80000300a00 */
[----:B------:R-:W3:Y:S01]  /*f520*/  LDL.LU.64 R24, [R1+0x2ba0] ;  /* 0x002ba00001187983 */ /* 0x000ee20000300a00 */
[----:B------:R-:W-:-:S02]  /*f530*/  IMAD.MOV.U32 R12, RZ, RZ, R3 ;  /* 0x000000ffff0c7224 */ /* 0x000fc400078e0003 */
[----:B------:R-:W-:-:S07]  /*f540*/  IMAD.MOV.U32 R13, RZ, RZ, R2 ;  /* 0x000000ffff0d7224 */ /* 0x000fce00078e0002 */
[----:B---3--:R-:W-:Y:S01]  /*f550*/  HMMA.1688.F32.TF32 R12, R16, R12, R24 ;  /* 0x0000000c100c723c */ /* 0x008fe20000081018 */
[----:B------:R-:W2:-:S15]  /*f560*/  LDL.LU.64 R24, [R1+0x2b98] ;  /* 0x002b980001187983 */ /* 0x000e9e0000300a00 */
[----:B------:R-:W-:-:S03]  /*f570*/  NOP ;  /* 0x0000000000007918 */ /* 0x000fc60000000000 */
[----:B------:R1:W-:Y:S04]  /*f580*/  STL.64 [R1+0x150], R12 ;  /* 0x0001500c01007387 */ /* 0x0003e80000100a00 */
[----:B------:R3:W-:Y:S04]  /*f590*/  STL.64 [R1+0x158], R14 ;  /* 0x0001580e01007387 */ /* 0x0007e80000100a00 */
[----:B-1----:R-:W4:Y:S04]  /*f5a0*/  LDL.LU.64 R12, [R1+0x2f0] ;  /* 0x0002f000010c7983 */ /* 0x002f280000300a00 */
[----:B---3--:R-:W4:Y:S01]  /*f5b0*/  LDL.LU.64 R14, [R1+0x2f8] ;  /* 0x0002f800010e7983 */ /* 0x008f220000300a00 */
        /* <DEDUP_REMOVED lines=9> */
[----:B------:R1:W-:Y:S04]  /*f650*/  STL.64 [R1+0x130], R24 ;  /* 0x0001301801007387 */ /* 0x0003e80000100a00 */
[----:B------:R-:W-:Y:S04]  /*f660*/  STL.64 [R1+0x138], R26 ;  /* 0x0001381a01007387 */ /* 0x000fe80000100a00 */
[----:B-1----:R-:W2:Y:S02]  /*f670*/  LDL.LU.64 R24, [R1+0x2b68] ;  /* 0x002b680001187983 */ /* 0x002ea40000300a00 */
[----:B--2---:R-:W-:-:S15]  /*f680*/  HMMA.1688.F32.TF32 R20, R16, R24, R20 ;  /* 0x000000181014723c */ /* 0x004fde0000081014 */
[----:B------:R-:W-:-:S04]  /*f690*/  NOP ;  /* 0x0000000000007918 */ /* 0x000fc80000000000 */
[----:B------:R1:W-:Y:S04]  /*f6a0*/  STL.64 [R1+0x120], R20 ;  /* 0x0001201401007387 */ /* 0x0003e80000100a00 */
[----:B------:R-:W-:Y:S04]  /*f6b0*/  STL.64 [R1+0x128], R22 ;  /* 0x0001281601007387 */ /* 0x000fe80000100a00 */
[----:B-1----:R-:W2:Y:S04]  /*f6c0*/  LDL.LU.64 R20, [R1+0x2b60] ;  /* 0x002b600001147983 */ /* 0x002ea80000300a00 */
[----:B------:R1:W-:Y:S04]  /*f6d0*/  STL.64 [R1+0x2b18], R24 ;  /* 0x002b181801007387 */ /* 0x0003e80000100a00 */
[----:B-1----:R-:W3:Y:S04]  /*f6e0*/  LDL.64 R24, [R1+0x20] ;  /* 0x0000200001187983 */ /* 0x002ee80000100a00 */
[----:B---3--:R1:W-:Y:S04]  /*f6f0*/  STL.64 [R1+0x2b28], R24 ;  /* 0x002b281801007387 */ /* 0x0083e80000100a00 */
[----:B-1----:R-:W3:Y:S04]  /*f700*/  LDL.64 R24, [R1+0x30] ;  /* 0x0000300001187983 */ /* 0x002ee80000100a00 */
[----:B---3--:R1:W-:Y:S04]  /*f710*/  STL.64 [R1+0x2b40], R24 ;  /* 0x002b401801007387 */ /* 0x0083e80000100a00 */
[----:B-1----:R-:W3:Y:S04]  /*f720*/  LDL.64 R24, [R1+0x40] ;  /* 0x0000400001187983 */ /* 0x002ee80000100a00 */
[----:B---3--:R1:W-:Y:S04]  /*f730*/  STL.64 [R1+0x2b58], R24 ;  /* 0x002b581801007387 */ /* 0x0083e80000100a00 */
[----:B-1----:R-:W2:Y:S04]  /*f740*/  LDL.LU.64 R24, [R1+0x100] ;  /* 0x0001000001187983 */ /* 0x002ea80000300a00 */
[----:B------:R-:W2:Y:S02]  /*f750*/  LDL.LU.64 R26, [R1+0x108] ;  /* 0x00010800011a7983 */ /* 0x000ea40000300a00 */
[----:B--2---:R-:W-:-:S15]  /*f760*/  HMMA.1688.F32.TF32 R24, R16, R20, R24 ;  /* 0x000000141018723c */ /* 0x004fde0000081018 */
[----:B------:R-:W-:-:S04]  /*f770*/  NOP ;  /* 0x0000000000007918 */ /* 0x000fc80000000000 */
[----:B------:R1:W-:Y:S04]  /*f780*/  STL.64 [R1+0x110], R24 ;  /* 0x0001101801007387 */ /* 0x0003e80000100a00 */
[----:B------:R-:W-:Y:S04]  /*f790*/  STL.64 [R1+0x118], R26 ;  /* 0x0001181a01007387 */ /* 0x000fe80000100a00 */
[----:B-1----:R-:W2:Y:S04]  /*f7a0*/  LDL.64 R24, [R1+0x50] ;  /* 0x0000500001187983 */ /* 0x002ea80000100a00 */
[----:B------:R1:W-:Y:S04]  /*f7b0*/  STL.64 [R1+0x2b20], R20 ;  /* 0x002b201401007387 */ /* 0x0003e80000100a00 */
[----:B-1----:R-:W3:Y:S04]  /*f7c0*/  LDL.LU.64 R20, [R1+0x380] ;  /* 0x0003800001147983 */ /* 0x002ee80000300a00 */
[----:B------:R-:W3:Y:S04]  /*f7d0*/  LDL.LU.64 R22, [R1+0x388] ;  /* 0x0003880001167983 */ /* 0x000ee80000300a00 */
[----:B------:R-:W-:Y:S04]  /*f7e0*/  STL.64 [R1+0x2b10], R10 ;  /* 0x002b100a01007387 */ /* 0x000fe80000100a00 */
[----:B------:R-:W-:Y:S01]  /*f7f0*/  STL.64 [R1+0x2b08], R8 ;  /* 0x002b080801007387 */ /* 0x000fe20000100a00 */
[----:B---3--:R-:W-:-:S15]  /*f800*/  HMMA.1688.F32.TF32 R20, R16, R8, R20 ;  /* 0x000000081014723c */ /* 0x008fde0000081014 */
[----:B------:R-:W-:-:S04]  /*f810*/  NOP ;  /* 0x0000000000007918 */ /* 0x000fc80000000000 */
[----:B------:R1:W-:Y:S04]  /*f820*/  STL.64 [R1+0x100], R20 ;  /* 0x0001001401007387 */ /* 0x0003e80000100a00 */
[----:B------:R3:W-:Y:S04]  /*f830*/  STL.64 [R1+0x108], R22 ;  /* 0x0001081601007387 */ /* 0x0007e80000100a00 */
[----:B-1----:R-:W2:Y:S04]  /*f840*/  LDL.LU.64 R20, [R1+0x2b0] ;  /* 0x0002b00001147983 */ /* 0x002ea80000300a00 */
[----:B---3--:R-:W3:Y:S01]  /*f850*/  LDL.LU.64 R22, [R1+0x2b8] ;  /* 0x0002b80001167983 */ /* 0x008ee20000300a00 */
[----:B----4-:R-:W-:Y:S03]  /*f860*/  HMMA.1688.F32.TF32 R8, R16, R4, R12 ;  /* 0x000000041008723c */ /* 0x010fe6000008100c */
[----:B------:R-:W-:Y:S04]  /*f870*/  LDS R18, [R0+UR7+0x2500] ;  /* 0x0025000700127984 */ /* 0x000fe80008000800 */
[----:B------:R-:W1:Y:S04]  /*f880*/  LDS R19, [R29+UR7+0x2500] ;  /* 0x002500071d137984 */ /* 0x000e680008000800 */
[----:B------:R-:W-:Y:S04]  /*f890*/  LDS R16, [R0+UR7+0x500] ;  /* 0x0005000700107984 */ /* 0x000fe80008000800 */
[----:B------:R-:W4:Y:S04]  /*f8a0*/  LDS R17, [R29+UR7+0x500] ;  /* 0x000500071d117984 */ /* 0x000f280008000800 */
[----:B------:R-:W-:Y:S04]  /*f8b0*/  STL.64 [R1+0x80], R8 ;  /* 0x0000800801007387 */ /* 0x000fe80000100a00 */
[----:B------:R-:W-:Y:S04]  /*f8c0*/  STL.64 [R1+0x88], R10 ;  /* 0x0000880a01007387 */ /* 0x000fe80000100a00 */
[----:B------:R-:W-:Y:S04]  /*f8d0*/  LDS R12, [R0+UR7+0x400] ;  /* 0x00040007000c7984 */ /* 0x000fe80008000800 */
[----:B------:R-:W-:Y:S04]  /*f8e0*/  LDS R14, [R0+UR7+0x2400] ;  /* 0x00240007000e7984 */ /* 0x000fe80008000800 */
[----:B------:R-:W-:Y:S04]  /*f8f0*/  LDS R13, [R29+UR7+0x400] ;  /* 0x000400071d0d7984 */ /* 0x000fe80008000800 */
[----:B------:R-:W1:Y:S04]  /*f900*/  LDS R15, [R29+UR7+0x2400] ;  /* 0x002400071d0f7984 */ /* 0x000e680008000800 */
[----:B---3--:R-:W-:Y:S04]  /*f910*/  STL.64 [R1+0x2b38], R22 ;  /* 0x002b381601007387 */ /* 0x008fe80000100a00 */
[----:B--2---:R2:W-:Y:S04]  /*f920*/  STL.64 [R1+0x2b30], R20 ;  /* 0x002b301401007387 */ /* 0x0045e80000100a00 */
[----:B--2---:R-:W2:Y:S04]  /*f930*/  LDL.LU.64 R20, [R1+0x2c0] ;  /* 0x0002c00001147983 */ /* 0x004ea80000300a00 */
[----:B------:R-:W3:Y:S04]  /*f940*/  LDL.LU.64 R22, [R1+0x2c8] ;  /* 0x0002c80001167983 */ /* 0x000ee80000300a00 */
[----:B---3--:R-:W-:Y:S04]  /*f950*/  STL.64 [R1+0x2b50], R22 ;  /* 0x002b501601007387 */ /* 0x008fe80000100a00 */
[----:B--2---:R2:W-:Y:S04]  /*f960*/  STL.64 [R1+0x2b48], R20 ;  /* 0x002b481401007387 */ /* 0x0045e80000100a00 */
[----:B--2---:R-:W2:Y:S04]  /*f970*/  LDL.LU.64 R20, [R1+0x2d0] ;  /* 0x0002d00001147983 */ /* 0x004ea80000300a00 */
[----:B------:R-:W2:Y:S04]  /*f980*/  LDL.LU.64 R22, [R1+0x2d8] ;  /* 0x0002d80001167983 */ /* 0x000ea80000300a00 */
[----:B------:R-:W3:Y:S04]  /*f990*/  LDL.LU.64 R8, [R1+0x2a0] ;  /* 0x0002a00001087983 */ /* 0x000ee80000300a00 */
[----:B------:R-:W3:Y:S04]  /*f9a0*/  LDL.LU.64 R10, [R1+0x2a8] ;  /* 0x0002a800010a7983 */ /* 0x000ee80000300a00 */
[----:B------:R1:W-:Y:S04]  /*f9b0*/  STL.64 [R1+0x2b00], R4 ;  /* 0x002b000401007387 */ /* 0x0003e80000100a00 */
[----:B-1----:R-:W2:Y:S04]  /*f9c0*/  LDL.LU.64 R4, [R1+0x290] ;  /* 0x0002900001047983 */ /* 0x002ea80000300a00 */
[----:B------:R-:W2:Y:S04]  /*f9d0*/  LDL.LU.64 R6, [R1+0x298] ;  /* 0x0002980001067983 */ /* 0x000ea80000300a00 */
[----:B------:R-:W-:Y:S04]  /*f9e0*/  STL.64 [R1+0x2af8], R18 ;  /* 0x002af81201007387 */ /* 0x000fe80000100a00 */
[----:B----4-:R1:W-:Y:S04]  /*f9f0*/  STL.64 [R1+0x2af0], R16 ;  /* 0x002af01001007387 */ /* 0x0103e80000100a00 */
[----:B-1----:R-:W4:Y:S04]  /*fa00*/  LDL.LU.64 R16, [R1+0x2e0] ;  /* 0x0002e00001107983 */ /* 0x002f280000300a00 */
[----:B------:R-:W4:Y:S02]  /*fa10*/  LDL.LU.64 R18, [R1+0x2e8] ;  /* 0x0002e80001127983 */ /* 0x000f240000300a00 */
[----:B----4-:R-:W-:-:S15]  /*fa20*/  HMMA.1688.F32.TF32 R16, R12, R24, R16 ;  /* 0x000000180c10723c */ /* 0x010fde0000081010 */
[----:B------:R-:W-:-:S04]  /*fa30*/  NOP ;  /* 0x0000000000007918 */ /* 0x000fc80000000000 */
[----:B------:R1:W-:Y:S04]  /*fa40*/  STL.64 [R1+0x3e0], R16 ;  /* 0x0003e01001007387 */ /* 0x0003e80000100a00 */
[----:B------:R-:W-:Y:S01]  /*fa50*/  STL.64 [R1+0x3e8], R18 ;  /* 0x0003e81201007387 */ /* 0x000fe20000100a00 */
[----:B-1----:R-:W-:Y:S02]  /*fa60*/  IMAD.MOV.U32 R17, RZ, RZ, R24 ;  /* 0x000000ffff117224 */ /* 0x002fe400078e0018 */
[----:B------:R-:W-:Y:S02]  /*fa70*/  IMAD.MOV.U32 R16, RZ, RZ, R25 ;  /* 0x000000ffff107224 */ /* 0x000fe400078e0019 */
        /* <DEDUP_REMOVED lines=23> */
[----:B-1----:R-:W4:Y:S01]  /*fbf0*/  LDL.LU.64 R20, [R1+0x2b20] ;  /* 0x002b200001147983 */ /* 0x002f220000300a00 */
[----:B--2---:R-:W-:Y:S02]  /*fc00*/  IMAD.MOV.U32 R23, RZ, RZ, R24 ;  /* 0x000000ffff177224 */ /* 0x004fe400078e0018 */
[----:B------:R-:W-:-:S02]  /*fc10*/  IMAD.MOV.U32 R22, RZ, RZ, R25 ;  /* 0x000000ffff167224 */ /* 0x000fc400078e0019 */
[----:B------:R-:W3:Y:S02]  /*fc20*/  LDL.LU.64 R24, [R1+0x2b18] ;  /* 0x002b180001187983 */ /* 0x000ee40000300a00 */
[----:B---3--:R-:W-:-:S15]  /*fc30*/  HMMA.1688.F32.TF32 R8, R12, R24, R8 ;  /* 0x000000180c08723c */ /* 0x008fde0000081008 */
[----:B------:R-:W-:-:S04]  /*fc40*/  NOP ;  /* 0x0000000000007918 */ /* 0x000fc80000000000 */
[----:B------:R-:W-:Y:S04]  /*fc50*/  STL.64 [R1+0x3a0], R8 ;  /* 0x0003a00801007387 */ /* 0x000fe80000100a00 */
[----:B------:R1:W-:Y:S04]  /*fc60*/  STL.64 [R1+0x3a8], R10 ;  /* 0x0003a80a01007387 */ /* 0x0003e80000100a00 */
[----:B-1----:R-:W2:Y:S04]  /*fc70*/  LDL.LU.64 R10, [R1+0x2b10] ;  /* 0x002b1000010a7983 */ /* 0x002ea80000300a00 */
[----:B------:R-:W3:Y:S04]  /*fc80*/  LDL.LU.64 R8, [R1+0x2b08] ;  /* 0x002b080001087983 */ /* 0x000ee80000300a00 */
[----:B------:R1:W-:Y:S02]  /*fc90*/  STL.64 [R1+0x2a98], R24 ;  /* 0x002a981801007387 */ /* 0x0003e40000100a00 */
[----:B-1----:R-:W-:-:S02]  /*fca0*/  IMAD.MOV.U32 R24, RZ, RZ, R23 ;  /* 0x000000ffff187224 */ /* 0x002fc400078e0017 */
[----:B------:R-:W-:-:S05]  /*fcb0*/  IMAD.MOV.U32 R25, RZ, RZ, R22 ;  /* 0x000000ffff197224 */ /* 0x000fca00078e0016 */
[----:B------:R1:W-:Y:S02]  /*fcc0*/  STL.64 [R1+0x2ab0], R24 ;  /* 0x002ab01801007387 */ /* 0x0003e40000100a00 */
[----:B-1----:R-:W-:Y:S02]  /*fcd0*/  IMAD.MOV.U32 R24, RZ, RZ, R19 ;  /* 0x000000ffff187224 */ /* 0x002fe400078e0013 */
[----:B------:R-:W-:-:S05]  /*fce0*/  IMAD.MOV.U32 R25, RZ, RZ, R18 ;  /* 0x000000ffff197224 */ /* 0x000fca00078e0012 */
[----:B------:R4:W-:Y:S02]  /*fcf0*/  STL.64 [R1+0x2ac8], R24 ;  /* 0x002ac81801007387 */ /* 0x0009e40000100a00 */
[----:B----4-:R-:W-:Y:S02]  /*fd00*/  HMMA.1688.F32.TF32 R24, R12, R20, R4 ;  /* 0x000000140c18723c */ /* 0x010fe40000081004 */
[----:B------:R-:W3:Y:S04]  /*fd10*/  LDL.LU.64 R4, [R1+0x280] ;  /* 0x0002800001047983 */ /* 0x000ee80000300a00 */
[----:B------:R-:W3:-:S13]  /*fd20*/  LDL.LU.64 R6, [R1+0x288] ;  /* 0x0002880001067983 */ /* 0x000eda0000300a00 */
[----:B------:R1:W-:Y:S04]  /*fd30*/  STL.64 [R1+0x390], R24 ;  /* 0x0003901801007387 */ /* 0x0003e80000100a00 */
[----:B------:R4:W-:Y:S04]  /*fd40*/  STL.64 [R1+0x398], R26 ;  /* 0x0003981a01007387 */ /* 0x0009e80000100a00 */
[----:B-1----:R-:W2:Y:S04]  /*fd50*/  LDL.LU.64 R24, [R1+0x1d0] ;  /* 0x0001d00001187983 */ /* 0x002ea80000300a00 */
[----:B----4-:R-:W4:Y:S04]  /*fd60*/  LDL.LU.64 R26, [R1+0x1d8] ;  /* 0x0001d800011a7983 */ /* 0x010f280000300a00 */
[----:B----4-:R-:W-:Y:S04]  /*fd70*/  STL.64 [R1+0x2ad8], R26 ;  /* 0x002ad81a01007387 */ /* 0x010fe80000100a00 */
[----:B--2---:R1:W-:Y:S02]  /*fd80*/  STL.64 [R1+0x2ad0], R24 ;  /* 0x002ad01801007387 */ /* 0x0043e40000100a00 */
[----:B-1----:R-:W-:-:S02]  /*fd90*/  IMAD.MOV.U32 R24, RZ, RZ, R17 ;  /* 0x000000ffff187224 */ /* 0x002fc400078e0011 */
[----:B------:R-:W-:Y:S02]  /*fda0*/  IMAD.MOV.U32 R25, RZ, RZ, R16 ;  /* 0x000000ffff197224 */ /* 0x000fe400078e0010 */
[----:B------:R-:W2:Y:S04]  /*fdb0*/  LDL.LU.64 R16, [R1+0x1f0] ;  /* 0x0001f00001107983 */ /* 0x000ea80000300a00 */
[----:B------:R-:W2:Y:S04]  /*fdc0*/  LDL.LU.64 R18, [R1+0x1f8] ;  /* 0x0001f80001127983 */ /* 0x000ea80000300a00 */
[----:B------:R1:W-:Y:S04]  /*fdd0*/  STL.64 [R1+0x2a90], R20 ;  /* 0x002a901401007387 */ /* 0x0003e80000100a00 */
[----:B-1----:R-:W4:Y:S04]  /*fde0*/  LDL.LU.64 R20, [R1+0x1a0] ;  /* 0x0001a00001147983 */ /* 0x002f280000300a00 */
[----:B------:R-:W2:Y:S04]  /*fdf0*/  LDL.LU.64 R22, [R1+0x1a8] ;  /* 0x0001a80001167983 */ /* 0x000ea80000300a00 */
[----:B--2---:R-:W-:Y:S04]  /*fe00*/  STL.64 [R1+0x2aa8], R22 ;  /* 0x002aa81601007387 */ /* 0x004fe80000100a00 */
[----:B----4-:R1:W-:Y:S04]  /*fe10*/  STL.64 [R1+0x2aa0], R20 ;  /* 0x002aa01401007387 */ /* 0x0103e80000100a00 */
[----:B-1----:R-:W2:Y:S04]  /*fe20*/  LDL.LU.64 R20, [R1+0x1b0] ;  /* 0x0001b00001147983 */ /* 0x002ea80000300a00 */
[----:B------:R-:W4:Y:S01]  /*fe30*/  LDL.LU.64 R22, [R1+0x1b8] ;  /* 0x0001b80001167983 */ /* 0x000f220000300a00 */
[C---:B---3--:R-:W-:Y:S03]  /*fe40*/  HMMA.1688.F32.TF32 R4, R12.reuse, R8, R4 ;  /* 0x000000080c04723c */ /* 0x048fe60000081004 */
[----:B----4-:R-:W-:Y:S04]  /*fe50*/  STL.64 [R1+0x2ac0], R22 ;  /* 0x002ac01601007387 */ /* 0x010fe80000100a00 */
        /* <DEDUP_REMOVED lines=9> */
[----:B-1----:R-:W3:Y:S04]  /*fef0*/  LDL.LU.64 R4, [R1+0x2b00] ;  /* 0x002b000001047983 */ /* 0x002ee80000300a00 */
[----:B------:R-:W-:Y:S04]  /*ff00*/  STL.64 [R1+0x2a88], R10 ;  /* 0x002a880a01007387 */ /* 0x000fe80000100a00 */
[----:B------:R1:W-:Y:S04]  /*ff10*/  STL.64 [R1+0x2a80], R8 ;  /* 0x002a800801007387 */ /* 0x0003e80000100a00 */
[----:B-1----:R-:W4:Y:S04]  /*ff20*/  LDL.LU.64 R8, [R1+0x190] ;  /* 0x0001900001087983 */ /* 0x002f280000300a00 */
[----:B------:R-:W4:Y:S01]  /*ff30*/  LDL.LU.64 R10, [R1+0x198] ;  /* 0x00019800010a7983 */ /* 0x000f220000300a00 */
[----:B---3--:R-:W-:Y:S03]  /*ff40*/  HMMA.1688.F32.TF32 R12, R12, R4, R16 ;  /* 0x000000040c0c723c */ /* 0x008fe60000081010 */
[----:B------:R-:W2:Y:S04]  /*ff50*/  LDL.LU.64 R18, [R1+0x2af8] ;  /* 0x002af80001127983 */ /* 0x000ea80000300a00 */
[----:B------:R-:W2:-:S12]  /*ff60*/  LDL.LU.64 R16, [R1+0x2af0] ;  /* 0x002af00001107983 */ /* 0x000e980000300a00 */
        /* <DEDUP_REMOVED lines=17> */
[----:B---3--:R-:W3:Y:S01]  /*10080*/  LDL.LU.64 R14, [R1+0xf8] ;  /* 0x0000f800010e7983 */ /* 0x008ee20000300a00 */
        /* <DEDUP_REMOVED lines=16> */
[----:B-1----:R-:W4:Y:S04]  /*10190*/  LDL.LU.64 R20, [R1+0x2a90] ;  /* 0x002a900001147983 */ /* 0x002f280000300a00 */
[----:B------:R1:W-:Y:S04]  /*101a0*/  STL.64 [R1+0x2a68], R24 ;  /* 0x002a681801007387 */ /* 0x0003e80000100a00 */
[----:B-1----:R-:W2:Y:S04]  /*101b0*/  LDL.LU.64 R24, [R1+0x180] ;  /* 0x0001800001187983 */ /* 0x002ea80000300a00 */
[----:B------:R-:W2:Y:S01]  /*101c0*/  LDL.LU.64 R26, [R1+0x188] ;  /* 0x00018800011a7983 */ /* 0x000ea20000300a00 */
[----:B----4-:R-:W-:-:S15]  /*101d0*/  HMMA.1688.F32.TF32 R8, R16, R20, R8 ;  /* 0x000000141008723c */ /* 0x010fde0000081008 */
[----:B------:R-:W-:-:S04]  /*101e0*/  NOP ;  /* 0x0000000000007918 */ /* 0x000fc80000000000 */
[----:B------:R-:W-:Y:S01]  /*101f0*/  IMAD.MOV.U32 R3, RZ, RZ, R10 ;  /* 0x000000ffff037224 */ /* 0x000fe200078e000a */
[----:B------:R1:W-:Y:S01]  /*10200*/  STL.64 [R1+0x290], R8 ;  /* 0x0002900801007387 */ /* 0x0003e20000100a00 */
[----:B------:R-:W-:-:S03]  /*10210*/  IMAD.MOV.U32 R2, RZ, RZ, R11 ;  /* 0x000000ffff027224 */ /* 0x000fc600078e000b */
[----:B------:R-:W4:Y:S04]  /*10220*/  LDL.LU.64 R10, [R1+0x2a88] ;  /* 0x002a8800010a7983 */ /* 0x000f280000300a00 */
[----:B-1----:R-:W2:Y:S04]  /*10230*/  LDL.LU.64 R8, [R1+0x2a80] ;  /* 0x002a800001087983 */ /* 0x002ea80000300a00 */
[----:B------:R2:W-:Y:S02]  /*10240*/  STL.64 [R1+0x2a78], R20 ;  /* 0x002a781401007387 */ /* 0x0005e40000100a00 */
[----:B--2---:R-:W-:Y:S02]  /*10250*/  HMMA.1688.F32.TF32 R20, R16, R8, R24 ;  /* 0x000000081014723c */ /* 0x004fe40000081018 */
[----:B----4-:R-:W-:Y:S04]  /*10260*/  STL.64 [R1+0x2a28], R10 ;  /* 0x002a280a01007387 */ /* 0x010fe80000100a00 */
[----:B------:R1:W-:-:S13]  /*10270*/  STL.64 [R1+0x2a20], R8 ;  /* 0x002a200801007387 */ /* 0x0003da0000100a00 */
[----:B------:R-:W-:Y:S04]  /*10280*/  STL.64 [R1+0x280], R20 ;  /* 0x0002801401007387 */ /* 0x000fe80000100a00 */
[----:B------:R-:W-:Y:S04]  /*10290*/  STL.64 [R1+0x288], R22 ;  /* 0x0002881601007387 */ /* 0x000fe80000100a00 */
[----:B-1----:R-:W2:Y:S01]  /*102a0*/  LDL.LU.64 R8, [R1+0x30] ;  /* 0x0000300001087983 */ /* 0x002ea20000300a00 */
[----:B---3--:R-:W-:Y:S03]  /*102b0*/  HMMA.1688.F32.TF32 R12, R16, R4, R12 ;  /* 0x00000004100c723c */ /* 0x008fe6000008100c */
[----:B------:R-:W-:Y:S04]  /*102c0*/  LDS R18, [R0+UR7+0x2700] ;  /* 0x0027000700127984 */ /* 0x000fe80008000800 */
[----:B------:R-:W-:Y:S04]  /*102d0*/  LDS R19, [R29+UR7+0x2700] ;  /* 0x002700071d137984 */ /* 0x000fe80008000800 */
[----:B------:R-:W-:Y:S04]  /*102e0*/  LDS R16, [R0+UR7+0x700] ;  /* 0x0007000700107984 */ /* 0x000fe80008000800 */
[----:B------:R-:W-:Y:S04]  /*102f0*/  LDS R17, [R29+UR7+0x700] ;  /* 0x000700071d117984 */ /* 0x000fe80008000800 */
[----:B--2---:R1:W-:Y:S04]  /*10300*/  STL.64 [R1+0x2a60], R8 ;  /* 0x002a600801007387 */ /* 0x0043e80000100a00 */
[----:B-1----:R-:W2:Y:S04]  /*10310*/  LDL.LU.64 R8, [R1+0x40] ;  /* 0x0000400001087983 */ /* 0x002ea80000300a00 */
[----:B--2---:R1:W-:Y:S04]  /*10320*/  STL.64 [R1+0x2a70], R8 ;  /* 0x002a700801007387 */ /* 0x0043e80000100a00 */
[----:B-1----:R-:W2:Y:S04]  /*10330*/  LDL.LU.64 R8, [R1+0x50] ;  /* 0x0000500001087983 */ /* 0x002ea80000300a00 */
[----:B------:R-:W2:Y:S04]  /*10340*/  LDL.LU.64 R20, [R1+0x490] ;  /* 0x0004900001147983 */ /* 0x000ea80000300a00 */
[----:B------:R-:W2:Y:S04]  /*10350*/  LDL.LU.64 R22, [R1+0x498] ;  /* 0x0004980001167983 */ /* 0x000ea80000300a00 */
[----:B------:R-:W-:Y:S04]  /*10360*/  STL.64 [R1+0x1f0], R12 ;  /* 0x0001f00c01007387 */ /* 0x000fe80000100a00 */
[----:B------:R-:W-:Y:S04]  /*10370*/  STL.64 [R1+0x1f8], R14 ;  /* 0x0001f80e01007387 */ /* 0x000fe80000100a00 */
[----:B------:R1:W-:Y:S04]  /*10380*/  STL.64 [R1+0x2a48], R4 ;  /* 0x002a480401007387 */ /* 0x0003e80000100a00 */
[----:B------:R-:W3:Y:S04]  /*10390*/  LDL.LU.64 R24, [R1+0x480] ;  /* 0x0004800001187983 */ /* 0x000ee80000300a00 */
[----:B------:R-:W3:Y:S04]  /*103a0*/  LDL.LU.64 R26, [R1+0x488] ;  /* 0x00048800011a7983 */ /* 0x000ee80000300a00 */
[----:B-1----:R-:W4:Y:S04]  /*103b0*/  LDL.LU.64 R4, [R1+0x460] ;  /* 0x0004600001047983 */ /* 0x002f280000300a00 */
[----:B------:R-:W3:Y:S04]  /*103c0*/  LDL.LU.64 R6, [R1+0x468] ;  /* 0x0004680001067983 */ /* 0x000ee80000300a00 */
[----:B------:R-:W-:Y:S04]  /*103d0*/  LDS R12, [R0+UR7+0x600] ;  /* 0x00060007000c7984 */ /* 0x000fe80008000800 */
[----:B------:R-:W-:Y:S04]  /*103e0*/  LDS R14, [R0+UR7+0x2600] ;  /* 0x00260007000e7984 */ /* 0x000fe80008000800 */
[----:B------:R-:W-:Y:S04]  /*103f0*/  LDS R13, [R29+UR7+0x600] ;  /* 0x000600071d0d7984 */ /* 0x000fe80008000800 */
[----:B------:R-:W2:Y:S02]  /*10400*/  LDS R15, [R29+UR7+0x2600] ;  /* 0x002600071d0f7984 */ /* 0x000ea40008000800 */
[----:B--2---:R-:W-:Y:S02]  /*10410*/  HMMA.1688.F32.TF32 R20, R12, R8, R20 ;  /* 0x000000080c14723c */ /* 0x004fe40000081014 */
[----:B---3--:R-:W-:Y:S04]  /*10420*/  STL.64 [R1+0x2a58], R6 ;  /* 0x002a580601007387 */ /* 0x008fe80000100a00 */
[----:B----4-:R1:W-:Y:S04]  /*10430*/  STL.64 [R1+0x2a50], R4 ;  /* 0x002a500401007387 */ /* 0x0103e80000100a00 */
[----:B-1----:R-:W2:Y:S04]  /*10440*/  LDL.LU.64 R4, [R1+0x470] ;  /* 0x0004700001047983 */ /* 0x002ea80000300a00 */
[----:B------:R-:W2:Y:S04]  /*10450*/  LDL.LU.64 R6, [R1+0x478] ;  /* 0x0004780001067983 */ /* 0x000ea80000300a00 */
[----:B------:R-:W-:Y:S04]  /*10460*/  STL.64 [R1+0x2a18], R18 ;  /* 0x002a181201007387 */ /* 0x000fe80000100a00 */
[----:B------:R1:W-:Y:S04]  /*10470*/  STL.64 [R1+0x2a10], R16 ;  /* 0x002a101001007387 */ /* 0x0003e80000100a00 */
[----:B-1----:R-:W3:Y:S04]  /*10480*/  LDL.LU.64 R16, [R1+0x20] ;  /* 0x0000200001107983 */ /* 0x002ee80000300a00 */
[----:B------:R1:W-:Y:S04]  /*10490*/  STL.64 [R1+0x1e0], R20 ;  /* 0x0001e01401007387 */ /* 0x0003e80000100a00 */
[----:B------:R4:W-:Y:S04]  /*104a0*/  STL.64 [R1+0x1e8], R22 ;  /* 0x0001e81601007387 */ /* 0x0009e80000100a00 */
[----:B-1----:R-:W2:Y:S01]  /*104b0*/  LDL.LU.64 R20, [R1+0x2a78] ;  /* 0x002a780001147983 */ /* 0x002ea20000300a00 */
[----:B----4-:R-:W-:-:S02]  /*104c0*/  IMAD.MOV.U32 R23, RZ, RZ, R8 ;  /* 0x000000ffff177224 */ /* 0x010fc400078e0008 */
[----:B------:R-:W-:Y:S02]  /*104d0*/  IMAD.MOV.U32 R22, RZ, RZ, R9 ;  /* 0x000000ffff167224 */ /* 0x000fe400078e0009 */
[----:B------:R-:W4:Y:S04]  /*104e0*/  LDL.LU.64 R8, [R1+0x2a70] ;  /* 0x002a700001087983 */ /* 0x000f280000300a00 */
[----:B------:R-:W-:Y:S01]  /*104f0*/  STL.64 [R1+0x2a40], R22 ;  /* 0x002a401601007387 */ /* 0x000fe20000100a00 */
[----:B----4-:R-:W-:Y:S03]  /*10500*/  HMMA.1688.F32.TF32 R24, R12, R8, R24 ;  /* 0x000000080c18723c */ /* 0x010fe60000081018 */
[----:B--2---:R1:W-:Y:S04]  /*10510*/  STL.64 [R1+0x2a38], R20 ;  /* 0x002a381401007387 */ /* 0x0043e80000100a00 */
[----:B-1----:R-:W2:Y:S04]  /*10520*/  LDL.LU.64 R20, [R1+0xe0] ;  /* 0x0000e00001147983 */ /* 0x002ea80000300a00 */
[----:B------:R-:W2:Y:S08]  /*10530*/  LDL.LU.64 R22, [R1+0xe8] ;  /* 0x0000e80001167983 */ /* 0x000eb00000300a00 */
[----:B------:R1:W-:Y:S04]  /*10540*/  STL.64 [R1+0x1d0], R24 ;  /* 0x0001d01801007387 */ /* 0x0003e80000100a00 */
[----:B------:R4:W-:Y:S04]  /*10550*/  STL.64 [R1+0x1d8], R26 ;  /* 0x0001d81a01007387 */ /* 0x0009e80000100a00 */
[----:B-1----:R-:W2:Y:S01]  /*10560*/  LDL.LU.64 R24, [R1+0x2a68] ;  /* 0x002a680001187983 */ /* 0x002ea20000300a00 */
[----:B----4-:R-:W-:-:S02]  /*10570*/  IMAD.MOV.U32 R27, RZ, RZ, R8 ;  /* 0x000000ffff1b7224 */ /* 0x010fc400078e0008 */
[----:B------:R-:W-:Y:S02]  /*10580*/  IMAD.MOV.U32 R26, RZ, RZ, R9 ;  /* 0x000000ffff1a7224 */ /* 0x000fe400078e0009 */
[----:B------:R-:W4:Y:S02]  /*10590*/  LDL.LU.64 R8, [R1+0x2a60] ;  /* 0x002a600001087983 */ /* 0x000f240000300a00 */
[----:B----4-:R-:W-:-:S15]  /*105a0*/  HMMA.1688.F32.TF32 R4, R12, R8, R4 ;  /* 0x000000080c04723c */ /* 0x010fde0000081004 */
[----:B------:R-:W-:-:S04]  /*105b0*/  NOP ;  /* 0x0000000000007918 */ /* 0x000fc80000000000 */
[----:B------:R-:W-:Y:S04]  /*105c0*/  STL.64 [R1+0x1c0], R4 ;  /* 0x0001c00401007387 */ /* 0x000fe80000100a00 */
[----:B------:R1:W-:Y:S04]  /*105d0*/  STL.64 [R1+0x1c8], R6 ;  /* 0x0001c80601007387 */ /* 0x0003e80000100a00 */
[----:B-1----:R-:W3:Y:S04]  /*105e0*/  LDL.LU.64 R6, [R1+0x2a58] ;  /* 0x002a580001067983 */ /* 0x002ee80000300a00 */
[----:B------:R-:W3:Y:S01]  /*105f0*/  LDL.LU.64 R4, [R1+0x2a50] ;  /* 0x002a500001047983 */ /* 0x000ee20000300a00 */
[----:B--2---:R-:W-:Y:S01]  /*10600*/  HMMA.1688.F32.TF32 R20, R12, R24, R20 ;  /* 0x000000180c14723c */ /* 0x004fe20000081014 */
[----:B------:R-:W-:-:S02]  /*10610*/  IMAD.MOV.U32 R29, RZ, RZ, R8 ;  /* 0x000000ffff1d7224 */ /* 0x000fc400078e0008 */
[----:B------:R-:W-:Y:S02]  /*10620*/  IMAD.MOV.U32 R28, RZ, RZ, R9 ;  /* 0x000000ffff1c7224 */ /* 0x000fe400078e0009 */
[----:B------:R-:W2:Y:S04]  /*10630*/  LDL.LU.64 R8, [R1+0xd0] ;  /* 0x0000d00001087983 */ /* 0x000ea80000300a00 */
[----:B------:R-:W2:Y:S01]  /*10640*/  LDL.LU.64 R10, [R1+0xd8] ;  /* 0x0000d800010a7983 */ /* 0x000ea20000300a00 */
[----:B---3--:R-:W-:-:S15]  /*10650*/  HMMA.1688.F32.TF32 R4, R12, R16, R4 ;  /* 0x000000100c04723c */ /* 0x008fde0000081004 */
[----:B------:R-:W-:-:S04]  /*10660*/  NOP ;  /* 0x0000000000007918 */ /* 0x000fc80000000000 */
[----:B------:R1:W-:Y:S04]  /*10670*/  STL.64 [R1+0x1b0], R4 ;  /* 0x0001b00401007387 */ /* 0x0003e80000100a00 */
[----:B------:R3:W-:Y:S04]  /*10680*/  STL.64 [R1+0x1b8], R6 ;  /* 0x0001b80601007387 */ /* 0x0007e80000100a00 */
[----:B-1----:R-:W4:Y:S01]  /*10690*/  LDL.LU.64 R4, [R1+0x2a48] ;  /* 0x002a480001047983 */ /* 0x002f220000300a00 */
[----:B---3--:R-:W-:Y:S02]  /*106a0*/  IMAD.MOV.U32 R7, RZ, RZ, R16 ;  /* 0x000000ffff077224 */ /* 0x008fe400078e0010 */
[----:B------:R-:W-:-:S02]  /*106b0*/  IMAD.MOV.U32 R6, RZ, RZ, R17 ;  /* 0x000000ffff067224 */ /* 0x000fc400078e0011 */
[----:B------:R-:W3:Y:S04]  /*106c0*/  LDL.LU.64 R16, [R1+0x500] ;  /* 0x0005000001107983 */ /* 0x000ee80000300a00 */
[----:B------:R-:W3:Y:S04]  /*106d0*/  LDL.LU.64 R18, [R1+0x508] ;  /* 0x0005080001127983 */ /* 0x000ee80000300a00 */
[----:B------:R-:W-:Y:S04]  /*106e0*/  STL.64 [R1+0x1a0], R20 ;  /* 0x0001a01401007387 */ /* 0x000fe80000100a00 */
[----:B------:R1:W-:Y:S04]  /*106f0*/  STL.64 [R1+0x1a8], R22 ;  /* 0x0001a81601007387 */ /* 0x0003e80000100a00 */
[----:B-1----:R-:W2:Y:S04]  /*10700*/  LDL.LU.64 R22, [R1+0x2a40] ;  /* 0x002a400001167983 */ /* 0x002ea80000300a00 */
[----:B------:R-:W2:Y:S04]  /*10710*/  LDL.LU.64 R20, [R1+0x2a38] ;  /* 0x002a380001147983 */ /* 0x000ea80000300a00 */
[----:B------:R1:W-:Y:S02]  /*10720*/  STL.64 [R1+0x29b0], R24 ;  /* 0x0029b01801007387 */ /* 0x0003e40000100a00 */
[----:B-1----:R-:W-:Y:S01]  /*10730*/  IMAD.MOV.U32 R24, RZ, RZ, R7 ;  /* 0x000000ffff187224 */ /* 0x002fe200078e0007 */
[----:B------:R-:W-:Y:S01]  /*10740*/  MOV R25, R6 ;  /* 0x0000000600197202 */ /* 0x000fe20000000f00 */
[----:B------:R-:W3:Y:S04]  /*10750*/  LDL.LU R7, [R1+0x2a34] ;  /* 0x002a340001077983 */ /* 0x000ee80000300800 */
[----:B------:R-:W3:Y:S04]  /*10760*/  LDL.LU R6, [R1+0x2a30] ;  /* 0x002a300001067983 */ /* 0x000ee80000300800 */
[----:B------:R1:W-:Y:S02]  /*10770*/  STL.64 [R1+0x29c8], R24 ;  /* 0x0029c81801007387 */ /* 0x0003e40000100a00 */
[----:B-1----:R-:W-:-:S02]  /*10780*/  IMAD.MOV.U32 R24, RZ, RZ, R29 ;  /* 0x000000ffff187224 */ /* 0x002fc400078e001d */
[----:B------:R-:W-:-:S05]  /*10790*/  IMAD.MOV.U32 R25, RZ, RZ, R28 ;  /* 0x000000ffff197224 */ /* 0x000fca00078e001c */
[----:B------:R1:W-:Y:S02]  /*107a0*/  STL.64 [R1+0x29e0], R24 ;  /* 0x0029e01801007387 */ /* 0x0003e40000100a00 */
[----:B-1----:R-:W-:Y:S02]  /*107b0*/  IMAD.MOV.U32 R24, RZ, RZ, R27 ;  /* 0x000000ffff187224 */ /* 0x002fe400078e001b */
[----:B------:R-:W-:-:S05]  /*107c0*/  IMAD.MOV.U32 R25, RZ, RZ, R26 ;  /* 0x000000ffff197224 */ /* 0x000fca00078e001a */
[----:B------:R-:W-:Y:S01]  /*107d0*/  STL.64 [R1+0x29f8], R24 ;  /* 0x0029f81801007387 */ /* 0x000fe20000100a00 */
[----:B--2---:R-:W-:-:S15]  /*107e0*/  HMMA.1688.F32.TF32 R8, R12, R20, R8 ;  /* 0x000000140c08723c */ /* 0x004fde0000081008 */
[----:B------:R-:W-:-:S04]  /*107f0*/  NOP ;  /* 0x0000000000007918 */ /* 0x000fc80000000000 */
[----:B------:R-:W-:Y:S04]  /*10800*/  STL.64 [R1+0x190], R8 ;  /* 0x0001900801007387 */ /* 0x000fe80000100a00 */
[----:B------:R1:W-:Y:S04]  /*10810*/  STL.64 [R1+0x198], R10 ;  /* 0x0001980a01007387 */ /* 0x0003e80000100a00 */
[----:B-1----:R-:W2:Y:S04]  /*10820*/  LDL.LU.64 R10, [R1+0x2a28] ;  /* 0x002a2800010a7983 */ /* 0x002ea80000300a00 */
[----:B------:R-:W3:Y:S01]  /*10830*/  LDL.LU.64 R8, [R1+0x2a20] ;  /* 0x002a200001087983 */ /* 0x000ee20000300a00 */
[----:B------:R-:W-:-:S02]  /*10840*/  IMAD.MOV.U32 R24, RZ, RZ, R23 ;  /* 0x000000ffff187224 */ /* 0x000fc400078e0017 */
[----:B------:R-:W-:Y:S02]  /*10850*/  IMAD.MOV.U32 R25, RZ, RZ, R22 ;  /* 0x000000ffff197224 */ /* 0x000fe400078e0016 */
[----:B------:R-:W-:Y:S02]  /*10860*/  IMAD.MOV.U32 R27, RZ, RZ, R20 ;  /* 0x000000ffff1b7224 */ /* 0x000fe400078e0014 */
[----:B------:R-:W-:Y:S02]  /*10870*/  IMAD.MOV.U32 R26, RZ, RZ, R21 ;  /* 0x000000ffff1a7224 */ /* 0x000fe400078e0015 */
[----:B---3--:R-:W-:Y:S01]  /*10880*/  HMMA.1688.F32.TF32 R20, R12, R8, R16 ;  /* 0x000000080c14723c */ /* 0x008fe20000081010 */
[----:B------:R-:W4:Y:S04]  /*10890*/  LDL.LU.64 R16, [R1+0x520] ;  /* 0x0005200001107983 */ /* 0x000f280000300a00 */
[----:B------:R-:W4:-:S14]  /*108a0*/  LDL.LU.64 R18, [R1+0x528] ;  /* 0x0005280001127983 */ /* 0x000f1c0000300a00 */
[----:B------:R-:W-:Y:S04]  /*108b0*/  STL.64 [R1+0x180], R20 ;  /* 0x0001801401007387 */ /* 0x000fe80000100a00 */
[----:B------:R-:W-:Y:S04]  /*108c0*/  STL.64 [R1+0x188], R22 ;  /* 0x0001881601007387 */ /* 0x000fe80000100a00 */
[----:B--2---:R-:W-:Y:S04]  /*108d0*/  STL.64 [R1+0x29a8], R10 ;  /* 0x0029a80a01007387 */ /* 0x004fe80000100a00 */
[----:B------:R1:W-:Y:S04]  /*108e0*/  STL.64 [R1+0x29a0], R8 ;  /* 0x0029a00801007387 */ /* 0x0003e80000100a00 */
[----:B-1----:R-:W2:Y:S04]  /*108f0*/  LDL.LU.64 R8, [R1+0x70] ;  /* 0x0000700001087983 */ /* 0x002ea80000300a00 */
[----:B------:R-:W3:Y:S04]  /*10900*/  LDL.LU.64 R10, [R1+0x78] ;  /* 0x00007800010a7983 */ /* 0x000ee80000300a00 */
[----:B---3--:R-:W-:Y:S04]  /*10910*/  STL.64 [R1+0x29c0], R10 ;  /* 0x0029c00a01007387 */ /* 0x008fe80000100a00 */
[----:B--2---:R1:W-:Y:S04]  /*10920*/  STL.64 [R1+0x29b8], R8 ;  /* 0x0029b80801007387 */ /* 0x0043e80000100a00 */
        /* <DEDUP_REMOVED lines=9> */
[----:B------:R-:W3:Y:S01]  /*109c0*/  LDL.LU.64 R10, [R1+0xb8] ;  /* 0x0000b800010a7983 */ /* 0x000ee20000300a00 */
[----:B----4-:R-:W-:Y:S03]  /*109d0*/  HMMA.1688.F32.TF32 R12, R12, R4, R16 ;  /* 0x000000040c0c723c */ /* 0x010fe60000081010 */
[----:B---3--:R-:W-:Y:S04]  /*109e0*/  STL.64 [R1+0x2a08], R10 ;  /* 0x002a080a01007387 */ /* 0x008fe80000100a00 */
[----:B--2---:R1:W-:Y:S04]  /*109f0*/  STL.64 [R1+0x2a00], R8 ;  /* 0x002a000801007387 */ /* 0x0043e80000100a00 */
[----:B-1----:R-:W2:Y:S04]  /*10a00*/  LDL.LU.64 R8, [R1+0xc0] ;  /* 0x0000c00001087983 */ /* 0x002ea80000300a00 */
[----:B------:R-:W2:Y:S04]  /*10a10*/  LDL.LU.64 R10, [R1+0xc8] ;  /* 0x0000c800010a7983 */ /* 0x000ea80000300a00 */
[----:B------:R-:W3:Y:S04]  /*10a20*/  LDL.LU.64 R20, [R1+0x60] ;  /* 0x0000600001147983 */ /* 0x000ee80000300a00 */
[----:B------:R-:W3:Y:S04]  /*10a30*/  LDL.LU.64 R22, [R1+0x68] ;  /* 0x0000680001167983 */ /* 0x000ee80000300a00 */
[----:B------:R-:W2:Y:S04]  /*10a40*/  LDL.LU.64 R18, [R1+0x2a18] ;  /* 0x002a180001127983 */ /* 0x000ea80000300a00 */
[----:B------:R-:W2:Y:S04]  /*10a50*/  LDL.LU.64 R16, [R1+0x2a10] ;  /* 0x002a100001107983 */ /* 0x000ea80000300a00 */
[----:B------:R1:W-:Y:S02]  /*10a60*/  STL.64 [R1+0xf0], R12 ;  /* 0x0000f00c01007387 */ /* 0x0003e40000100a00 */
[----:B-1----:R-:W-:-:S02]  /*10a70*/  IMAD.MOV.U32 R12, RZ, RZ, R27 ;  /* 0x000000ffff0c7224 */ /* 0x002fc400078e001b */
[----:B------:R-:W-:Y:S01]  /*10a80*/  IMAD.MOV.U32 R13, RZ, RZ, R26 ;  /* 0x000000ffff0d7224 */ /* 0x000fe200078e001a */
[----:B------:R-:W-:Y:S01]  /*10a90*/  STL.64 [R1+0xf8], R14 ;  /* 0x0000f80e01007387 */ /* 0x000fe20000100a00 */
[----:B--2---:R-:W-:Y:S03]  /*10aa0*/  HMMA.1688.F32.TF32 R24, R16, R24, R8 ;  /* 0x000000181018723c */ /* 0x004fe60000081008 */
[----:B------:R-:W2:Y:S04]  /*10ab0*/  LDL.LU.64 R10, [R1+0x2a08] ;  /* 0x002a0800010a7983 */ /* 0x000ea80000300a00 */
[----:B------:R-:W2:-:S12]  /*10ac0*/  LDL.LU.64 R8, [R1+0x2a00] ;  /* 0x002a000001087983 */ /* 0x000e980000300a00 */
[----:B------:R1:W-:Y:S04]  /*10ad0*/  STL.64 [R1+0xe0], R24 ;  /* 0x0000e01801007387 */ /* 0x0003e80000100a00 */
[----:B-1----:R-:W2:Y:S01]  /*10ae0*/  LDL.LU.64 R24, [R1+0x29f8] ;  /* 0x0029f80001187983 */ /* 0x002ea20000300a00 */
[----:B------:R-:W-:Y:S02]  /*10af0*/  IMAD.MOV.U32 R29, RZ, RZ, R26 ;  /* 0x000000ffff1d7224 */ /* 0x000fe400078e001a */
[----:B------:R-:W-:-:S05]  /*10b00*/  IMAD.MOV.U32 R28, RZ, RZ, R27 ;  /* 0x000000ffff1c7224 */ /* 0x000fca00078e001b */
[----:B------:R-:W-:Y:S04]  /*10b10*/  STL [R1+0x25f4], R28 ;  /* 0x0025f41c01007387 */ /* 0x000fe80000100800 */
        /* <DEDUP_REMOVED lines=21> */
[----:B-1----:R-:W2:Y:S01]  /*10c70*/  LDL.LU.64 R24, [R1+0x29b0] ;  /* 0x0029b00001187983 */ /* 0x002ea20000300a00 */
[C---:B---3--:R-:W-:Y:S08]  /*10c80*/  HMMA.1688.F32.TF32 R12, R16.reuse, R12, R20 ;  /* 0x0000000c100c723c */ /* 0x048ff00000081014 */
[----:B--2---:R-:W-:Y:S01]  /*10c90*/  HMMA.1688.F32.TF32 R24, R16, R24, R8 ;  /* 0x000000181018723c */ /* 0x004fe20000081008 */
[----:B------:R-:W2:Y:S04]  /*10ca0*/  LDL.LU.64 R10, [R1+0x29a8] ;  /* 0x0029a800010a7983 */ /* 0x000ea80000300a00 */
[----:B------:R-:W3:-:S14]  /*10cb0*/  LDL.LU.64 R8, [R1+0x29a0] ;  /* 0x0029a00001087983 */ /* 0x000edc0000300a00 */
[----:B------:R-:W-:Y:S04]  /*10cc0*/  STL.64 [R1+0xa0], R24 ;  /* 0x0000a01801007387 */ /* 0x000fe80000100a00 */
[----:B------:R1:W-:Y:S04]  /*10cd0*/  STL.64 [R1+0xa8], R26 ;  /* 0x0000a81a01007387 */ /* 0x0003e80000100a00 */
[----:B-1----:R-:W3:Y:S04]  /*10ce0*/  LDL.LU.64 R26, [R1+0x2998] ;  /* 0x00299800011a7983 */ /* 0x002ee80000300a00 */
[----:B------:R-:W3:Y:S04]  /*10cf0*/  LDL.LU.64 R24, [R1+0x2990] ;  /* 0x0029900001187983 */ /* 0x000ee80000300a00 */
[----:B------:R-:W4:Y:S04]  /*10d00*/  LDL.LU.64 R22, [R1+0x2988] ;  /* 0x0029880001167983 */ /* 0x000f280000300a00 */
[----:B------:R-:W4:Y:S04]  /*10d10*/  LDL.LU.64 R20, [R1+0x2980] ;  /* 0x0029800001147983 */ /* 0x000f280000300a00 */
[----:B------:R-:W-:Y:S04]  /*10d20*/  STL.64 [R1+0x90], R12 ;  /* 0x0000900c01007387 */ /* 0x000fe80000100a00 */
[----:B------:R3:W-:Y:S04]  /*10d30*/  STL.64 [R1+0x98], R14 ;  /* 0x0000980e01007387 */ /* 0x0007e80000100a00 */
[----:B--2---:R4:W-:Y:S01]  /*10d40*/  STL.64 [R1+0x2930], R10 ;  /* 0x0029300a01007387 */ /* 0x0049e20000100a00 */
[C---:B---3--:R-:W-:Y:S03]  /*10d50*/  HMMA.1688.F32.TF32 R12, R16.reuse, R8, R24 ;  /* 0x00000008100c723c */ /* 0x048fe60000081018 */
[----:B------:R-:W-:Y:S04]  /*10d60*/  LDS R26, [R0+UR7+0x6300] ;  /* 0x00630007001a7984 */ /* 0x000fe80008000800 */
[----:B------:R-:W-:Y:S01]  /*10d70*/  LDS R24, [R0+UR7+0x4300] ;  /* 0x0043000700187984 */ /* 0x000fe20008000800 */
[----:B----4-:R-:W-:Y:S01]  /*10d80*/  HMMA.1688.F32.TF32 R8, R16, R4, R20 ;  /* 0x000000041008723c */ /* 0x010fe20000081014 */
[----:B------:R-:W-:-:S02]  /*10d90*/  LOP3.LUT R4, R0, 0x20, RZ, 0x3c, !PT ;  /* 0x0000002000047812 */ /* 0x000fc400078e3cff */
[----:B------:R-:W-:Y:S04]  /*10da0*/  LDS R18, [R0+UR7+0x6100] ;  /* 0x0061000700127984 */ /* 0x000fe80008000800 */
[----:B------:R-:W1:Y:S04]  /*10db0*/  LDS R19, [R4+UR7+0x6100] ;  /* 0x0061000704137984 */ /* 0x000e680008000800 */
[----:B------:R-:W-:Y:S04]  /*10dc0*/  LDS R16, [R0+UR7+0x4100] ;  /* 0x0041000700107984 */ /* 0x000fe80008000800 */
[----:B------:R-:W2:Y:S04]  /*10dd0*/  LDS R17, [R4+UR7+0x4100] ;  /* 0x0041000704117984 */ /* 0x000ea80008000800 */
[----:B------:R-:W-:Y:S04]  /*10de0*/  LDS R22, [R0+UR7+0x6200] ;  /* 0x0062000700167984 */ /* 0x000fe80008000800 */
[----:B------:R-:W3:Y:S04]  /*10df0*/  LDS R23, [R4+UR7+0x6200] ;  /* 0x0062000704177984 */ /* 0x000ee80008000800 */
[----:B------:R-:W-:Y:S04]  /*10e00*/  LDS R20, [R0+UR7+0x4200] ;  /* 0x0042000700147984 */ /* 0x000fe80008000800 */
[----:B------:R-:W4:Y:S04]  /*10e10*/  LDS R21, [R4+UR7+0x4200] ;  /* 0x0042000704157984 */ /* 0x000f280008000800 */
[----:B------:R-:W4:Y:S04]  /*10e20*/  LDS R27, [R4+UR7+0x6300] ;  /* 0x00630007041b7984 */ /* 0x000f280008000800 */
[----:B------:R-:W4:Y:S04]  /*10e30*/  LDS R25, [R4+UR7+0x4300] ;  /* 0x0043000704197984 */ /* 0x000f280008000800 */
[----:B------:R-:W-:Y:S04]  /*10e40*/  STL.64 [R1+0x70], R12 ;  /* 0x0000700c01007387 */ /* 0x000fe80000100a00 */
[----:B------:R-:W-:Y:S04]  /*10e50*/  STL.64 [R1+0x78], R14 ;  /* 0x0000780e01007387 */ /* 0x000fe80000100a00 */
[----:B------:R-:W-:Y:S04]  /*10e60*/  STL.64 [R1+0x60], R8 ;  /* 0x0000600801007387 */ /* 0x000fe80000100a00 */
[----:B------:R-:W-:Y:S04]  /*10e70*/  STL.64 [R1+0x68], R10 ;  /* 0x0000680a01007387 */ /* 0x000fe80000100a00 */
[----:B-1----:R-:W-:Y:S04]  /*10e80*/  STL.64 [R1+0x28e0], R18 ;  /* 0x0028e01201007387 */ /* 0x002fe80000100a00 */
[----:B--2---:R-:W-:Y:S04]  /*10e90*/  STL.64 [R1+0x28d8], R16 ;  /* 0x0028d81001007387 */ /* 0x004fe80000100a00 */
[----:B---3--:R-:W-:Y:S04]  /*10ea0*/  STL.64 [R1+0x2850], R22 ;  /* 0x0028501601007387 */ /* 0x008fe80000100a00 */
[----:B----4-:R-:W-:Y:S04]  /*10eb0*/  STL.64 [R1+0x2848], R20 ;  /* 0x0028481401007387 */ /* 0x010fe80000100a00 */
[----:B------:R-:W-:Y:S04]  /*10ec0*/  STL.64 [R1+0x2970], R6 ;  /* 0x0029700601007387 */ /* 0x000fe80000100a00 */
[----:B------:R-:W-:Y:S04]  /*10ed0*/  STL [R1+0x2968], R4 ;  /* 0x0029680401007387 */ /* 0x000fe80000100800 */
[----:B------:R-:W-:Y:S04]  /*10ee0*/  STL.64 [R1+0x27e8], R26 ;  /* 0x0027e81a01007387 */ /* 0x000fe80000100a00 */
[----:B------:R1:W-:Y:S04]  /*10ef0*/  STL.64 [R1+0x27e0], R24 ;  /* 0x0027e01801007387 */ /* 0x0003e80000100a00 */
[----:B------:R-:W-:Y:S04]  /*10f00*/  LDS R13, [R4+UR7+0x4000] ;  /* 0x00400007040d7984 */ /* 0x000fe80008000800 */
[----:B------:R-:W-:Y:S04]  /*10f10*/  LDS R15, [R4+UR7+0x6000] ;  /* 0x00600007040f7984 */ /* 0x000fe80008000800 */
[----:B-1----:R-:W2:Y:S04]  /*10f20*/  LDL.LU R24, [R1+0x270] ;  /* 0x0002700001187983 */ /* 0x002ea80000300800 */
[----:B------:R-:W2:Y:S04]  /*10f30*/  LDL.LU R25, [R1+0x274] ;  /* 0x0002740001197983 */ /* 0x000ea80000300800 */
[----:B------:R-:W3:Y:S04]  /*10f40*/  LDL.LU R26, [R1+0x278] ;  /* 0x00027800011a7983 */ /* 0x000ee80000300800 */
[----:B------:R-:W3:Y:S04]  /*10f50*/  LDL.LU R27, [R1+0x27c] ;  /* 0x00027c00011b7983 */ /* 0x000ee80000300800 */
[----:B------:R-:W-:Y:S04]  /*10f60*/  LDS R12, [R0+UR7+0x4000] ;  /* 0x00400007000c7984 */ /* 0x000fe80008000800 */
[----:B------:R-:W1:Y:S04]  /*10f70*/  LDS R14, [R0+UR7+0x6000] ;  /* 0x00600007000e7984 */ /* 0x000e680008000800 */
[----:B---3--:R3:W-:Y:S04]  /*10f80*/  STL.64 [R1+0x2860], R26 ;  /* 0x0028601a01007387 */ /* 0x0087e80000100a00 */
[----:B--2---:R-:W-:Y:S04]  /*10f90*/  STL.64 [R1+0x2858], R24 ;  /* 0x0028581801007387 */ /* 0x004fe80000100a00 */
[----:B---3--:R-:W2:Y:S04]  /*10fa0*/  LDL R26, [R1+0x8] ;  /* 0x00000800011a7983 */ /* 0x008ea80000100800 */
[----:B------:R-:W2:Y:S04]  /*10fb0*/  LDL R27, [R1+0xc] ;  /* 0x00000c00011b7983 */ /* 0x000ea80000100800 */
[----:B------:R-:W3:Y:S04]  /*10fc0*/  LDL.LU R8, [R1+0x420] ;  /* 0x0004200001087983 */ /* 0x000ee80000300800 */
[----:B------:R-:W3:Y:S04]  /*10fd0*/  LDL.LU R9, [R1+0x424] ;  /* 0x0004240001097983 */ /* 0x000ee80000300800 */
[----:B------:R-:W4:Y:S04]  /*10fe0*/  LDL.LU R10, [R1+0x428] ;  /* 0x00042800010a7983 */ /* 0x000f280000300800 */
[----:B------:R-:W4:Y:S04]  /*10ff0*/  LDL.LU R11, [R1+0x42c] ;  /* 0x00042c00010b7983 */ /* 0x000f280000300800 */
[----:B----4-:R4:W-:Y:S04]  /*11000*/  STL.64 [R1+0x2940], R10 ;  /* 0x0029400a01007387 */ /* 0x0109e80000100a00 */
[----:B---3--:R-:W-:Y:S04]  /*11010*/  STL.64 [R1+0x2938], R8 ;  /* 0x0029380801007387 */ /* 0x008fe80000100a00 */
[----:B----4-:R-:W3:Y:S04]  /*11020*/  LDL R10, [R1+0x38] ;  /* 0x00003800010a7983 */ /* 0x010ee80000100800 */
[----:B------:R-:W3:Y:S04]  /*11030*/  LDL R11, [R1+0x3c] ;  /* 0x00003c00010b7983 */ /* 0x000ee80000100800 */
[----:B---3--:R3:W-:Y:S04]  /*11040*/  STL.64 [R1+0x2950], R10 ;  /* 0x0029500a01007387 */ /* 0x0087e80000100a00 */
[----:B---3--:R-:W3:Y:S04]  /*11050*/  LDL R10, [R1+0x48] ;  /* 0x00004800010a7983 */ /* 0x008ee80000100800 */
[----:B------:R-:W3:Y:S04]  /*11060*/  LDL R11, [R1+0x4c] ;  /* 0x00004c00010b7983 */ /* 0x000ee80000100800 */
[----:B------:R-:W1:Y:S04]  /*11070*/  LDL.LU R4, [R1+0x450] ;  /* 0x0004500001047983 */ /* 0x000e680000300800 */
[----:B------:R-:W1:Y:S04]  /*11080*/  LDL.LU R5, [R1+0x454] ;  /* 0x0004540001057983 */ /* 0x000e680000300800 */
[----:B------:R-:W1:Y:S04]  /*11090*/  LDL.LU R6, [R1+0x458] ;  /* 0x0004580001067983 */ /* 0x000e680000300800 */
[----:B------:R-:W1:Y:S04]  /*110a0*/  LDL.LU R7, [R1+0x45c] ;  /* 0x00045c0001077983 */ /* 0x000e680000300800 */
[----:B---3--:R3:W-:Y:S04]  /*110b0*/  STL.64 [R1+0x2978], R10 ;  /* 0x0029780a01007387 */ /* 0x0087e80000100a00 */
[----:B---3--:R-:W1:Y:S04]  /*110c0*/  LDL.64 R10, [R1+0x58] ;  /* 0x00005800010a7983 */ /* 0x008e680000100a00 */
[----:B------:R-:W3:Y:S04]  /*110d0*/  LDL.LU R16, [R1+0x410] ;  /* 0x0004100001107983 */ /* 0x000ee80000300800 */
[----:B------:R-:W3:Y:S04]  /*110e0*/  LDL.LU R17, [R1+0x414] ;  /* 0x0004140001117983 */ /* 0x000ee80000300800 */
[----:B------:R-:W4:Y:S04]  /*110f0*/  LDL.LU R18, [R1+0x418] ;  /* 0x0004180001127983 */ /* 0x000f280000300800 */
[----:B------:R-:W4:Y:S04]  /*11100*/  LDL.LU R19, [R1+0x41c] ;  /* 0x00041c0001137983 */ /* 0x000f280000300800 */
[----:B----4-:R4:W-:Y:S04]  /*11110*/  STL.64 [R1+0x2928], R18 ;  /* 0x0029281201007387 */ /* 0x0109e80000100a00 */
[----:B---3--:R3:W-:Y:S04]  /*11120*/  STL.64 [R1+0x2920], R16 ;  /* 0x0029201001007387 */ /* 0x0087e80000100a00 */
[----:B----4-:R-:W4:Y:S04]  /*11130*/  LDL R18, [R1+0x28] ;  /* 0x0000280001127983 */ /* 0x010f280000100800 */
[----:B------:R-:W4:Y:S04]  /*11140*/  LDL R19, [R1+0x2c] ;  /* 0x00002c0001137983 */ /* 0x000f280000100800 */
[----:B----4-:R4:W-:Y:S04]  /*11150*/  STL.64 [R1+0x2948], R18 ;  /* 0x0029481201007387 */ /* 0x0109e80000100a00 */
[----:B---3--:R-:W3:Y:S04]  /*11160*/  LDL.LU R16, [R1+0x430] ;  /* 0x0004300001107983 */ /* 0x008ee80000300800 */
[----:B------:R-:W3:Y:S04]  /*11170*/  LDL.LU R17, [R1+0x434] ;  /* 0x0004340001117983 */ /* 0x000ee80000300800 */
[----:B----4-:R-:W4:Y:S04]  /*11180*/  LDL.LU R18, [R1+0x438] ;  /* 0x0004380001127983 */ /* 0x010f280000300800 */
[----:B------:R-:W4:Y:S04]  /*11190*/  LDL.LU R19, [R1+0x43c] ;  /* 0x00043c0001137983 */ /* 0x000f280000300800 */
[----:B----4-:R-:W-:Y:S04]  /*111a0*/  STL.64 [R1+0x2960], R18 ;  /* 0x0029601201007387 */ /* 0x010fe80000100a00 */
[----:B---3--:R3:W-:Y:S04]  /*111b0*/  STL.64 [R1+0x2958], R16 ;  /* 0x0029581001007387 */ /* 0x0087e80000100a00 */
[----:B---3--:R-:W3:Y:S04]  /*111c0*/  LDL.LU R16, [R1+0x440] ;  /* 0x0004400001107983 */ /* 0x008ee80000300800 */
[----:B------:R-:W3:Y:S04]  /*111d0*/  LDL.LU R17, [R1+0x444] ;  /* 0x0004440001117983 */ /* 0x000ee80000300800 */
[----:B------:R-:W3:Y:S04]  /*111e0*/  LDL.LU R18, [R1+0x448] ;  /* 0x0004480001127983 */ /* 0x000ee80000300800 */
[----:B------:R-:W3:Y:S04]  /*111f0*/  LDL.LU R19, [R1+0x44c] ;  /* 0x00044c0001137983 */ /* 0x000ee80000300800 */
[----:B------:R-:W4:Y:S04]  /*11200*/  LDL.LU R20, [R1+0x300] ;  /* 0x0003000001147983 */ /* 0x000f280000300800 */
[----:B------:R-:W4:Y:S04]  /*11210*/  LDL.LU R21, [R1+0x304] ;  /* 0x0003040001157983 */ /* 0x000f280000300800 */
[----:B------:R-:W2:Y:S04]  /*11220*/  LDL.LU R22, [R1+0x308] ;  /* 0x0003080001167983 */ /* 0x000ea80000300800 */
[----:B------:R-:W2:Y:S04]  /*11230*/  LDL.LU R23, [R1+0x30c] ;  /* 0x00030c0001177983 */ /* 0x000ea80000300800 */
[----:B--2---:R-:W-:Y:S04]  /*11240*/  STL.64 [R1+0x2870], R22 ;  /* 0x0028701601007387 */ /* 0x004fe80000100a00 */
[----:B----4-:R2:W-:Y:S04]  /*11250*/  STL.64 [R1+0x2868], R20 ;  /* 0x0028681401007387 */ /* 0x0105e80000100a00 */
[----:B--2---:R-:W2:Y:S04]  /*11260*/  LDL.LU R20, [R1+0x310] ;  /* 0x0003100001147983 */ /* 0x004ea80000300800 */
[----:B------:R-:W2:Y:S04]  /*11270*/  LDL.LU R21, [R1+0x314] ;  /* 0x0003140001157983 */ /* 0x000ea80000300800 */
[----:B------:R-:W4:Y:S04]  /*11280*/  LDL.LU R22, [R1+0x318] ;  /* 0x0003180001167983 */ /* 0x000f280000300800 */
[----:B------:R-:W4:Y:S01]  /*11290*/  LDL.LU R23, [R1+0x31c] ;  /* 0x00031c0001177983 */ /* 0x000f220000300800 */
[----:B-1----:R-:W-:Y:S01]  /*112a0*/  HMMA.1688.F32.TF32 R4, R12, R10, R4 ;  /* 0x0000000a0c04723c */ /* 0x002fe20000081004 */
[----:B------:R-:W-:-:S02]  /*112b0*/  IMAD.MOV.U32 R25, RZ, RZ, R10 ;  /* 0x000000ffff197224 */ /* 0x000fc400078e000a */
[----:B------:R-:W-:Y:S01]  /*112c0*/  IMAD.MOV.U32 R24, RZ, RZ, R11 ;  /* 0x000000ffff187224 */ /* 0x000fe200078e000b */
[----:B----4-:R1:W-:Y:S04]  /*112d0*/  STL.64 [R1+0x2880], R22 ;  /* 0x0028801601007387 */ /* 0x0103e80000100a00 */
[----:B--2---:R-:W-:Y:S04]  /*112e0*/  STL.64 [R1+0x2878], R20 ;  /* 0x0028781401007387 */ /* 0x004fe80000100a00 */
[----:B-1----:R-:W2:Y:S04]  /*112f0*/  LDL R22, [R1+0x18] ;  /* 0x0000180001167983 */ /* 0x002ea80000100800 */
[----:B------:R-:W2:Y:S04]  /*11300*/  LDL R23, [R1+0x1c] ;  /* 0x00001c0001177983 */ /* 0x000ea80000100800 */
[----:B------:R-:W3:Y:S04]  /*11310*/  LDL.LU.64 R10, [R1+0x2978] ;  /* 0x00297800010a7983 */ /* 0x000ee80000300a00 */
[----:B------:R1:W-:Y:S04]  /*11320*/  STL.64 [R1+0x450], R4 ;  /* 0x0004500401007387 */ /* 0x0003e80000100a00 */
[----:B------:R4:W-:Y:S01]  /*11330*/  STL [R1+0x458], R6 ;  /* 0x0004580601007387 */ /* 0x0009e20000100800 */
[----:B-1----:R-:W-:-:S03]  /*11340*/  IMAD.MOV.U32 R5, RZ, RZ, R7 ;  /* 0x000000ffff057224 */ /* 0x002fc600078e0007 */
[----:B----4-:R-:W4:Y:S04]  /*11350*/  LDL.LU.64 R6, [R1+0x2970] ;  /* 0x0029700001067983 */ /* 0x010f280000300a00 */
[----:B------:R-:W2:Y:S04]  /*11360*/  LDL.LU R4, [R1+0x2968] ;  /* 0x0029680001047983 */ /* 0x000ea80000300800 */
[----:B------:R-:W-:Y:S01]  /*11370*/  STL [R1+0x2508], R5 ;  /* 0x0025080501007387 */ /* 0x000fe20000100800 */
[----:B---3--:R-:W-:Y:S03]  /*11380*/  HMMA.1688.F32.TF32 R8, R12, R10, R16 ;  /* 0x0000000a0c08723c */ /* 0x008fe60000081010 */
[----:B------:R-:W3:Y:S04]  /*11390*/  LDL.LU.64 R18, [R1+0x2960] ;  /* 0x0029600001127983 */ /* 0x000ee80000300a00 */
[----:B------:R-:W3:-:S12]  /*113a0*/  LDL.LU.64 R16, [R1+0x2958] ;  /* 0x0029580001107983 */ /* 0x000ed80000300a00 */
[----:B------:R-:W-:Y:S04]  /*113b0*/  STL.64 [R1+0x440], R8 ;  /* 0x0004400801007387 */ /* 0x000fe80000100a00 */
[----:B------:R1:W-:Y:S04]  /*113c0*/  STL.64 [R1+0x448], R10 ;  /* 0x0004480a01007387 */ /* 0x0003e80000100a00 */
[----:B-1----:R-:W3:Y:S02]  /*113d0*/  LDL.LU.64 R10, [R1+0x2950] ;  /* 0x00295000010a7983 */ /* 0x002ee40000300a00 */
[----:B---3--:R-:W-:Y:S02]  /*113e0*/  HMMA.1688.F32.TF32 R8, R12, R10, R16 ;  /* 0x0000000a0c08723c */ /* 0x008fe40000081010 */
[----:B------:R-:W3:-:S15]  /*113f0*/  LDL.LU.64 R18, [R1+0x2948] ;  /* 0x0029480001127983 */ /* 0x000ede0000300a00 */
[----:B------:R-:W-:Y:S02]  /*11400*/  NOP ;  /* 0x0000000000007918 */ /* 0x000fe40000000000 */
[----:B------:R-:W-:Y:S01]  /*11410*/  STL.64 [R1+0x430], R8 ;  /* 0x0004300801007387 */ /* 0x000fe20000100a00 */
[----:B------:R-:W-:-:S03]  /*11420*/  IMAD.MOV.U32 R5, RZ, RZ, R11 ;  /* 0x000000ffff057224 */ /* 0x000fc600078e000b */
[----:B------:R1:W-:Y:S04]  /*11430*/  STL [R1+0x438], R10 ;  /* 0x0004380a01007387 */ /* 0x0003e80000100800 */
[----:B-1----:R-:W3:Y:S04]  /*11440*/  LDL.LU.64 R10, [R1+0x2940] ;  /* 0x00294000010a7983 */ /* 0x002ee80000300a00 */
[----:B------:R-:W3:Y:S04]  /*11450*/  LDL.LU.64 R8, [R1+0x2938] ;  /* 0x0029380001087983 */ /* 0x000ee80000300a00 */
[----:B------:R-:W-:Y:S01]  /*11460*/  STL [R1+0x250c], R5 ;  /* 0x00250c0501007387 */ /* 0x000fe20000100800 */
[----:B---3--:R-:W-:Y:S03]  /*11470*/  HMMA.1688.F32.TF32 R16, R12, R18, R8 ;  /* 0x000000120c10723c */ /* 0x008fe60000081008 */
[----:B------:R-:W3:-:S15]  /*11480*/  LDL.LU.64 R10, [R1+0x2930] ;  /* 0x00293000010a7983 */ /* 0x000ede0000300a00 */
[----:B------:R-:W-:Y:S01]  /*11490*/  NOP ;  /* 0x0000000000007918 */ /* 0x000fe20000000000 */
[----:B------:R-:W-:Y:S01]  /*114a0*/  IMAD.MOV.U32 R9, RZ, RZ, R18 ;  /* 0x000000ffff097224 */ /* 0x000fe200078e0012 */
[----:B------:R1:W-:Y:S01]  /*114b0*/  STL.64 [R1+0x420], R16 ;  /* 0x0004201001007387 */ /* 0x0003e20000100a00 */
[----:B------:R-:W-:-:S03]  /*114c0*/  IMAD.MOV.U32 R8, RZ, RZ, R19 ;  /* 0x000000ffff087224 */ /* 0x000fc600078e0013 */
[----:B------:R-:W2:Y:S04]  /*114d0*/  LDL.LU.64 R18, [R1+0x2928] ;  /* 0x0029280001127983 */ /* 0x000ea80000300a00 */
[----:B-1----:R-:W2:Y:S04]  /*114e0*/  LDL.LU.64 R16, [R1+0x2920] ;  /* 0x0029200001107983 */ /* 0x002ea80000300a00 */
[----:B------:R1:W-:Y:S04]  /*114f0*/  STL [R1+0x2514], R8 ;  /* 0x0025140801007387 */ /* 0x0003e80000100800 */
[----:B------:R1:W-:Y:S04]  /*11500*/  STL [R1+0x2510], R9 ;  /* 0x0025100901007387 */ /* 0x0003e80000100800 */
[----:B---3--:R3:W-:Y:S04]  /*11510*/  STL.64 [R1+0x2918], R10 ;  /* 0x0029180a01007387 */ /* 0x0087e80000100a00 */
[----:B-1----:R-:W4:Y:S04]  /*11520*/  LDL.LU R8, [R1+0x400] ;  /* 0x0004000001087983 */ /* 0x002f280000300800 */
[----:B------:R-:W4:Y:S04]  /*11530*/  LDL.LU R9, [R1+0x404] ;  /* 0x0004040001097983 */ /* 0x000f280000300800 */
[----:B---3--:R-:W4:Y:S04]  /*11540*/  LDL.LU R10, [R1+0x408] ;  /* 0x00040800010a7983 */ /* 0x008f280000300800 */
[----:B------:R-:W4:Y:S01]  /*11550*/  LDL.LU R11, [R1+0x40c] ;  /* 0x00040c00010b7983 */ /* 0x000f220000300800 */
[----:B--2---:R-:W-:-:S15]  /*11560*/  HMMA.1688.F32.TF32 R16, R12, R22, R16 ;  /* 0x000000160c10723c */ /* 0x004fde0000081010 */
[----:B------:R-:W-:-:S04]  /*11570*/  NOP ;  /* 0x0000000000007918 */ /* 0x000fc80000000000 */
[----:B------:R1:W-:Y:S01]  /*11580*/  STL.64 [R1+0x410], R16 ;  /* 0x0004101001007387 */ /* 0x0003e20000100a00 */
[----:B------:R-:W-:-:S03]  /*11590*/  IMAD.MOV.U32 R5, RZ, RZ, R19 ;  /* 0x000000ffff057224 */ /* 0x000fc600078e0013 */
[----:B------:R2:W-:Y:S04]  /*115a0*/  STL [R1+0x418], R18 ;  /* 0x0004181201007387 */ /* 0x0005e80000100800 */
[----:B-1----:R-:W3:Y:S04]  /*115b0*/  LDL.LU R16, [R1+0x370] ;  /* 0x0003700001107983 */ /* 0x002ee80000300800 */
[----:B------:R-:W3:Y:S04]  /*115c0*/  LDL.LU R17, [R1+0x374] ;  /* 0x0003740001117983 */ /* 0x000ee80000300800 */
[----:B--2---:R-:W2:Y:S04]  /*115d0*/  LDL.LU R18, [R1+0x378] ;  /* 0x0003780001127983 */ /* 0x004ea80000300800 */
[----:B------:R-:W2:Y:S04]  /*115e0*/  LDL.LU R19, [R1+0x37c] ;  /* 0x00037c0001137983 */ /* 0x000ea80000300800 */
[----:B--2---:R-:W-:Y:S04]  /*115f0*/  STL.64 [R1+0x28f0], R18 ;  /* 0x0028f01201007387 */ /* 0x004fe80000100a00 */
[----:B---3--:R1:W-:Y:S04]  /*11600*/  STL.64 [R1+0x28e8], R16 ;  /* 0x0028e81001007387 */ /* 0x0083e80000100a00 */
[----:B-1----:R-:W2:Y:S04]  /*11610*/  LDL.LU R16, [R1+0x3f0] ;  /* 0x0003f00001107983 */ /* 0x002ea80000300800 */
[----:B------:R-:W2:Y:S04]  /*11620*/  LDL.LU R17, [R1+0x3f4] ;  /* 0x0003f40001117983 */ /* 0x000ea80000300800 */
[----:B------:R-:W2:Y:S04]  /*11630*/  LDL.LU R18, [R1+0x3f8] ;  /* 0x0003f80001127983 */ /* 0x000ea80000300800 */
[----:B------:R-:W2:Y:S04]  /*11640*/  LDL.LU R19, [R1+0x3fc] ;  /* 0x0003fc0001137983 */ /* 0x000ea80000300800 */
[----:B------:R1:W-:Y:S04]  /*11650*/  STL.64 [R1+0x2890], R22 ;  /* 0x0028901601007387 */ /* 0x0003e80000100a00 */
[----:B-1----:R-:W3:Y:S04]  /*11660*/  LDL.64 R22, [R1+0x28] ;  /* 0x0000280001167983 */ /* 0x002ee80000100a00 */
[----:B---3--:R1:W-:Y:S04]  /*11670*/  STL.64 [R1+0x2898], R22 ;  /* 0x0028981601007387 */ /* 0x0083e80000100a00 */
[----:B-1----:R-:W3:Y:S01]  /*11680*/  LDL.64 R22, [R1+0x38] ;  /* 0x0000380001167983 */ /* 0x002ee20000100a00 */
[----:B----4-:R-:W-:Y:S03]  /*11690*/  HMMA.1688.F32.TF32 R8, R12, R26, R8 ;  /* 0x0000001a0c08723c */ /* 0x010fe60000081008 */
[----:B---3--:R1:W-:Y:S04]  /*116a0*/  STL.64 [R1+0x28b0], R22 ;  /* 0x0028b01601007387 */ /* 0x0083e80000100a00 */
[----:B------:R-:W3:Y:S04]  /*116b0*/  LDL.LU R20, [R1+0x350] ;  /* 0x0003500001147983 */ /* 0x000ee80000300800 */
[----:B------:R-:W3:Y:S04]  /*116c0*/  LDL.LU R21, [R1+0x354] ;  /* 0x0003540001157983 */ /* 0x000ee80000300800 */
[----:B-1----:R-:W4:Y:S04]  /*116d0*/  LDL.LU R22, [R1+0x358] ;  /* 0x0003580001167983 */ /* 0x002f280000300800 */
[----:B------:R-:W4:Y:S04]  /*116e0*/  LDL.LU R23, [R1+0x35c] ;  /* 0x00035c0001177983 */ /* 0x000f280000300800 */
[----:B----4-:R-:W-:Y:S04]  /*116f0*/  STL.64 [R1+0x28c0], R22 ;  /* 0x0028c01601007387 */ /* 0x010fe80000100a00 */
[----:B---3--:R-:W-:Y:S04]  /*11700*/  STL.64 [R1+0x28b8], R20 ;  /* 0x0028b81401007387 */ /* 0x008fe80000100a00 */
[----:B------:R-:W-:Y:S04]  /*11710*/  STL [R1+0x2518], R5 ;  /* 0x0025180501007387 */ /* 0x000fe80000100800 */
[----:B------:R-:W-:Y:S04]  /*11720*/  STL.64 [R1+0x400], R8 ;  /* 0x0004000801007387 */ /* 0x000fe80000100a00 */
[----:B------:R1:W-:Y:S04]  /*11730*/  STL.64 [R1+0x408], R10 ;  /* 0x0004080a01007387 */ /* 0x0003e80000100a00 */
[----:B-1----:R-:W3:Y:S01]  /*11740*/  LDL.LU.64 R10, [R1+0x2918] ;  /* 0x00291800010a7983 */ /* 0x002ee20000300a00 */
[----:B------:R-:W-:-:S02]  /*11750*/  IMAD.MOV.U32 R23, RZ, RZ, R24 ;  /* 0x000000ffff177224 */ /* 0x000fc400078e0018 */
[----:B------:R-:W-:Y:S01]  /*11760*/  IMAD.MOV.U32 R22, RZ, RZ, R25 ;  /* 0x000000ffff167224 */ /* 0x000fe200078e0019 */
[----:B------:R1:W-:Y:S01]  /*11770*/  STL.64 [R1+0x2888], R26 ;  /* 0x0028881a01007387 */ /* 0x0003e20000100a00 */
[----:B------:R-:W-:-:S03]  /*11780*/  IMAD.MOV.U32 R24, RZ, RZ, R6 ;  /* 0x000000ffff187224 */ /* 0x000fc600078e0006 */
[----:B------:R-:W4:Y:S01]  /*11790*/  LDL.LU R6, [R1+0x2914] ;  /* 0x0029140001067983 */ /* 0x000f220000300800 */
[----:B---3--:R-:W-:-:S03]  /*117a0*/  IMAD.MOV.U32 R25, RZ, RZ, R10 ;  /* 0x000000ffff197224 */ /* 0x008fc600078e000a */
[----:B------:R-:W3:Y:S01]  /*117b0*/  LDL.LU R10, [R1+0x2910] ;  /* 0x00291000010a7983 */ /* 0x000ee20000300800 */
[----:B-1----:R-:W-:-:S03]  /*117c0*/  IMAD.MOV.U32 R26, RZ, RZ, R11 ;  /* 0x000000ffff1a7224 */ /* 0x002fc600078e000b */
[----:B------:R-:W2:Y:S01]  /*117d0*/  LDL.LU R11, [R1+0x290c] ;  /* 0x00290c00010b7983 */ /* 0x000ea20000300800 */
[----:B------:R-:W-:-:S03]  /*117e0*/  IMAD.MOV.U32 R27, RZ, RZ, R7 ;  /* 0x000000ffff1b7224 */ /* 0x000fc600078e0007 */
[----:B------:R-:W2:Y:S04]  /*117f0*/  LDL.LU R7, [R1+0x2908] ;  /* 0x0029080001077983 */ /* 0x000ea80000300800 */
[----:B------:R-:W-:Y:S04]  /*11800*/  STL.64 [R1+0x28a8], R26 ;  /* 0x0028a81a01007387 */ /* 0x000fe80000100a00 */
[----:B------:R1:W-:Y:S04]  /*11810*/  STL.64 [R1+0x28a0], R24 ;  /* 0x0028a01801007387 */ /* 0x0003e80000100a00 */
[----:B-1----:R-:W2:Y:S01]  /*11820*/  LDL.LU R24, [R1+0x340] ;  /* 0x0003400001187983 */ /* 0x002ea20000300800 */
[----:B----4-:R-:W-:-:S03]  /*11830*/  IMAD.MOV.U32 R25, RZ, RZ, R6 ;  /* 0x000000ffff197224 */ /* 0x010fc600078e0006 */
[----:B------:R-:W4:Y:S01]  /*11840*/  LDL.LU R6, [R1+0x2904] ;  /* 0x0029040001067983 */ /* 0x000f220000300800 */
[----:B---3--:R-:W-:-:S03]  /*11850*/  IMAD.MOV.U32 R26, RZ, RZ, R10 ;  /* 0x000000ffff1a7224 */ /* 0x008fc600078e000a */
[----:B------:R-:W3:Y:S01]  /*11860*/  LDL.LU R10, [R1+0x2900] ;  /* 0x00290000010a7983 */ /* 0x000ee20000300800 */
[----:B--2---:R-:W-:-:S03]  /*11870*/  IMAD.MOV.U32 R27, RZ, RZ, R11 ;  /* 0x000000ffff1b7224 */ /* 0x004fc600078e000b */
[----:B------:R-:W3:Y:S04]  /*11880*/  LDL.LU R11, [R1+0x28fc] ;  /* 0x0028fc00010b7983 */ /* 0x000ee80000300800 */
[----:B------:R-:W-:Y:S04]  /*11890*/  STL.64 [R1+0x28d0], R26 ;  /* 0x0028d01a01007387 */ /* 0x000fe80000100a00 */
[----:B------:R1:W-:Y:S02]  /*118a0*/  STL.64 [R1+0x28c8], R24 ;  /* 0x0028c81801007387 */ /* 0x0003e40000100a00 */
[----:B-1----:R-:W-:-:S02]  /*118b0*/  IMAD.MOV.U32 R24, RZ, RZ, R7 ;  /* 0x000000ffff187224 */ /* 0x002fc400078e0007 */
[----:B------:R-:W4:Y:S04]  /*118c0*/  LDL.LU R7, [R1+0x28f8] ;  /* 0x0028f80001077983 */ /* 0x000f280000300800 */
[----:B------:R-:W2:Y:S04]  /*118d0*/  LDL.LU R25, [R1+0x364] ;  /* 0x0003640001197983 */ /* 0x000ea80000300800 */
[----:B------:R-:W2:Y:S04]  /*118e0*/  LDL.LU R26, [R1+0x368] ;  /* 0x00036800011a7983 */ /* 0x000ea80000300800 */
[----:B------:R-:W2:Y:S01]  /*118f0*/  LDL.LU R27, [R1+0x36c] ;  /* 0x00036c00011b7983 */ /* 0x000ea20000300800 */
[----:B---3--:R-:W-:-:S15]  /*11900*/  HMMA.1688.F32.TF32 R16, R12, R10, R16 ;  /* 0x0000000a0c10723c */ /* 0x008fde0000081010 */
[----:B------:R-:W-:-:S04]  /*11910*/  NOP ;  /* 0x0000000000007918 */ /* 0x000fc80000000000 */
[----:B------:R-:W-:Y:S04]  /*11920*/  STL.64 [R1+0x3f0], R16 ;  /* 0x0003f01001007387 */ /* 0x000fe80000100a00 */
[----:B------:R1:W-:Y:S04]  /*11930*/  STL.64 [R1+0x3f8], R18 ;  /* 0x0003f81201007387 */ /* 0x0003e80000100a00 */
[----:B-1----:R-:W4:Y:S04]  /*11940*/  LDL.LU.64 R18, [R1+0x28f0] ;  /* 0x0028f00001127983 */ /* 0x002f280000300a00 */
[----:B------:R-:W4:Y:S02]  /*11950*/  LDL.LU.64 R16, [R1+0x28e8] ;  /* 0x0028e80001107983 */ /* 0x000f240000300a00 */
[----:B----4-:R-:W-:Y:S02]  /*11960*/  HMMA.1688.F32.TF32 R12, R12, R6, R16 ;  /* 0x000000060c0c723c */ /* 0x010fe40000081010 */
[----:B------:R-:W2:Y:S04]  /*11970*/  LDL.LU.64 R18, [R1+0x28e0] ;  /* 0x0028e00001127983 */ /* 0x000ea80000300a00 */
[----:B------:R-:W2:-:S13]  /*11980*/  LDL.LU.64 R16, [R1+0x28d8] ;  /* 0x0028d80001107983 */ /* 0x000e9a0000300a00 */
[----:B------:R-:W-:Y:S04]  /*11990*/  STL.64 [R1+0x370], R12 ;  /* 0x0003700c01007387 */ /* 0x000fe80000100a00 */
[----:B------:R1:W-:Y:S04]  /*119a0*/  STL.64 [R1+0x378], R14 ;  /* 0x0003780e01007387 */ /* 0x0003e80000100a00 */
[----:B-1----:R-:W3:Y:S01]  /*119b0*/  LDL.64 R14, [R1+0x48] ;  /* 0x00004800010e7983 */ /* 0x002ee20000100a00 */
[----:B--2---:R-:W-:Y:S03]  /*119c0*/  HMMA.1688.F32.TF32 R20, R16, R22, R24 ;  /* 0x000000161014723c */ /* 0x004fe60000081018 */
[----:B------:R-:W2:Y:S04]  /*119d0*/  LDL.LU.64 R26, [R1+0x28d0] ;  /* 0x0028d000011a7983 */ /* 0x000ea80000300a00 */
[----:B------:R-:W2:-:S12]  /*119e0*/  LDL.LU.64 R24, [R1+0x28c8] ;  /* 0x0028c80001187983 */ /* 0x000e980000300a00 */
[----:B------:R-:W-:Y:S04]  /*119f0*/  STL.64 [R1+0x360], R20 ;  /* 0x0003601401007387 */ /* 0x000fe80000100a00 */
[----:B------:R1:W-:Y:S04]  /*11a00*/  STL.64 [R1+0x368], R22 ;  /* 0x0003681601007387 */ /* 0x0003e80000100a00 */
[----:B-1----:R-:W3:Y:S04]  /*11a10*/  LDL.LU.64 R22, [R1+0x28c0] ;  /* 0x0028c00001167983 */ /* 0x002ee80000300a00 */
[----:B------:R-:W3:Y:S02]  /*11a20*/  LDL.LU.64 R20, [R1+0x28b8] ;  /* 0x0028b80001147983 */ /* 0x000ee40000300a00 */
[----:B---3--:R-:W-:-:S15]  /*11a30*/  HMMA.1688.F32.TF32 R20, R16, R14, R20 ;  /* 0x0000000e1014723c */ /* 0x008fde0000081014 */
[----:B------:R-:W-:-:S04]  /*11a40*/  NOP ;  /* 0x0000000000007918 */ /* 0x000fc80000000000 */
[----:B------:R-:W-:Y:S04]  /*11a50*/  STL.64 [R1+0x350], R20 ;  /* 0x0003501401007387 */ /* 0x000fe80000100a00 */
[----:B------:R1:W-:Y:S04]  /*11a60*/  STL.64 [R1+0x358], R22 ;  /* 0x0003581601007387 */ /* 0x0003e80000100a00 */
[----:B-1----:R-:W2:Y:S04]  /*11a70*/  LDL.LU.64 R22, [R1+0x28b0] ;  /* 0x0028b00001167983 */ /* 0x002ea80000300a00 */
[----:B------:R1:W-:Y:S04]  /*11a80*/  STL.64 [R1+0x2830], R14 ;  /* 0x0028300e01007387 */ /* 0x0003e80000100a00 */
[----:B------:R-:W3:Y:S04]  /*11a90*/  LDL.LU R12, [R1+0x330] ;  /* 0x00033000010c7983 */ /* 0x000ee80000300800 */
[----:B------:R-:W3:Y:S04]  /*11aa0*/  LDL.LU R13, [R1+0x334] ;  /* 0x00033400010d7983 */ /* 0x000ee80000300800 */
[----:B-1----:R-:W3:Y:S04]  /*11ab0*/  LDL.LU R14, [R1+0x338] ;  /* 0x00033800010e7983 */ /* 0x002ee80000300800 */
[----:B------:R-:W3:Y:S01]  /*11ac0*/  LDL.LU R15, [R1+0x33c] ;  /* 0x00033c00010f7983 */ /* 0x000ee20000300800 */
        /* <DEDUP_REMOVED lines=16> */
[----:B--2---:R-:W-:Y:S02]  /*11bd0*/  HMMA.1688.F32.TF32 R20, R16, R22, R24 ;  /* 0x000000161014723c */ /* 0x004fe40000081018 */
[----:B------:R-:W2:-:S15]  /*11be0*/  LDL.LU.64 R26, [R1+0x2888] ;  /* 0x00288800011a7983 */ /* 0x000e9e0000300a00 */
[----:B------:R-:W-:Y:S02]  /*11bf0*/  NOP ;  /* 0x0000000000007918 */ /* 0x000fe40000000000 */
[----:B------:R-:W-:Y:S04]  /*11c00*/  STL.64 [R1+0x320], R20 ;  /* 0x0003201401007387 */ /* 0x000fe80000100a00 */
[----:B------:R1:W-:Y:S04]  /*11c10*/  STL.64 [R1+0x328], R22 ;  /* 0x0003281601007387 */ /* 0x0003e80000100a00 */
[----:B-1----:R-:W2:Y:S04]  /*11c20*/  LDL.LU.64 R22, [R1+0x2880] ;  /* 0x0028800001167983 */ /* 0x002ea80000300a00 */
[----:B------:R-:W2:Y:S02]  /*11c30*/  LDL.LU.64 R20, [R1+0x2878] ;  /* 0x0028780001147983 */ /* 0x000ea40000300a00 */
[----:B--2---:R-:W-:Y:S02]  /*11c40*/  HMMA.1688.F32.TF32 R24, R16, R26, R20 ;  /* 0x0000001a1018723c */ /* 0x004fe40000081014 */
[----:B------:R-:W2:Y:S04]  /*11c50*/  LDL.LU.64 R22, [R1+0x2870] ;  /* 0x0028700001167983 */ /* 0x000ea80000300a00 */
[----:B------:R-:W2:-:S13]  /*11c60*/  LDL.LU.64 R20, [R1+0x2868] ;  /* 0x0028680001147983 */ /* 0x000e9a0000300a00 */
[----:B------:R-:W-:Y:S04]  /*11c70*/  STL.64 [R1+0x310], R24 ;  /* 0x0003101801007387 */ /* 0x000fe80000100a00 */
[----:B------:R1:W-:Y:S04]  /*11c80*/  STL.64 [R1+0x318], R26 ;  /* 0x0003181a01007387 */ /* 0x0003e80000100a00 */
[----:B-1----:R-:W3:Y:S04]  /*11c90*/  LDL.LU.64 R26, [R1+0x2860] ;  /* 0x00286000011a7983 */ /* 0x002ee80000300a00 */
[----:B------:R-:W3:Y:S01]  /*11ca0*/  LDL.LU.64 R24, [R1+0x2858] ;  /* 0x0028580001187983 */ /* 0x000ee20000300a00 */
[C---:B--2---:R-:W-:Y:S08]  /*11cb0*/  HMMA.1688.F32.TF32 R20, R16.reuse, R10, R20 ;  /* 0x0000000a1014723c */ /* 0x044ff00000081014 */
[----:B---3--:R-:W-:Y:S11]  /*11cc0*/  HMMA.1688.F32.TF32 R24, R16, R6, R24 ;  /* 0x000000061018723c */ /* 0x008ff60000081018 */
[----:B------:R-:W-:Y:S04]  /*11cd0*/  STL.64 [R1+0x300], R20 ;  /* 0x0003001401007387 */ /* 0x000fe80000100a00 */
[----:B------:R1:W-:Y:S04]  /*11ce0*/  STL.64 [R1+0x308], R22 ;  /* 0x0003081601007387 */ /* 0x0003e80000100a00 */
[----:B-1----:R-:W2:Y:S01]  /*11cf0*/  LDL.LU.64 R22, [R1+0x2850] ;  /* 0x0028500001167983 */ /* 0x002ea20000300a00 */
[----:B------:R-:W-:-:S02]  /*11d00*/  IMAD.MOV.U32 R8, RZ, RZ, R26 ;  /* 0x000000ffff087224 */ /* 0x000fc400078e001a */
[----:B------:R-:W-:Y:S01]  /*11d10*/  IMAD.MOV.U32 R9, RZ, RZ, R27 ;  /* 0x000000ffff097224 */ /* 0x000fe200078e001b */
[----:B------:R-:W2:Y:S04]  /*11d20*/  LDL.LU.64 R20, [R1+0x2848] ;  /* 0x0028480001147983 */ /* 0x000ea80000300a00 */
[----:B------:R-:W-:Y:S04]  /*11d30*/  STL [R1+0x270], R24 ;  /* 0x0002701801007387 */ /* 0x000fe80000100800 */
[----:B------:R-:W2:Y:S04]  /*11d40*/  LDL.64 R14, [R1+0x58] ;  /* 0x00005800010e7983 */ /* 0x000ea80000100a00 */
[----:B------:R1:W-:Y:S04]  /*11d50*/  STL.64 [R1+0x2808], R10 ;  /* 0x0028080a01007387 */ /* 0x0003e80000100a00 */
[----:B------:R-:W-:Y:S04]  /*11d60*/  STL.64 [R1+0x2800], R8 ;  /* 0x0028000801007387 */ /* 0x000fe80000100a00 */
[----:B-1----:R-:W3:Y:S04]  /*11d70*/  LDL.64 R10, [R1+0x18] ;  /* 0x00001800010a7983 */ /* 0x002ee80000100a00 */
[----:B---3--:R1:W-:Y:S02]  /*11d80*/  STL.64 [R1+0x2810], R10 ;  /* 0x0028100a01007387 */ /* 0x0083e40000100a00 */
[----:B-1----:R-:W-:-:S02]  /*11d90*/  IMAD.MOV.U32 R10, RZ, RZ, R13 ;  /* 0x000000ffff0a7224 */ /* 0x002fc400078e000d */
[----:B------:R-:W-:-:S05]  /*11da0*/  IMAD.MOV.U32 R11, RZ, RZ, R12 ;  /* 0x000000ffff0b7224 */ /* 0x000fca00078e000c */
[----:B------:R1:W-:Y:S04]  /*11db0*/  STL.64 [R1+0x2828], R10 ;  /* 0x0028280a01007387 */ /* 0x0003e80000100a00 */
[----:B------:R-:W3:Y:S04]  /*11dc0*/  LDL.LU R8, [R1+0x240] ;  /* 0x0002400001087983 */ /* 0x000ee80000300800 */
[----:B------:R-:W3:Y:S04]  /*11dd0*/  LDL.LU R9, [R1+0x244] ;  /* 0x0002440001097983 */ /* 0x000ee80000300800 */
[----:B-1----:R-:W4:Y:S04]  /*11de0*/  LDL.LU R10, [R1+0x248] ;  /* 0x00024800010a7983 */ /* 0x002f280000300800 */
[----:B------:R-:W4:Y:S01]  /*11df0*/  LDL.LU R11, [R1+0x24c] ;  /* 0x00024c00010b7983 */ /* 0x000f220000300800 */
[----:B------:R-:W-:-:S03]  /*11e00*/  IMAD.MOV.U32 R5, RZ, RZ, R25 ;  /* 0x000000ffff057224 */ /* 0x000fc600078e0019 */
[----:B----4-:R-:W-:Y:S04]  /*11e10*/  STL.64 [R1+0x2840], R10 ;  /* 0x0028400a01007387 */ /* 0x010fe80000100a00 */
[----:B---3--:R1:W-:Y:S04]  /*11e20*/  STL.64 [R1+0x2838], R8 ;  /* 0x0028380801007387 */ /* 0x0083e80000100a00 */
[----:B-1----:R-:W2:Y:S04]  /*11e30*/  LDL.LU R8, [R1+0x260] ;  /* 0x0002600001087983 */ /* 0x002ea80000300800 */
[----:B------:R-:W2:Y:S04]  /*11e40*/  LDL.LU R9, [R1+0x264] ;  /* 0x0002640001097983 */ /* 0x000ea80000300800 */
[----:B------:R-:W2:Y:S04]  /*11e50*/  LDL.LU R10, [R1+0x268] ;  /* 0x00026800010a7983 */ /* 0x000ea80000300800 */
[----:B------:R-:W2:Y:S04]  /*11e60*/  LDL.LU R11, [R1+0x26c] ;  /* 0x00026c00010b7983 */ /* 0x000ea80000300800 */
[----:B------:R-:W3:Y:S04]  /*11e70*/  LDL.LU R24, [R1+0x210] ;  /* 0x0002100001187983 */ /* 0x000ee80000300800 */
[----:B------:R-:W3:Y:S04]  /*11e80*/  LDL.LU R25, [R1+0x214] ;  /* 0x0002140001197983 */ /* 0x000ee80000300800 */
[----:B------:R-:W4:Y:S04]  /*11e90*/  LDL.LU R26, [R1+0x218] ;  /* 0x00021800011a7983 */ /* 0x000f280000300800 */
[----:B------:R-:W4:Y:S04]  /*11ea0*/  LDL.LU R27, [R1+0x21c] ;  /* 0x00021c00011b7983 */ /* 0x000f280000300800 */
[----:B----4-:R-:W-:Y:S04]  /*11eb0*/  STL.64 [R1+0x2820], R26 ;  /* 0x0028201a01007387 */ /* 0x010fe80000100a00 */
[----:B---3--:R1:W-:Y:S04]  /*11ec0*/  STL.64 [R1+0x2818], R24 ;  /* 0x0028181801007387 */ /* 0x0083e80000100a00 */
[----:B-1----:R-:W3:Y:S04]  /*11ed0*/  LDL.LU R24, [R1+0x230] ;  /* 0x0002300001187983 */ /* 0x002ee80000300800 */
[----:B------:R-:W3:Y:S04]  /*11ee0*/  LDL.LU R25, [R1+0x234] ;  /* 0x0002340001197983 */ /* 0x000ee80000300800 */
[----:B------:R-:W3:Y:S04]  /*11ef0*/  LDL.LU R26, [R1+0x238] ;  /* 0x00023800011a7983 */ /* 0x000ee80000300800 */
[----:B------:R-:W3:Y:S04]  /*11f00*/  LDL.LU R27, [R1+0x23c] ;  /* 0x00023c00011b7983 */ /* 0x000ee80000300800 */
[----:B------:R-:W-:Y:S04]  /*11f10*/  STL.64 [R1+0x27f8], R6 ;  /* 0x0027f80601007387 */ /* 0x000fe80000100a00 */
[----:B------:R1:W-:Y:S04]  /*11f20*/  STL.64 [R1+0x27f0], R4 ;  /* 0x0027f00401007387 */ /* 0x0003e80000100a00 */
[----:B-1----:R-:W4:Y:S04]  /*11f30*/  LDL.LU R4, [R1+0x250] ;  /* 0x0002500001047983 */ /* 0x002f280000300800 */
[----:B------:R-:W4:Y:S04]  /*11f40*/  LDL.LU R5, [R1+0x254] ;  /* 0x0002540001057983 */ /* 0x000f280000300800 */
[----:B------:R-:W4:Y:S04]  /*11f50*/  LDL.LU R6, [R1+0x258] ;  /* 0x0002580001067983 */ /* 0x000f280000300800 */
[----:B------:R-:W4:Y:S04]  /*11f60*/  LDL.LU R7, [R1+0x25c] ;  /* 0x00025c0001077983 */ /* 0x000f280000300800 */
[----:B------:R-:W3:Y:S04]  /*11f70*/  LDL.LU R16, [R1+0x80] ;  /* 0x0000800001107983 */ /* 0x000ee80000300800 */
[----:B------:R-:W3:Y:S04]  /*11f80*/  LDL.LU R17, [R1+0x84] ;  /* 0x0000840001117983 */ /* 0x000ee80000300800 */
[----:B------:R-:W3:Y:S04]  /*11f90*/  LDL.LU R18, [R1+0x88] ;  /* 0x0000880001127983 */ /* 0x000ee80000300800 */
[----:B------:R-:W3:Y:S01]  /*11fa0*/  LDL.LU R19, [R1+0x8c] ;  /* 0x00008c0001137983 */ /* 0x000ee20000300800 */
[----:B--2---:R-:W-:Y:S03]  /*11fb0*/  HMMA.1688.F32.TF32 R8, R20, R14, R8 ;  /* 0x0000000e1408723c */ /* 0x004fe60000081008 */
[----:B---3--:R1:W-:Y:S04]  /*11fc0*/  STL.64 [R1+0x2760], R18 ;  /* 0x0027601201007387 */ /* 0x0083e80000100a00 */
[----:B------:R2:W-:Y:S04]  /*11fd0*/  STL.64 [R1+0x2758], R16 ;  /* 0x0027581001007387 */ /* 0x0005e80000100a00 */
[----:B-1----:R-:W3:Y:S08]  /*11fe0*/  LDL.64 R18, [R1+0x8] ;  /* 0x0000080001127983 */ /* 0x002ef00000100a00 */
[----:B------:R-:W-:Y:S01]  /*11ff0*/  STL.64 [R1+0x260], R8 ;  /* 0x0002600801007387 */ /* 0x000fe20000100a00 */
[----:B--2---:R-:W-:Y:S01]  /*12000*/  MOV R17, R14 ;  /* 0x0000000e00117202 */ /* 0x004fe20000000f00 */
[----:B------:R-:W-:-:S02]  /*12010*/  IMAD.MOV.U32 R16, RZ, RZ, R15 ;  /* 0x000000ffff107224 */ /* 0x000fc400078e000f */
[----:B------:R1:W-:Y:S04]  /*12020*/  STL.64 [R1+0x268], R10 ;  /* 0x0002680a01007387 */ /* 0x0003e80000100a00 */
[----:B-1----:R-:W2:Y:S04]  /*12030*/  LDL.LU.64 R10, [R1+0x2840] ;  /* 0x00284000010a7983 */ /* 0x002ea80000300a00 */
[----:B------:R-:W2:Y:S04]  /*12040*/  LDL.LU.64 R8, [R1+0x2838] ;  /* 0x0028380001087983 */ /* 0x000ea80000300a00 */
[----:B------:R-:W4:Y:S02]  /*12050*/  LDL.LU.64 R14, [R1+0x2830] ;  /* 0x00283000010e7983 */ /* 0x000f240000300a00 */
[----:B----4-:R-:W-:-:S15]  /*12060*/  HMMA.1688.F32.TF32 R4, R20, R14, R4 ;  /* 0x0000000e1404723c */ /* 0x010fde0000081004 */
[----:B------:R-:W-:-:S04]  /*12070*/  NOP ;  /* 0x0000000000007918 */ /* 0x000fc80000000000 */
[----:B------:R1:W-:Y:S04]  /*12080*/  STL.64 [R1+0x250], R4 ;  /* 0x0002500401007387 */ /* 0x0003e80000100a00 */
[----:B------:R-:W-:Y:S04]  /*12090*/  STL.64 [R1+0x258], R6 ;  /* 0x0002580601007387 */ /* 0x000fe80000100a00 */
[----:B------:R-:W4:Y:S01]  /*120a0*/  LDL.LU R12, [R1+0x130] ;  /* 0x00013000010c7983 */ /* 0x000f220000300800 */
[----:B-1----:R-:W-:-:S03]  /*120b0*/  IMAD.MOV.U32 R5, RZ, RZ, R14 ;  /* 0x000000ffff057224 */ /* 0x002fc600078e000e */
[----:B------:R-:W4:Y:S01]  /*120c0*/  LDL.LU R13, [R1+0x134] ;  /* 0x00013400010d7983 */ /* 0x000f220000300800 */
[----:B------:R-:W-:-:S03]  /*120d0*/  IMAD.MOV.U32 R4, RZ, RZ, R15 ;  /* 0x000000ffff047224 */ /* 0x000fc600078e000f */
[----:B------:R-:W2:Y:S04]  /*120e0*/  LDL.LU R14, [R1+0x138] ;  /* 0x00013800010e7983 */ /* 0x000ea80000300800 */
[----:B------:R-:W2:Y:S04]  /*120f0*/  LDL.LU R15, [R1+0x13c] ;  /* 0x00013c00010f7983 */ /* 0x000ea80000300800 */
[----:B--2---:R1:W-:Y:S02]  /*12100*/  STL.64 [R1+0x27a0], R14 ;  /* 0x0027a00e01007387 */ /* 0x0043e40000100a00 */
[----:B-1----:R-:W-:-:S02]  /*12110*/  IMAD.MOV.U32 R14, RZ, RZ, R29 ;  /* 0x000000ffff0e7224 */ /* 0x002fc400078e001d */
[----:B------:R-:W-:-:S07]  /*12120*/  IMAD.MOV.U32 R15, RZ, RZ, R28 ;  /* 0x000000ffff0f7224 */ /* 0x000fce00078e001c */
[----:B------:R-:W-:Y:S01]  /*12130*/  HMMA.1688.F32.TF32 R8, R20, R14, R8 ;  /* 0x0000000e1408723c */ /* 0x000fe20000081008 */
[----:B----4-:R-:W-:-:S15]  /*12140*/  STL.64 [R1+0x2798], R12 ;  /* 0x0027980c01007387 */ /* 0x010fde0000100a00 */
[----:B------:R-:W-:-:S03]  /*12150*/  NOP ;  /* 0x0000000000007918 */ /* 0x000fc60000000000 */
[----:B------:R-:W-:Y:S04]  /*12160*/  STL.64 [R1+0x240], R8 ;  /* 0x0002400801007387 */ /* 0x000fe80000100a00 */
[----:B------:R1:W-:Y:S04]  /*12170*/  STL.64 [R1+0x248], R10 ;  /* 0x0002480a01007387 */ /* 0x0003e80000100a00 */
[----:B-1----:R-:W2:Y:S04]  /*12180*/  LDL.LU.64 R10, [R1+0x2828] ;  /* 0x00282800010a7983 */ /* 0x002ea80000300a00 */
[----:B------:R1:W-:Y:S04]  /*12190*/  STL.64 [R1+0x27b0], R14 ;  /* 0x0027b00e01007387 */ /* 0x0003e80000100a00 */
[----:B------:R-:W4:Y:S04]  /*121a0*/  LDL.LU R12, [R1+0x220] ;  /* 0x00022000010c7983 */ /* 0x000f280000300800 */
[----:B------:R-:W4:Y:S04]  /*121b0*/  LDL.LU R13, [R1+0x224] ;  /* 0x00022400010d7983 */ /* 0x000f280000300800 */
[----:B-1----:R-:W4:Y:S04]  /*121c0*/  LDL.LU R14, [R1+0x228] ;  /* 0x00022800010e7983 */ /* 0x002f280000300800 */
[----:B------:R-:W4:Y:S01]  /*121d0*/  LDL.LU R15, [R1+0x22c] ;  /* 0x00022c00010f7983 */ /* 0x000f220000300800 */
[----:B--2---:R-:W-:Y:S03]  /*121e0*/  HMMA.1688.F32.TF32 R8, R20, R10, R24 ;  /* 0x0000000a1408723c */ /* 0x004fe60000081018 */
[----:B------:R-:W3:Y:S04]  /*121f0*/  LDL.LU.64 R26, [R1+0x2820] ;  /* 0x00282000011a7983 */ /* 0x000ee80000300a00 */
[----:B------:R-:W3:-:S12]  /*12200*/  LDL.LU.64 R24, [R1+0x2818] ;  /* 0x0028180001187983 */ /* 0x000ed80000300a00 */
[----:B------:R-:W-:Y:S04]  /*12210*/  STL.64 [R1+0x230], R8 ;  /* 0x0002300801007387 */ /* 0x000fe80000100a00 */
[----:B------:R1:W-:Y:S04]  /*12220*/  STL.64 [R1+0x238], R10 ;  /* 0x0002380a01007387 */ /* 0x0003e80000100a00 */
[----:B-1----:R-:W4:Y:S01]  /*12230*/  LDL.LU.64 R10, [R1+0x2810] ;  /* 0x00281000010a7983 */ /* 0x002f220000300a00 */
[C---:B---3--:R-:W-:Y:S08]  /*12240*/  HMMA.1688.F32.TF32 R24, R20.reuse, R18, R24 ;  /* 0x000000121418723c */ /* 0x048ff00000081018 */
[----:B----4-:R-:W-:-:S15]  /*12250*/  HMMA.1688.F32.TF32 R12, R20, R10, R12 ;  /* 0x0000000a140c723c */ /* 0x010fde000008100c */
[----:B------:R-:W-:-:S04]  /*12260*/  NOP ;  /* 0x0000000000007918 */ /* 0x000fc80000000000 */
[----:B------:R1:W-:Y:S04]  /*12270*/  STL.64 [R1+0x220], R12 ;  /* 0x0002200c01007387 */ /* 0x0003e80000100a00 */
[----:B------:R2:W-:Y:S01]  /*12280*/  STL.64 [R1+0x228], R14 ;  /* 0x0002280e01007387 */ /* 0x0005e20000100a00 */
[----:B-1----:R-:W-:Y:S02]  /*12290*/  IMAD.MOV.U32 R13, RZ, RZ, R10 ;  /* 0x000000ffff0d7224 */ /* 0x002fe400078e000a */
[----:B------:R-:W-:Y:S02]  /*122a0*/  IMAD.MOV.U32 R12, RZ, RZ, R11 ;  /* 0x000000ffff0c7224 */ /* 0x000fe400078e000b */
[----:B------:R-:W3:Y:S01]  /*122b0*/  LDL.LU.64 R10, [R1+0x2808] ;  /* 0x00280800010a7983 */ /* 0x000ee20000300a00 */
[----:B--2---:R-:W-:-:S02]  /*122c0*/  IMAD.MOV.U32 R14, RZ, RZ, R5 ;  /* 0x000000ffff0e7224 */ /* 0x004fc400078e0005 */
[----:B------:R-:W-:Y:S01]  /*122d0*/  IMAD.MOV.U32 R15, RZ, RZ, R4 ;  /* 0x000000ffff0f7224 */ /* 0x000fe200078e0004 */
[----:B------:R-:W2:Y:S04]  /*122e0*/  LDL.LU.64 R8, [R1+0x2800] ;  /* 0x0028000001087983 */ /* 0x000ea80000300a00 */
[----:B------:R-:W3:Y:S04]  /*122f0*/  LDL.LU R4, [R1+0x200] ;  /* 0x0002000001047983 */ /* 0x000ee80000300800 */
[----:B------:R-:W3:Y:S04]  /*12300*/  LDL.LU R5, [R1+0x204] ;  /* 0x0002040001057983 */ /* 0x000ee80000300800 */
[----:B------:R-:W3:Y:S04]  /*12310*/  LDL.LU R6, [R1+0x208] ;  /* 0x0002080001067983 */ /* 0x000ee80000300800 */
[----:B------:R-:W3:Y:S04]  /*12320*/  LDL.LU R7, [R1+0x20c] ;  /* 0x00020c0001077983 */ /* 0x000ee80000300800 */
[----:B------:R-:W-:Y:S04]  /*12330*/  STL.64 [R1+0x27c8], R14 ;  /* 0x0027c80e01007387 */ /* 0x000fe80000100a00 */
[----:B------:R1:W-:Y:S04]  /*12340*/  STL.64 [R1+0x2778], R18 ;  /* 0x0027781201007387 */ /* 0x0003e80000100a00 */
[----:B------:R4:W-:Y:S04]  /*12350*/  STL.64 [R1+0x210], R24 ;  /* 0x0002101801007387 */ /* 0x0009e80000100a00 */
[----:B------:R4:W-:Y:S01]  /*12360*/  STL.64 [R1+0x218], R26 ;  /* 0x0002181a01007387 */ /* 0x0009e20000100a00 */
[----:B-1----:R-:W-:-:S02]  /*12370*/  IMAD.MOV.U32 R18, RZ, RZ, R13 ;  /* 0x000000ffff127224 */ /* 0x002fc400078e000d */
[----:B------:R-:W-:Y:S01]  /*12380*/  IMAD.MOV.U32 R19, RZ, RZ, R12 ;  /* 0x000000ffff137224 */ /* 0x000fe200078e000c */
[----:B----4-:R-:W4:Y:S04]  /*12390*/  LDL.LU R24, [R1+0x170] ;  /* 0x0001700001187983 */ /* 0x010f280000300800 */
[----:B------:R-:W4:Y:S04]  /*123a0*/  LDL.LU R25, [R1+0x174] ;  /* 0x0001740001197983 */ /* 0x000f280000300800 */
[----:B------:R-:W4:Y:S04]  /*123b0*/  LDL.LU R26, [R1+0x178] ;  /* 0x00017800011a7983 */ /* 0x000f280000300800 */
[----:B------:R-:W4:Y:S04]  /*123c0*/  LDL.LU R27, [R1+0x17c] ;  /* 0x00017c00011b7983 */ /* 0x000f280000300800 */
[----:B------:R1:W-:Y:S04]  /*123d0*/  STL.64 [R1+0x2790], R18 ;  /* 0x0027901201007387 */ /* 0x0003e80000100a00 */
[----:B-1----:R-:W2:Y:S01]  /*123e0*/  LDL.64 R18, [R1+0x28] ;  /* 0x0000280001127983 */ /* 0x002ea20000100a00 */
[----:B------:R-:W-:-:S02]  /*123f0*/  IMAD.MOV.U32 R15, RZ, RZ, R16 ;  /* 0x000000ffff0f7224 */ /* 0x000fc400078e0010 */
[----:B------:R-:W-:Y:S01]  /*12400*/  IMAD.MOV.U32 R14, RZ, RZ, R17 ;  /* 0x000000ffff0e7224 */ /* 0x000fe200078e0011 */
[----:B--2---:R1:W-:Y:S04]  /*12410*/  STL.64 [R1+0x27a8], R18 ;  /* 0x0027a81201007387 */ /* 0x0043e80000100a00 */
[----:B------:R-:W2:Y:S04]  /*12420*/  LDL.LU R16, [R1+0x140] ;  /* 0x0001400001107983 */ /* 0x000ea80000300800 */
[----:B------:R-:W2:Y:S04]  /*12430*/  LDL.LU R17, [R1+0x144] ;  /* 0x0001440001117983 */ /* 0x000ea80000300800 */
[----:B-1----:R-:W2:Y:S04]  /*12440*/  LDL.LU R18, [R1+0x148] ;  /* 0x0001480001127983 */ /* 0x002ea80000300800 */
[----:B------:R-:W2:Y:S01]  /*12450*/  LDL.LU R19, [R1+0x14c] ;  /* 0x00014c0001137983 */ /* 0x000ea20000300800 */
[C---:B---3--:R-:W-:Y:S03]  /*12460*/  HMMA.1688.F32.TF32 R4, R20.reuse, R10, R4 ;  /* 0x0000000a1404723c */ /* 0x048fe60000081004 */
[----:B--2---:R-:W-:Y:S04]  /*12470*/  STL.64 [R1+0x27c0], R18 ;  /* 0x0027c01201007387 */ /* 0x004fe80000100a00 */
[----:B------:R1:W-:Y:S04]  /*12480*/  STL.64 [R1+0x27b8], R16 ;  /* 0x0027b81001007387 */ /* 0x0003e80000100a00 */
[----:B-1----:R-:W2:Y:S04]  /*12490*/  LDL.LU R16, [R1+0x150] ;  /* 0x0001500001107983 */ /* 0x002ea80000300800 */
[----:B------:R-:W2:Y:S04]  /*124a0*/  LDL.LU R17, [R1+0x154] ;  /* 0x0001540001117983 */ /* 0x000ea80000300800 */
[----:B------:R-:W3:Y:S04]  /*124b0*/  LDL.LU R18, [R1+0x158] ;  /* 0x0001580001127983 */ /* 0x000ee80000300800 */
[----:B------:R-:W3:Y:S04]  /*124c0*/  LDL.LU R19, [R1+0x15c] ;  /* 0x00015c0001137983 */ /* 0x000ee80000300800 */
[----:B---3--:R-:W-:Y:S04]  /*124d0*/  STL.64 [R1+0x27d8], R18 ;  /* 0x0027d81201007387 */ /* 0x008fe80000100a00 */
[----:B--2---:R1:W-:Y:S04]  /*124e0*/  STL.64 [R1+0x27d0], R16 ;  /* 0x0027d01001007387 */ /* 0x0043e80000100a00 */
[----:B-1----:R-:W2:Y:S04]  /*124f0*/  LDL.LU R16, [R1+0x160] ;  /* 0x0001600001107983 */ /* 0x002ea80000300800 */
[----:B------:R-:W2:Y:S04]  /*12500*/  LDL.LU R17, [R1+0x164] ;  /* 0x0001640001117983 */ /* 0x000ea80000300800 */
[----:B------:R-:W2:Y:S04]  /*12510*/  LDL.LU R18, [R1+0x168] ;  /* 0x0001680001127983 */ /* 0x000ea80000300800 */
[----:B------:R-:W2:Y:S04]  /*12520*/  LDL.LU R19, [R1+0x16c] ;  /* 0x00016c0001137983 */ /* 0x000ea80000300800 */
[----:B------:R-:W-:Y:S04]  /*12530*/  STL.64 [R1+0x200], R4 ;  /* 0x0002000401007387 */ /* 0x000fe80000100a00 */
[----:B------:R1:W-:Y:S04]  /*12540*/  STL.64 [R1+0x208], R6 ;  /* 0x0002080601007387 */ /* 0x0003e80000100a00 */
[----:B-1----:R-:W4:Y:S04]  /*12550*/  LDL.LU.64 R6, [R1+0x27f8] ;  /* 0x0027f80001067983 */ /* 0x002f280000300a00 */
[----:B------:R-:W3:Y:S04]  /*12560*/  LDL.LU.64 R4, [R1+0x27f0] ;  /* 0x0027f00001047983 */ /* 0x000ee80000300a00 */
[----:B------:R-:W-:Y:S04]  /*12570*/  STL.64 [R1+0x2770], R10 ;  /* 0x0027700a01007387 */ /* 0x000fe80000100a00 */
[----:B------:R1:W-:Y:S04]  /*12580*/  STL.64 [R1+0x2768], R8 ;  /* 0x0027680801007387 */ /* 0x0003e80000100a00 */
[----:B-1----:R-:W2:Y:S04]  /*12590*/  LDL.LU R8, [R1+0x110] ;  /* 0x0001100001087983 */ /* 0x002ea80000300800 */
[----:B------:R-:W2:Y:S04]  /*125a0*/  LDL.LU R9, [R1+0x114] ;  /* 0x0001140001097983 */ /* 0x000ea80000300800 */
[----:B------:R-:W2:Y:S04]  /*125b0*/  LDL.LU R10, [R1+0x118] ;  /* 0x00011800010a7983 */ /* 0x000ea80000300800 */
[----:B------:R-:W2:Y:S01]  /*125c0*/  LDL.LU R11, [R1+0x11c] ;  /* 0x00011c00010b7983 */ /* 0x000ea20000300800 */
[----:B----4-:R-:W-:Y:S03]  /*125d0*/  HMMA.1688.F32.TF32 R20, R20, R6, R24 ;  /* 0x000000061414723c */ /* 0x010fe60000081018 */
[----:B--2---:R-:W-:Y:S04]  /*125e0*/  STL.64 [R1+0x2788], R10 ;  /* 0x0027880a01007387 */ /* 0x004fe80000100a00 */
[----:B------:R1:W-:Y:S04]  /*125f0*/  STL.64 [R1+0x2780], R8 ;  /* 0x0027800801007387 */ /* 0x0003e80000100a00 */
[----:B-1----:R-:W2:Y:S04]  /*12600*/  LDL.LU R8, [R1+0x120] ;  /* 0x0001200001087983 */ /* 0x002ea80000300800 */
[----:B------:R-:W2:Y:S04]  /*12610*/  LDL.LU R9, [R1+0x124] ;  /* 0x0001240001097983 */ /* 0x000ea80000300800 */
[----:B------:R-:W2:Y:S04]  /*12620*/  LDL.LU R10, [R1+0x128] ;  /* 0x00012800010a7983 */ /* 0x000ea80000300800 */
[----:B------:R-:W2:Y:S04]  /*12630*/  LDL.LU R11, [R1+0x12c] ;  /* 0x00012c00010b7983 */ /* 0x000ea80000300800 */
[----:B------:R-:W4:Y:S04]  /*12640*/  LDL.LU.64 R26, [R1+0x27e8] ;  /* 0x0027e800011a7983 */ /* 0x000f280000300a00 */
[----:B------:R-:W4:Y:S04]  /*12650*/  LDL.LU.64 R24, [R1+0x27e0] ;  /* 0x0027e00001187983 */ /* 0x000f280000300a00 */
[----:B------:R1:W-:Y:S04]  /*12660*/  STL.64 [R1+0x170], R20 ;  /* 0x0001701401007387 */ /* 0x0003e80000100a00 */
[----:B------:R3:W-:Y:S04]  /*12670*/  STL.64 [R1+0x178], R22 ;  /* 0x0001781601007387 */ /* 0x0007e80000100a00 */
[----:B-1----:R-:W2:Y:S04]  /*12680*/  LDL.LU R20, [R1+0x100] ;  /* 0x0001000001147983 */ /* 0x002ea80000300800 */
[----:B------:R-:W2:Y:S04]  /*12690*/  LDL.LU R21, [R1+0x104] ;  /* 0x0001040001157983 */ /* 0x000ea80000300800 */
[----:B---3--:R-:W3:Y:S04]  /*126a0*/  LDL.LU R22, [R1+0x108] ;  /* 0x0001080001167983 */ /* 0x008ee80000300800 */
[----:B------:R-:W3:Y:S01]  /*126b0*/  LDL.LU R23, [R1+0x10c] ;  /* 0x00010c0001177983 */ /* 0x000ee20000300800 */
[----:B----4-:R-:W-:Y:S03]  /*126c0*/  HMMA.1688.F32.TF32 R12, R24, R14, R16 ;  /* 0x0000000e180c723c */ /* 0x010fe60000081010 */
[----:B------:R-:W4:Y:S04]  /*126d0*/  LDL.LU.64 R18, [R1+0x27d8] ;  /* 0x0027d80001127983 */ /* 0x000f280000300a00 */
[----:B------:R-:W4:-:S12]  /*126e0*/  LDL.LU.64 R16, [R1+0x27d0] ;  /* 0x0027d00001107983 */ /* 0x000f180000300a00 */
[----:B------:R-:W-:Y:S04]  /*126f0*/  STL.64 [R1+0x160], R12 ;  /* 0x0001600c01007387 */ /* 0x000fe80000100a00 */
[----:B------:R1:W-:Y:S04]  /*12700*/  STL.64 [R1+0x168], R14 ;  /* 0x0001680e01007387 */ /* 0x0003e80000100a00 */
[----:B-1----:R-:W4:Y:S02]  /*12710*/  LDL.LU.64 R14, [R1+0x27c8] ;  /* 0x0027c800010e7983 */ /* 0x002f240000300a00 */
[----:B----4-:R-:W-:Y:S02]  /*12720*/  HMMA.1688.F32.TF32 R12, R24, R14, R16 ;  /* 0x0000000e180c723c */ /* 0x010fe40000081010 */
[----:B------:R-:W4:Y:S04]  /*12730*/  LDL.LU.64 R18, [R1+0x27c0] ;  /* 0x0027c00001127983 */ /* 0x000f280000300a00 */
[----:B------:R-:W4:-:S13]  /*12740*/  LDL.LU.64 R16, [R1+0x27b8] ;  /* 0x0027b80001107983 */ /* 0x000f1a0000300a00 */
[----:B------:R-:W-:Y:S04]  /*12750*/  STL.64 [R1+0x150], R12 ;  /* 0x0001500c01007387 */ /* 0x000fe80000100a00 */
[----:B------:R1:W-:Y:S04]  /*12760*/  STL.64 [R1+0x158], R14 ;  /* 0x0001580e01007387 */ /* 0x0003e80000100a00 */
[----:B-1----:R-:W4:Y:S02]  /*12770*/  LDL.LU.64 R14, [R1+0x27b0] ;  /* 0x0027b000010e7983 */ /* 0x002f240000300a00 */
[----:B----4-:R-:W-:Y:S02]  /*12780*/  HMMA.1688.F32.TF32 R12, R24, R14, R16 ;  /* 0x0000000e180c723c */ /* 0x010fe40000081010 */
[----:B------:R-:W4:-:S15]  /*12790*/  LDL.LU.64 R18, [R1+0x27a8] ;  /* 0x0027a80001127983 */ /* 0x000f1e0000300a00 */
[----:B------:R-:W-:Y:S02]  /*127a0*/  NOP ;  /* 0x0000000000007918 */ /* 0x000fe40000000000 */
[----:B------:R-:W-:Y:S04]  /*127b0*/  STL.64 [R1+0x140], R12 ;  /* 0x0001400c01007387 */ /* 0x000fe80000100a00 */
[----:B------:R1:W-:Y:S04]  /*127c0*/  STL.64 [R1+0x148], R14 ;  /* 0x0001480e01007387 */ /* 0x0003e80000100a00 */
[----:B-1----:R-:W4:Y:S04]  /*127d0*/  LDL.LU.64 R14, [R1+0x27a0] ;  /* 0x0027a000010e7983 */ /* 0x002f280000300a00 */
[----:B------:R-:W4:Y:S02]  /*127e0*/  LDL.LU.64 R12, [R1+0x2798] ;  /* 0x00279800010c7983 */ /* 0x000f240000300a00 */
[----:B----4-:R-:W-:-:S15]  /*127f0*/  HMMA.1688.F32.TF32 R12, R24, R18, R12 ;  /* 0x00000012180c723c */ /* 0x010fde000008100c */
[----:B------:R-:W-:-:S04]  /*12800*/  NOP ;  /* 0x0000000000007918 */ /* 0x000fc80000000000 */
[----:B------:R1:W-:Y:S04]  /*12810*/  STL.64 [R1+0x130], R12 ;  /* 0x0001300c01007387 */ /* 0x0003e80000100a00 */
[----:B------:R-:W-:Y:S04]  /*12820*/  STL.64 [R1+0x138], R14 ;  /* 0x0001380e01007387 */ /* 0x000fe80000100a00 */
[----:B------:R-:W-:Y:S01]  /*12830*/  LDS R15, [R4+UR7+0x6400] ;  /* 0x00640007040f7984 */ /* 0x000fe20008000800 */
[----:B-1----:R-:W-:-:S03]  /*12840*/  IMAD.MOV.U32 R13, RZ, RZ, R18 ;  /* 0x000000ffff0d7224 */ /* 0x002fc600078e0012 */
[----:B------:R-:W-:Y:S01]  /*12850*/  LDS R14, [R0+UR7+0x6400] ;  /* 0x00640007000e7984 */ /* 0x000fe20008000800 */
[----:B------:R-:W-:-:S03]  /*12860*/  IMAD.MOV.U32 R12, RZ, RZ, R19 ;  /* 0x000000ffff0c7224 */ /* 0x000fc600078e0013 */
[----:B------:R-:W2:Y:S02]  /*12870*/  LDL.LU.64 R18, [R1+0x2790] ;  /* 0x0027900001127983 */ /* 0x000ea40000300a00 */
[----:B--2---:R-:W-:Y:S02]  /*12880*/  HMMA.1688.F32.TF32 R16, R24, R18, R8 ;  /* 0x000000121810723c */ /* 0x004fe40000081008 */
[----:B------:R-:W2:Y:S04]  /*12890*/  LDL.LU.64 R10, [R1+0x2788] ;  /* 0x00278800010a7983 */ /* 0x000ea80000300a00 */
[----:B------:R-:W2:-:S13]  /*128a0*/  LDL.LU.64 R8, [R1+0x2780] ;  /* 0x0027800001087983 */ /* 0x000e9a0000300a00 */
[----:B------:R-:W-:Y:S04]  /*128b0*/  STL.64 [R1+0x120], R16 ;  /* 0x0001201001007387 */ /* 0x000fe80000100a00 */
[----:B------:R1:W-:Y:S04]  /*128c0*/  STL.64 [R1+0x128], R18 ;  /* 0x0001281201007387 */ /* 0x0003e80000100a00 */
[----:B-1----:R-:W2:Y:S02]  /*128d0*/  LDL.LU.64 R18, [R1+0x2778] ;  /* 0x0027780001127983 */ /* 0x002ea40000300a00 */
[----:B--2---:R-:W-:Y:S01]  /*128e0*/  HMMA.1688.F32.TF32 R8, R24, R18, R8 ;  /* 0x000000121808723c */ /* 0x004fe20000081008 */
[----:B------:R-:W-:-:S02]  /*128f0*/  IMAD.MOV.U32 R29, RZ, RZ, R18 ;  /* 0x000000ffff1d7224 */ /* 0x000fc400078e0012 */
[----:B------:R-:W-:-:S15]  /*12900*/  IMAD.MOV.U32 R28, RZ, RZ, R19 ;  /* 0x000000ffff1c7224 */ /* 0x000fde00078e0013 */
[----:B------:R-:W-:Y:S01]  /*12910*/  NOP ;  /* 0x0000000000007918 */ /* 0x000fe20000000000 */
[----:B------:R-:W-:Y:S04]  /*12920*/  STL.64 [R1+0x110], R8 ;  /* 0x0001100801007387 */ /* 0x000fe80000100a00 */
[----:B------:R1:W-:Y:S04]  /*12930*/  STL.64 [R1+0x118], R10 ;  /* 0x0001180a01007387 */ /* 0x0003e80000100a00 */
[----:B-1----:R-:W3:Y:S04]  /*12940*/  LDL.LU.64 R10, [R1+0x2770] ;  /* 0x00277000010a7983 */ /* 0x002ee80000300a00 */
[----:B------:R-:W2:Y:S04]  /*12950*/  LDL.LU.64 R8, [R1+0x2768] ;  /* 0x0027680001087983 */ /* 0x000ea80000300a00 */
[----:B------:R-:W4:Y:S04]  /*12960*/  LDL.LU.64 R18, [R1+0x2760] ;  /* 0x0027600001127983 */ /* 0x000f280000300a00 */
[----:B------:R-:W4:Y:S01]  /*12970*/  LDL.LU.64 R16, [R1+0x2758] ;  /* 0x0027580001107983 */ /* 0x000f220000300a00 */
[C---:B---3--:R-:W-:Y:S08]  /*12980*/  HMMA.1688.F32.TF32 R20, R24.reuse, R10, R20 ;  /* 0x0000000a1814723c */ /* 0x048ff00000081014 */
[----:B----4-:R-:W-:Y:S01]  /*12990*/  HMMA.1688.F32.TF32 R16, R24, R6, R16 ;  /* 0x000000061810723c */ /* 0x010fe20000081010 */
[----:B------:R-:W-:Y:S04]  /*129a0*/  STL.64 [R1+0x26f8], R10 ;  /* 0x0026f80a01007387 */ /* 0x000fe80000100a00 */
[----:B--2---:R1:W-:Y:S06]  /*129b0*/  STL.64 [R1+0x26f0], R8 ;  /* 0x0026f00801007387 */ /* 0x0043ec0000100a00 */
[----:B------:R-:W-:Y:S04]  /*129c0*/  STL.64 [R1+0x100], R20 ;  /* 0x0001001401007387 */ /* 0x000fe80000100a00 */
[----:B------:R-:W-:Y:S04]  /*129d0*/  STL.64 [R1+0x108], R22 ;  /* 0x0001081601007387 */ /* 0x000fe80000100a00 */
[----:B-1----:R-:W2:Y:S04]  /*129e0*/  LDL.LU R8, [R1+0x3a0] ;  /* 0x0003a00001087983 */ /* 0x002ea80000300800 */
[----:B------:R-:W-:Y:S04]  /*129f0*/  STL.64 [R1+0x460], R16 ;  /* 0x0004601001007387 */ /* 0x000fe80000100a00 */
[----:B------:R-:W-:Y:S04]  /*12a00*/  STL.64 [R1+0x468], R18 ;  /* 0x0004681201007387 */ /* 0x000fe80000100a00 */
[----:B------:R-:W2:Y:S04]  /*12a10*/  LDL.LU R9, [R1+0x3a4] ;  /* 0x0003a40001097983 */ /* 0x000ea80000300800 */
[----:B------:R-:W3:Y:S04]  /*12a20*/  LDL.LU R10, [R1+0x3a8] ;  /* 0x0003a800010a7983 */ /* 0x000ee80000300800 */
[----:B------:R-:W3:Y:S04]  /*12a30*/  LDL.LU R11, [R1+0x3ac] ;  /* 0x0003ac00010b7983 */ /* 0x000ee80000300800 */
[----:B------:R-:W-:Y:S04]  /*12a40*/  LDS R18, [R0+UR7+0x6500] ;  /* 0x0065000700127984 */ /* 0x000fe80008000800 */
[----:B------:R-:W1:Y:S04]  /*12a50*/  LDS R19, [R4+UR7+0x6500] ;  /* 0x0065000704137984 */ /* 0x000e680008000800 */
[----:B------:R-:W-:Y:S04]  /*12a60*/  LDS R16, [R0+UR7+0x4500] ;  /* 0x0045000700107984 */ /* 0x000fe80008000800 */
[----:B------:R-:W4:Y:S04]  /*12a70*/  LDS R17, [R4+UR7+0x4500] ;  /* 0x0045000704117984 */ /* 0x000f280008000800 */
[----:B------:R-:W-:Y:S04]  /*12a80*/  LDS R22, [R0+UR7+0x6600] ;  /* 0x0066000700167984 */ /* 0x000fe80008000800 */
[----:B------:R-:W1:Y:S04]  /*12a90*/  LDS R23, [R4+UR7+0x6600] ;  /* 0x0066000704177984 */ /* 0x000e680008000800 */
[----:B------:R-:W-:Y:S04]  /*12aa0*/  LDS R20, [R0+UR7+0x4600] ;  /* 0x0046000700147984 */ /* 0x000fe80008000800 */
[----:B------:R-:W1:Y:S04]  /*12ab0*/  LDS R21, [R4+UR7+0x4600] ;  /* 0x0046000704157984 */ /* 0x000e680008000800 */
[----:B------:R-:W-:Y:S04]  /*12ac0*/  LDS R25, [R4+UR7+0x4700] ;  /* 0x0047000704197984 */ /* 0x000fe80008000800 */
[----:B------:R-:W-:Y:S04]  /*12ad0*/  LDS R27, [R4+UR7+0x6700] ;  /* 0x00670007041b7984 */ /* 0x000fe80008000800 */
[----:B------:R-:W1:Y:S04]  /*12ae0*/  LDS R26, [R0+UR7+0x6700] ;  /* 0x00670007001a7984 */ /* 0x000e680008000800 */
[----:B------:R-:W1:Y:S04]  /*12af0*/  LDS R24, [R0+UR7+0x4700] ;  /* 0x0047000700187984 */ /* 0x000e680008000800 */
[----:B---3--:R3:W-:Y:S04]  /*12b00*/  STL.64 [R1+0x2708], R10 ;  /* 0x0027080a01007387 */ /* 0x0087e80000100a00 */
[----:B--2---:R-:W-:Y:S01]  /*12b10*/  STL.64 [R1+0x2700], R8 ;  /* 0x0027000801007387 */ /* 0x004fe20000100a00 */
[----:B---3--:R-:W-:-:S02]  /*12b20*/  IMAD.MOV.U32 R10, RZ, RZ, R13 ;  /* 0x000000ffff0a7224 */ /* 0x008fc400078e000d */
[----:B------:R-:W-:Y:S01]  /*12b30*/  IMAD.MOV.U32 R11, RZ, RZ, R12 ;  /* 0x000000ffff0b7224 */ /* 0x000fe200078e000c */
[----:B------:R-:W-:Y:S04]  /*12b40*/  LDS R13, [R4+UR7+0x4400] ;  /* 0x00440007040d7984 */ /* 0x000fe80008000800 */
[----:B------:R-:W-:Y:S04]  /*12b50*/  STL.64 [R1+0x2720], R10 ;  /* 0x0027200a01007387 */ /* 0x000fe80000100a00 */
[----:B-1----:R-:W-:Y:S04]  /*12b60*/  STL.64 [R1+0x26d8], R18 ;  /* 0x0026d81201007387 */ /* 0x002fe80000100a00 */
[----:B----4-:R-:W-:Y:S04]  /*12b70*/  STL.64 [R1+0x26d0], R16 ;  /* 0x0026d01001007387 */ /* 0x010fe80000100a00 */
[----:B------:R-:W-:Y:S04]  /*12b80*/  STL.64 [R1+0x2648], R22 ;  /* 0x0026481601007387 */ /* 0x000fe80000100a00 */
[----:B------:R1:W-:Y:S04]  /*12b90*/  STL.64 [R1+0x2640], R20 ;  /* 0x0026401401007387 */ /* 0x0003e80000100a00 */
[----:B------:R-:W2:Y:S04]  /*12ba0*/  LDS R12, [R0+UR7+0x4400] ;  /* 0x00440007000c7984 */ /* 0x000ea80008000800 */
[----:B-1----:R-:W3:Y:S04]  /*12bb0*/  LDL.LU R20, [R1+0x280] ;  /* 0x0002800001147983 */ /* 0x002ee80000300800 */
[----:B------:R-:W3:Y:S04]  /*12bc0*/  LDL.LU R21, [R1+0x284] ;  /* 0x0002840001157983 */ /* 0x000ee80000300800 */
[----:B------:R-:W4:Y:S04]  /*12bd0*/  LDL.LU R22, [R1+0x288] ;  /* 0x0002880001167983 */ /* 0x000f280000300800 */
[----:B------:R-:W4:Y:S04]  /*12be0*/  LDL.LU R23, [R1+0x28c] ;  /* 0x00028c0001177983 */ /* 0x000f280000300800 */
[----:B------:R-:W2:Y:S04]  /*12bf0*/  LDL.64 R10, [R1+0x38] ;  /* 0x00003800010a7983 */ /* 0x000ea80000100a00 */
[----:B--2---:R1:W-:Y:S04]  /*12c00*/  STL.64 [R1+0x2738], R10 ;  /* 0x0027380a01007387 */ /* 0x0043e80000100a00 */
[----:B-1----:R-:W2:Y:S04]  /*12c10*/  LDL.64 R10, [R1+0x48] ;  /* 0x00004800010a7983 */ /* 0x002ea80000100a00 */
[----:B--2---:R1:W-:Y:S04]  /*12c20*/  STL.64 [R1+0x2750], R10 ;  /* 0x0027500a01007387 */ /* 0x0043e80000100a00 */
[----:B------:R-:W2:Y:S04]  /*12c30*/  LDL.LU R16, [R1+0x390] ;  /* 0x0003900001107983 */ /* 0x000ea80000300800 */
[----:B------:R-:W2:Y:S04]  /*12c40*/  LDL.LU R17, [R1+0x394] ;  /* 0x0003940001117983 */ /* 0x000ea80000300800 */
[----:B------:R-:W2:Y:S04]  /*12c50*/  LDL.LU R18, [R1+0x398] ;  /* 0x0003980001127983 */ /* 0x000ea80000300800 */
[----:B------:R-:W2:Y:S04]  /*12c60*/  LDL.LU R19, [R1+0x39c] ;  /* 0x00039c0001137983 */ /* 0x000ea80000300800 */
[----:B-1----:R-:W3:Y:S04]  /*12c70*/  LDL.64 R10, [R1+0x58] ;  /* 0x00005800010a7983 */ /* 0x002ee80000100a00 */
[----:B--2---:R-:W-:Y:S04]  /*12c80*/  STL.64 [R1+0x2718], R18 ;  /* 0x0027181201007387 */ /* 0x004fe80000100a00 */
[----:B------:R1:W-:Y:S04]  /*12c90*/  STL.64 [R1+0x2710], R16 ;  /* 0x0027101001007387 */ /* 0x0003e80000100a00 */
[----:B-1----:R-:W2:Y:S04]  /*12ca0*/  LDL.LU R16, [R1+0x3b0] ;  /* 0x0003b00001107983 */ /* 0x002ea80000300800 */
[----:B------:R-:W2:Y:S04]  /*12cb0*/  LDL.LU R17, [R1+0x3b4] ;  /* 0x0003b40001117983 */ /* 0x000ea80000300800 */
[----:B------:R-:W2:Y:S04]  /*12cc0*/  LDL.LU R18, [R1+0x3b8] ;  /* 0x0003b80001127983 */ /* 0x000ea80000300800 */
[----:B------:R-:W2:Y:S04]  /*12cd0*/  LDL.LU R19, [R1+0x3bc] ;  /* 0x0003bc0001137983 */ /* 0x000ea80000300800 */
        /* <DEDUP_REMOVED lines=12> */
[----:B----4-:R1:W-:Y:S04]  /*12da0*/  STL.64 [R1+0x2660], R22 ;  /* 0x0026601601007387 */ /* 0x0103e80000100a00 */
[----:B---3--:R-:W-:Y:S04]  /*12db0*/  STL.64 [R1+0x2658], R20 ;  /* 0x0026581401007387 */ /* 0x008fe80000100a00 */
[----:B-1----:R-:W3:Y:S04]  /*12dc0*/  LDL.64 R22, [R1+0x18] ;  /* 0x0000180001167983 */ /* 0x002ee80000100a00 */
[----:B------:R-:W-:Y:S04]  /*12dd0*/  STL [R1+0x2650], R0 ;  /* 0x0026500001007387 */ /* 0x000fe80000100800 */
[----:B------:R-:W-:Y:S04]  /*12de0*/  STL.64 [R1+0x26e8], R6 ;  /* 0x0026e80601007387 */ /* 0x000fe80000100a00 */
[----:B------:R1:W-:Y:S04]  /*12df0*/  STL.64 [R1+0x26e0], R4 ;  /* 0x0026e00401007387 */ /* 0x0003e80000100a00 */
[----:B-1----:R-:W4:Y:S04]  /*12e00*/  LDL.LU R4, [R1+0x3e0] ;  /* 0x0003e00001047983 */ /* 0x002f280000300800 */
[----:B------:R-:W4:Y:S04]  /*12e10*/  LDL.LU R5, [R1+0x3e4] ;  /* 0x0003e40001057983 */ /* 0x000f280000300800 */
[----:B------:R-:W4:Y:S04]  /*12e20*/  LDL.LU R6, [R1+0x3e8] ;  /* 0x0003e80001067983 */ /* 0x000f280000300800 */
[----:B------:R-:W4:Y:S01]  /*12e30*/  LDL.LU R7, [R1+0x3ec] ;  /* 0x0003ec0001077983 */ /* 0x000f220000300800 */
[----:B------:R-:W-:-:S03]  /*12e40*/  IMAD.MOV.U32 R0, RZ, RZ, R11 ;  /* 0x000000ffff007224 */ /* 0x000fc600078e000b */
[----:B------:R-:W-:Y:S04]  /*12e50*/  STL.64 [R1+0x25b8], R26 ;  /* 0x0025b81a01007387 */ /* 0x000fe80000100a00 */
[----:B------:R-:W-:Y:S01]  /*12e60*/  STL.64 [R1+0x25b0], R24 ;  /* 0x0025b01801007387 */ /* 0x000fe20000100a00 */
[----:B----4-:R-:W-:-:S15]  /*12e70*/  HMMA.1688.F32.TF32 R4, R12, R10, R4 ;  /* 0x0000000a0c04723c */ /* 0x010fde0000081004 */
[----:B------:R-:W-:-:S04]  /*12e80*/  NOP ;  /* 0x0000000000007918 */ /* 0x000fc80000000000 */
[----:B------:R1:W-:Y:S04]  /*12e90*/  STL.64 [R1+0x3e0], R4 ;  /* 0x0003e00401007387 */ /* 0x0003e80000100a00 */
[----:B------:R4:W-:Y:S01]  /*12ea0*/  STL.64 [R1+0x3e8], R6 ;  /* 0x0003e80601007387 */ /* 0x0009e20000100a00 */
[----:B-1----:R-:W-:-:S03]  /*12eb0*/  IMAD.MOV.U32 R4, RZ, RZ, R10 ;  /* 0x000000ffff047224 */ /* 0x002fc600078e000a */
[----:B------:R-:W2:Y:S02]  /*12ec0*/  LDL.LU.64 R10, [R1+0x2750] ;  /* 0x00275000010a7983 */ /* 0x000ea40000300a00 */
[----:B--2---:R-:W-:Y:S01]  /*12ed0*/  HMMA.1688.F32.TF32 R16, R12, R10, R16 ;  /* 0x0000000a0c10723c */ /* 0x004fe20000081010 */
[----:B----4-:R-:W-:Y:S02]  /*12ee0*/  IMAD.MOV.U32 R6, RZ, RZ, R10 ;  /* 0x000000ffff067224 */ /* 0x010fe400078e000a */
        /* <DEDUP_REMOVED lines=16> */
[----:B--2---:R-:W-:Y:S02]  /*12ff0*/  HMMA.1688.F32.TF32 R8, R12, R10, R16 ;  /* 0x0000000a0c08723c */ /* 0x004fe40000081010 */
[----:B------:R-:W2:Y:S04]  /*13000*/  LDL.LU.64 R18, [R1+0x2718] ;  /* 0x0027180001127983 */ /* 0x000ea80000300a00 */
[----:B------:R-:W2:-:S13]  /*13010*/  LDL.LU.64 R16, [R1+0x2710] ;  /* 0x0027100001107983 */ /* 0x000e9a0000300a00 */
        /* <DEDUP_REMOVED lines=8> */
[----:B-1----:R-:W3:Y:S04]  /*130a0*/  LDL.LU.64 R10, [R1+0x26f8] ;  /* 0x0026f800010a7983 */ /* 0x002ee80000300a00 */
[----:B------:R-:W4:Y:S04]  /*130b0*/  LDL.LU.64 R8, [R1+0x26f0] ;  /* 0x0026f00001087983 */ /* 0x000f280000300a00 */
[----:B------:R1:W-:Y:S04]  /*130c0*/  STL.64 [R1+0x2670], R22 ;  /* 0x0026701601007387 */ /* 0x0003e80000100a00 */
[----:B-1----:R-:W3:Y:S01]  /*130d0*/  LDL.LU.64 R22, [R1+0x28] ;  /* 0x0000280001167983 */ /* 0x002ee20000300a00 */
[----:B------:R-:W-:-:S02]  /*130e0*/  IMAD.MOV.U32 R26, RZ, RZ, R29 ;  /* 0x000000ffff1a7224 */ /* 0x000fc400078e001d */
[----:B------:R-:W-:-:S07]  /*130f0*/  IMAD.MOV.U32 R27, RZ, RZ, R28 ;  /* 0x000000ffff1b7224 */ /* 0x000fce00078e001c */
[----:B--2---:R-:W-:Y:S01]  /*13100*/  HMMA.1688.F32.TF32 R16, R12, R26, R16 ;  /* 0x0000001a0c10723c */ /* 0x004fe20000081010 */
[----:B---3--:R1:W-:Y:S02]  /*13110*/  STL.64 [R1+0x2688], R22 ;  /* 0x0026881601007387 */ /* 0x0083e40000100a00 */
[----:B-1----:R-:W-:Y:S02]  /*13120*/  IMAD.MOV.U32 R22, RZ, RZ, R20 ;  /* 0x000000ffff167224 */ /* 0x002fe400078e0014 */
[----:B------:R-:W-:-:S05]  /*13130*/  IMAD.MOV.U32 R23, RZ, RZ, R7 ;  /* 0x000000ffff177224 */ /* 0x000fca00078e0007 */
[----:B------:R1:W-:Y:S02]  /*13140*/  STL.64 [R1+0x26a0], R22 ;  /* 0x0026a01601007387 */ /* 0x0003e40000100a00 */
[----:B-1----:R-:W-:Y:S02]  /*13150*/  IMAD.MOV.U32 R22, RZ, RZ, R6 ;  /* 0x000000ffff167224 */ /* 0x002fe400078e0006 */
[----:B------:R-:W-:-:S05]  /*13160*/  IMAD.MOV.U32 R23, RZ, RZ, R5 ;  /* 0x000000ffff177224 */ /* 0x000fca00078e0005 */
[----:B------:R1:W-:Y:S02]  /*13170*/  STL.64 [R1+0x26b8], R22 ;  /* 0x0026b81601007387 */ /* 0x0003e40000100a00 */
[----:B-1----:R-:W-:Y:S02]  /*13180*/  IMAD.MOV.U32 R22, RZ, RZ, R4 ;  /* 0x000000ffff167224 */ /* 0x002fe400078e0004 */
[----:B------:R-:W2:Y:S04]  /*13190*/  LDL.LU R4, [R1+0x380] ;  /* 0x0003800001047983 */ /* 0x000ea80000300800 */
[----:B------:R1:W-:Y:S04]  /*131a0*/  STL.64 [R1+0x390], R16 ;  /* 0x0003901001007387 */ /* 0x0003e80000100a00 */
[----:B------:R3:W-:Y:S04]  /*131b0*/  STL.64 [R1+0x398], R18 ;  /* 0x0003981201007387 */ /* 0x0007e80000100a00 */
[----:B------:R-:W2:Y:S04]  /*131c0*/  LDL.LU R5, [R1+0x384] ;  /* 0x0003840001057983 */ /* 0x000ea80000300800 */
[----:B------:R-:W2:Y:S04]  /*131d0*/  LDL.LU R6, [R1+0x388] ;  /* 0x0003880001067983 */ /* 0x000ea80000300800 */
[----:B------:R-:W2:Y:S04]  /*131e0*/  LDL.LU R7, [R1+0x38c] ;  /* 0x00038c0001077983 */ /* 0x000ea80000300800 */
[----:B-1----:R-:W2:Y:S04]  /*131f0*/  LDL.LU R16, [R1+0x2f0] ;  /* 0x0002f00001107983 */ /* 0x002ea80000300800 */
[----:B------:R-:W2:Y:S04]  /*13200*/  LDL.LU R17, [R1+0x2f4] ;  /* 0x0002f40001117983 */ /* 0x000ea80000300800 */
[----:B---3--:R-:W3:Y:S04]  /*13210*/  LDL.LU R18, [R1+0x2f8] ;  /* 0x0002f80001127983 */ /* 0x008ee80000300800 */
[----:B------:R-:W3:Y:S04]  /*13220*/  LDL.LU R19, [R1+0x2fc] ;  /* 0x0002fc0001137983 */ /* 0x000ee80000300800 */
[----:B------:R1:W-:Y:S04]  /*13230*/  STL.64 [R1+0x2668], R26 ;  /* 0x0026681a01007387 */ /* 0x0003e80000100a00 */
[----:B------:R-:W2:Y:S04]  /*13240*/  LDL.LU R24, [R1+0x2a0] ;  /* 0x0002a00001187983 */ /* 0x000ea80000300800 */
[----:B------:R-:W2:Y:S04]  /*13250*/  LDL.LU R25, [R1+0x2a4] ;  /* 0x0002a40001197983 */ /* 0x000ea80000300800 */
[----:B-1----:R-:W2:Y:S04]  /*13260*/  LDL.LU R26, [R1+0x2a8] ;  /* 0x0002a800011a7983 */ /* 0x002ea80000300800 */
        /* <DEDUP_REMOVED lines=12> */
[----:B------:R-:W2:Y:S01]  /*13330*/  LDL.LU R27, [R1+0x2cc] ;  /* 0x0002cc00011b7983 */ /* 0x000ea20000300800 */
[C---:B------:R-:W-:Y:S03]  /*13340*/  HMMA.1688.F32.TF32 R4, R12.reuse, R10, R4 ;  /* 0x0000000a0c04723c */ /* 0x040fe60000081004 */
        /* <DEDUP_REMOVED lines=12> */
[----:B------:R-:W-:Y:S04]  /*13410*/  STL.64 [R1+0x380], R4 ;  /* 0x0003800401007387 */ /* 0x000fe80000100a00 */
[----:B------:R1:W-:Y:S04]  /*13420*/  STL.64 [R1+0x388], R6 ;  /* 0x0003880601007387 */ /* 0x0003e80000100a00 */
[----:B-1----:R-:W3:Y:S04]  /*13430*/  LDL.LU.64 R6, [R1+0x26e8] ;  /* 0x0026e80001067983 */ /* 0x002ee80000300a00 */
[----:B------:R-:W2:Y:S01]  /*13440*/  LDL.LU.64 R4, [R1+0x26e0] ;  /* 0x0026e00001047983 */ /* 0x000ea20000300a00 */
[----:B------:R-:W-:Y:S01]  /*13450*/  IMAD.MOV.U32 R23, RZ, RZ, R0 ;  /* 0x000000ffff177224 */ /* 0x000fe200078e0000 */
[----:B---3--:R-:W-:Y:S02]  /*13460*/  HMMA.1688.F32.TF32 R12, R12, R6, R16 ;  /* 0x000000060c0c723c */ /* 0x008fe40000081010 */
[----:B------:R-:W2:Y:S04]  /*13470*/  LDL.LU.64 R18, [R1+0x26d8] ;  /* 0x0026d80001127983 */ /* 0x000ea80000300a00 */
[----:B------:R-:W2:-:S13]  /*13480*/  LDL.LU.64 R16, [R1+0x26d0] ;  /* 0x0026d00001107983 */ /* 0x000e9a0000300a00 */
[----:B------:R1:W-:Y:S04]  /*13490*/  STL.64 [R1+0x2f0], R12 ;  /* 0x0002f00c01007387 */ /* 0x0003e80000100a00 */
[----:B------:R-:W-:Y:S04]  /*134a0*/  STL.64 [R1+0x2f8], R14 ;  /* 0x0002f80e01007387 */ /* 0x000fe80000100a00 */
[----:B-1----:R-:W3:Y:S04]  /*134b0*/  LDL.LU R12, [R1+0x290] ;  /* 0x00029000010c7983 */ /* 0x002ee80000300800 */
[----:B------:R-:W3:Y:S01]  /*134c0*/  LDL.LU R13, [R1+0x294] ;  /* 0x00029400010d7983 */ /* 0x000ee20000300800 */
[----:B--2---:R-:W-:Y:S03]  /*134d0*/  HMMA.1688.F32.TF32 R20, R16, R22, R24 ;  /* 0x000000161014723c */ /* 0x004fe60000081018 */
[----:B------:R-:W2:Y:S04]  /*134e0*/  LDL.LU.64 R26, [R1+0x26c8] ;  /* 0x0026c800011a7983 */ /* 0x000ea80000300a00 */
[----:B------:R-:W2:-:S12]  /*134f0*/  LDL.LU.64 R24, [R1+0x26c0] ;  /* 0x0026c00001187983 */ /* 0x000e980000300a00 */
[----:B------:R-:W-:Y:S04]  /*13500*/  STL.64 [R1+0x2e0], R20 ;  /* 0x0002e01401007387 */ /* 0x000fe80000100a00 */
[----:B------:R1:W-:Y:S04]  /*13510*/  STL.64 [R1+0x2e8], R22 ;  /* 0x0002e81601007387 */ /* 0x0003e80000100a00 */
[----:B-1----:R-:W2:Y:S02]  /*13520*/  LDL.LU.64 R22, [R1+0x26b8] ;  /* 0x0026b80001167983 */ /* 0x002ea40000300a00 */
[----:B--2---:R-:W-:Y:S02]  /*13530*/  HMMA.1688.F32.TF32 R20, R16, R22, R24 ;  /* 0x000000161014723c */ /* 0x004fe40000081018 */
[----:B------:R-:W2:Y:S04]  /*13540*/  LDL.LU.64 R26, [R1+0x26b0] ;  /* 0x0026b000011a7983 */ /* 0x000ea80000300a00 */
[----:B------:R-:W2:-:S13]  /*13550*/  LDL.LU.64 R24, [R1+0x26a8] ;  /* 0x0026a80001187983 */ /* 0x000e9a0000300a00 */
        /* <DEDUP_REMOVED lines=19> */
[----:B------:R-:W-:-:S15]  /*13690*/  IMAD.MOV.U32 R0, RZ, RZ, R23 ;  /* 0x000000ffff007224 */ /* 0x000fde00078e0017 */
[----:B------:R-:W-:-:S03]  /*136a0*/  NOP ;  /* 0x0000000000007918 */ /* 0x000fc60000000000 */
[----:B------:R-:W-:Y:S04]  /*136b0*/  STL.64 [R1+0x2a0], R24 ;  /* 0x0002a01801007387 */ /* 0x000fe80000100a00 */
[----:B------:R1:W-:Y:S04]  /*136c0*/  STL.64 [R1+0x2a8], R26 ;  /* 0x0002a81a01007387 */ /* 0x0003e80000100a00 */
[----:B-1----:R-:W3:Y:S04]  /*136d0*/  LDL.LU.64 R26, [R1+0x2668] ;  /* 0x00266800011a7983 */ /* 0x002ee80000300a00 */
[----:B------:R-:W2:Y:S04]  /*136e0*/  LDL.LU.64 R22, [R1+0x2660] ;  /* 0x0026600001167983 */ /* 0x000ea80000300a00 */
[----:B------:R-:W2:Y:S01]  /*136f0*/  LDL.LU.64 R20, [R1+0x2658] ;  /* 0x0026580001147983 */ /* 0x000ea20000300a00 */
[----:B------:R-:W-:-:S02]  /*13700*/  IMAD.MOV.U32 R14, RZ, RZ, R3 ;  /* 0x000000ffff0e7224 */ /* 0x000fc400078e0003 */
[----:B------:R-:W-:-:S07]  /*13710*/  IMAD.MOV.U32 R15, RZ, RZ, R2 ;  /* 0x000000ffff0f7224 */ /* 0x000fce00078e0002 */
[C---:B---3--:R-:W-:Y:S08]  /*13720*/  HMMA.1688.F32.TF32 R24, R16.reuse, R26, R12 ;  /* 0x0000001a1018723c */ /* 0x048ff0000008100c */
[----:B--2---:R-:W-:Y:S11]  /*13730*/  HMMA.1688.F32.TF32 R12, R16, R10, R20 ;  /* 0x0000000a100c723c */ /* 0x004ff60000081014 */
[----:B------:R-:W-:Y:S04]  /*13740*/  STL.64 [R1+0x290], R24 ;  /* 0x0002901801007387 */ /* 0x000fe80000100a00 */
[----:B------:R-:W-:Y:S04]  /*13750*/  STL.64 [R1+0x298], R26 ;  /* 0x0002981a01007387 */ /* 0x000fe80000100a00 */
[----:B------:R1:W-:Y:S01]  /*13760*/  STL.64 [R1+0x280], R12 ;  /* 0x0002800c01007387 */ /* 0x0003e20000100a00 */
[----:B------:R-:W-:-:S03]  /*13770*/  IMAD.MOV.U32 R3, RZ, RZ, R14 ;  /* 0x000000ffff037224 */ /* 0x000fc600078e000e */
[----:B------:R-:W-:Y:S01]  /*13780*/  STL.64 [R1+0x25d8], R10 ;  /* 0x0025d80a01007387 */ /* 0x000fe20000100a00 */
[----:B------:R-:W-:-:S03]  /*13790*/  IMAD.MOV.U32 R2, RZ, RZ, R15 ;  /* 0x000000ffff027224 */ /* 0x000fc600078e000f */
[----:B----4-:R-:W-:Y:S04]  /*137a0*/  STL.64 [R1+0x25d0], R8 ;  /* 0x0025d00801007387 */ /* 0x010fe80000100a00 */
[----:B-1----:R-:W2:Y:S04]  /*137b0*/  LDL.LU R12, [R1+0x60] ;  /* 0x00006000010c7983 */ /* 0x002ea80000300800 */
[----:B------:R-:W2:Y:S04]  /*137c0*/  LDL.LU R13, [R1+0x64] ;  /* 0x00006400010d7983 */ /* 0x000ea80000300800 */
[----:B------:R-:W3:Y:S04]  /*137d0*/  LDL.LU R14, [R1+0x68] ;  /* 0x00006800010e7983 */ /* 0x000ee80000300800 */
[----:B------:R-:W3:Y:S04]  /*137e0*/  LDL.LU R15, [R1+0x6c] ;  /* 0x00006c00010f7983 */ /* 0x000ee80000300800 */
[----:B------:R-:W4:Y:S04]  /*137f0*/  LDL.LU R20, [R1+0x1f0] ;  /* 0x0001f00001147983 */ /* 0x000f280000300800 */
[----:B------:R-:W4:Y:S04]  /*13800*/  LDL.LU R21, [R1+0x1f4] ;  /* 0x0001f40001157983 */ /* 0x000f280000300800 */
[----:B------:R-:W4:Y:S04]  /*13810*/  LDL.LU R22, [R1+0x1f8] ;  /* 0x0001f80001167983 */ /* 0x000f280000300800 */
[----:B------:R-:W4:Y:S04]  /*13820*/  LDL.LU R23, [R1+0x1fc] ;  /* 0x0001fc0001177983 */ /* 0x000f280000300800 */
[----:B---3--:R-:W-:Y:S04]  /*13830*/  STL.64 [R1+0x2528], R14 ;  /* 0x0025280e01007387 */ /* 0x008fe80000100a00 */
[----:B--2---:R1:W-:Y:S04]  /*13840*/  STL.64 [R1+0x2520], R12 ;  /* 0x0025200c01007387 */ /* 0x0043e80000100a00 */
[----:B-1----:R-:W2:Y:S04]  /*13850*/  LDL.LU R12, [R1+0x90] ;  /* 0x00009000010c7983 */ /* 0x002ea80000300800 */
[----:B------:R-:W2:Y:S04]  /*13860*/  LDL.LU R13, [R1+0x94] ;  /* 0x00009400010d7983 */ /* 0x000ea80000300800 */
[----:B------:R-:W3:Y:S04]  /*13870*/  LDL.LU R14, [R1+0x98] ;  /* 0x00009800010e7983 */ /* 0x000ee80000300800 */
[----:B------:R-:W3:Y:S04]  /*13880*/  LDL.LU R15, [R1+0x9c] ;  /* 0x00009c00010f7983 */ /* 0x000ee80000300800 */
[----:B------:R-:W2:Y:S04]  /*13890*/  LDL.LU.64 R10, [R1+0x38] ;  /* 0x00003800010a7983 */ /* 0x000ea80000300a00 */
[----:B--2---:R1:W-:Y:S04]  /*138a0*/  STL.64 [R1+0x2618], R10 ;  /* 0x0026180a01007387 */ /* 0x0043e80000100a00 */
[----:B------:R-:W2:Y:S04]  /*138b0*/  LDL.LU R24, [R1+0x1b0] ;  /* 0x0001b00001187983 */ /* 0x000ea80000300800 */
[----:B------:R-:W2:Y:S04]  /*138c0*/  LDL.LU R25, [R1+0x1b4] ;  /* 0x0001b40001197983 */ /* 0x000ea80000300800 */
[----:B------:R-:W2:Y:S04]  /*138d0*/  LDL.LU R26, [R1+0x1b8] ;  /* 0x0001b800011a7983 */ /* 0x000ea80000300800 */
[----:B------:R-:W2:Y:S04]  /*138e0*/  LDL.LU R27, [R1+0x1bc] ;  /* 0x0001bc00011b7983 */ /* 0x000ea80000300800 */
[----:B-1----:R-:W2:Y:S04]  /*138f0*/  LDL.LU.64 R10, [R1+0x48] ;  /* 0x00004800010a7983 */ /* 0x002ea80000300a00 */
[----:B--2---:R1:W-:Y:S04]  /*13900*/  STL.64 [R1+0x2620], R10 ;  /* 0x0026200a01007387 */ /* 0x0043e80000100a00 */
[----:B-1----:R-:W2:Y:S04]  /*13910*/  LDL.LU.64 R10, [R1+0x58] ;  /* 0x00005800010a7983 */ /* 0x002ea80000300a00 */
        /* <DEDUP_REMOVED lines=13> */
[----:B---3--:R1:W-:Y:S04]  /*139f0*/  STL.64 [R1+0x2538], R14 ;  /* 0x0025380e01007387 */ /* 0x0083e80000100a00 */
[----:B------:R-:W-:Y:S04]  /*13a00*/  STL.64 [R1+0x2530], R12 ;  /* 0x0025300c01007387 */ /* 0x000fe80000100a00 */
[----:B-1----:R-:W3:Y:S01]  /*13a10*/  LDL.LU R14, [R1+0x18] ;  /* 0x00001800010e7983 */ /* 0x002ee20000300800 */
[----:B------:R-:W-:-:S03]  /*13a20*/  MOV R15, R0 ;  /* 0x00000000000f7202 */ /* 0x000fc60000000f00 */
[----:B------:R-:W4:Y:S04]  /*13a30*/  LDL.LU R0, [R1+0x2650] ;  /* 0x0026500001007983 */ /* 0x000f280000300800 */
[----:B------:R-:W-:Y:S04]  /*13a40*/  STL [R1+0x24ac], R2 ;  /* 0x0024ac0201007387 */ /* 0x000fe80000100800 */
[----:B------:R-:W-:Y:S04]  /*13a50*/  STL [R1+0x24a8], R3 ;  /* 0x0024a80301007387 */ /* 0x000fe80000100800 */
[----:B------:R-:W2:Y:S04]  /*13a60*/  LDL.LU.64 R22, [R1+0x2648] ;  /* 0x0026480001167983 */ /* 0x000ea80000300a00 */
[----:B------:R-:W2:Y:S04]  /*13a70*/  LDL.LU.64 R20, [R1+0x2640] ;  /* 0x0026400001147983 */ /* 0x000ea80000300a00 */
[----:B------:R-:W-:Y:S04]  /*13a80*/  STL.64 [R1+0x25c8], R6 ;  /* 0x0025c80601007387 */ /* 0x000fe80000100a00 */
[----:B------:R1:W-:Y:S04]  /*13a90*/  STL.64 [R1+0x25c0], R4 ;  /* 0x0025c00401007387 */ /* 0x0003e80000100a00 */
[----:B------:R1:W-:Y:S04]  /*13aa0*/  STL.64 [R1+0x1f0], R16 ;  /* 0x0001f01001007387 */ /* 0x0003e80000100a00 */
[----:B------:R1:W-:Y:S04]  /*13ab0*/  STL.64 [R1+0x1f8], R18 ;  /* 0x0001f81201007387 */ /* 0x0003e80000100a00 */
[----:B-1----:R-:W2:Y:S04]  /*13ac0*/  LDL.LU R4, [R1+0x1d0] ;  /* 0x0001d00001047983 */ /* 0x002ea80000300800 */
[----:B------:R-:W2:Y:S04]  /*13ad0*/  LDL.LU R5, [R1+0x1d4] ;  /* 0x0001d40001057983 */ /* 0x000ea80000300800 */
[----:B------:R-:W2:Y:S04]  /*13ae0*/  LDL.LU R6, [R1+0x1d8] ;  /* 0x0001d80001067983 */ /* 0x000ea80000300800 */
[----:B------:R-:W2:Y:S04]  /*13af0*/  LDL.LU R7, [R1+0x1dc] ;  /* 0x0001dc0001077983 */ /* 0x000ea80000300800 */
[----:B------:R-:W2:Y:S04]  /*13b00*/  LDL.LU R16, [R1+0x70] ;  /* 0x0000700001107983 */ /* 0x000ea80000300800 */
        /* <DEDUP_REMOVED lines=9> */
[----:B------:R-:W-:Y:S01]  /*13ba0*/  HMMA.1688.F32.TF32 R24, R20, R10, R24 ;  /* 0x0000000a1418723c */ /* 0x000fe20000081018 */
[----:B------:R-:W-:-:S02]  /*13bb0*/  IMAD.MOV.U32 R3, RZ, RZ, R10 ;  /* 0x000000ffff037224 */ /* 0x000fc400078e000a */
[----:B------:R-:W-:Y:S01]  /*13bc0*/  IMAD.MOV.U32 R2, RZ, RZ, R11 ;  /* 0x000000ffff027224 */ /* 0x000fe200078e000b */
[----:B--2---:R1:W-:Y:S04]  /*13bd0*/  STL.64 [R1+0x2558], R18 ;  /* 0x0025581201007387 */ /* 0x0043e80000100a00 */
[----:B------:R-:W-:Y:S01]  /*13be0*/  STL.64 [R1+0x2550], R16 ;  /* 0x0025501001007387 */ /* 0x000fe20000100a00 */
[----:B-1----:R-:W-:-:S03]  /*13bf0*/  IMAD.MOV.U32 R18, RZ, RZ, R29 ;  /* 0x000000ffff127224 */ /* 0x002fc600078e001d */
[----:B------:R-:W2:Y:S01]  /*13c00*/  LDL.LU R29, [R1+0x263c] ;  /* 0x00263c00011d7983 */ /* 0x000ea20000300800 */
[----:B------:R-:W-:-:S03]  /*13c10*/  IMAD.MOV.U32 R19, RZ, RZ, R28 ;  /* 0x000000ffff137224 */ /* 0x000fc600078e001c */
[----:B------:R-:W2:Y:S04]  /*13c20*/  LDL.LU R28, [R1+0x2638] ;  /* 0x00263800011c7983 */ /* 0x000ea80000300800 */
        /* <DEDUP_REMOVED lines=8> */
[----:B------:R-:W-:Y:S01]  /*13cb0*/  STL.64 [R1+0x1d8], R6 ;  /* 0x0001d80601007387 */ /* 0x000fe20000100a00 */
[----:B-1----:R-:W-:Y:S02]  /*13cc0*/  IMAD.MOV.U32 R5, RZ, RZ, R10 ;  /* 0x000000ffff057224 */ /* 0x002fe400078e000a */
[----:B------:R-:W-:Y:S02]  /*13cd0*/  IMAD.MOV.U32 R4, RZ, RZ, R11 ;  /* 0x000000ffff047224 */ /* 0x000fe400078e000b */
[----:B------:R-:W2:Y:S02]  /*13ce0*/  LDL.LU.64 R10, [R1+0x2618] ;  /* 0x00261800010a7983 */ /* 0x000ea40000300a00 */
[----:B--2---:R-:W-:-:S15]  /*13cf0*/  HMMA.1688.F32.TF32 R24, R20, R10, R24 ;  /* 0x0000000a1418723c */ /* 0x004fde0000081018 */
[----:B------:R-:W-:-:S04]  /*13d00*/  NOP ;  /* 0x0000000000007918 */ /* 0x000fc80000000000 */
[----:B------:R-:W-:Y:S04]  /*13d10*/  STL.64 [R1+0x1c0], R24 ;  /* 0x0001c01801007387 */ /* 0x000fe80000100a00 */
[----:B------:R1:W-:Y:S04]  /*13d20*/  STL.64 [R1+0x1c8], R26 ;  /* 0x0001c81a01007387 */ /* 0x0003e80000100a00 */
[----:B-1----:R-:W2:Y:S04]  /*13d30*/  LDL.LU.64 R26, [R1+0x2610] ;  /* 0x00261000011a7983 */ /* 0x002ea80000300a00 */
[----:B------:R-:W2:Y:S01]  /*13d40*/  LDL.LU.64 R24, [R1+0x2608] ;  /* 0x0026080001187983 */ /* 0x000ea20000300a00 */
[----:B------:R-:W-:-:S02]  /*13d50*/  IMAD.MOV.U32 R7, RZ, RZ, R10 ;  /* 0x000000ffff077224 */ /* 0x000fc400078e000a */
[----:B------:R-:W-:Y:S01]  /*13d60*/  IMAD.MOV.U32 R6, RZ, RZ, R11 ;  /* 0x000000ffff067224 */ /* 0x000fe200078e000b */
[----:B------:R1:W-:Y:S01]  /*13d70*/  STL.64 [R1+0x2568], R18 ;  /* 0x0025681201007387 */ /* 0x0003e20000100a00 */
[----:B--2---:R-:W-:Y:S01]  /*13d80*/  HMMA.1688.F32.TF32 R8, R20, R18, R24 ;  /* 0x000000121408723c */ /* 0x004fe20000081018 */
[----:B-1----:R-:W-:Y:S02]  /*13d90*/  IMAD.MOV.U32 R18, RZ, RZ, R7 ;  /* 0x000000ffff127224 */ /* 0x002fe400078e0007 */
[----:B------:R-:W-:-:S15]  /*13da0*/  IMAD.MOV.U32 R19, RZ, RZ, R6 ;  /* 0x000000ffff137224 */ /* 0x000fde00078e0006 */
[----:B------:R-:W-:Y:S01]  /*13db0*/  NOP ;  /* 0x0000000000007918 */ /* 0x000fe20000000000 */
[----:B------:R-:W-:Y:S04]  /*13dc0*/  STL.64 [R1+0x1b0], R8 ;  /* 0x0001b00801007387 */ /* 0x000fe80000100a00 */
[----:B------:R-:W-:Y:S04]  /*13dd0*/  STL.64 [R1+0x1b8], R10 ;  /* 0x0001b80a01007387 */ /* 0x000fe80000100a00 */
[----:B------:R-:W-:Y:S04]  /*13de0*/  STL.64 [R1+0x2580], R18 ;  /* 0x0025801201007387 */ /* 0x000fe80000100a00 */
        /* <DEDUP_REMOVED lines=12> */
[----:B-1----:R-:W3:Y:S04]  /*13eb0*/  LDL.LU R24, [R1+0x1a0] ;  /* 0x0001a00001187983 */ /* 0x002ee80000300800 */
[----:B------:R-:W3:Y:S04]  /*13ec0*/  LDL.LU R25, [R1+0x1a4] ;  /* 0x0001a40001197983 */ /* 0x000ee80000300800 */
[----:B------:R-:W3:Y:S04]  /*13ed0*/  LDL.LU R26, [R1+0x1a8] ;  /* 0x0001a800011a7983 */ /* 0x000ee80000300800 */
[----:B------:R-:W3:Y:S01]  /*13ee0*/  LDL.LU R27, [R1+0x1ac] ;  /* 0x0001ac00011b7983 */ /* 0x000ee20000300800 */
[----:B------:R-:W-:-:S02]  /*13ef0*/  IMAD.MOV.U32 R18, RZ, RZ, R5 ;  /* 0x000000ffff127224 */ /* 0x000fc400078e0005 */
[----:B------:R-:W-:Y:S01]  /*13f00*/  IMAD.MOV.U32 R19, RZ, RZ, R4 ;  /* 0x000000ffff137224 */ /* 0x000fe200078e0004 */
[----:B------:R-:W2:Y:S04]  /*13f10*/  LDL.LU.64 R10, [R1+0x8] ;  /* 0x00000800010a7983 */ /* 0x000ea80000300a00 */
[----:B------:R-:W2:Y:S04]  /*13f20*/  LDL.LU R4, [R1+0x180] ;  /* 0x0001800001047983 */ /* 0x000ea80000300800 */
[----:B------:R-:W2:Y:S04]  /*13f30*/  LDL.LU R5, [R1+0x184] ;  /* 0x0001840001057983 */ /* 0x000ea80000300800 */
[----:B------:R-:W2:Y:S04]  /*13f40*/  LDL.LU R6, [R1+0x188] ;  /* 0x0001880001067983 */ /* 0x000ea80000300800 */
[----:B------:R-:W2:Y:S04]  /*13f50*/  LDL.LU R7, [R1+0x18c] ;  /* 0x00018c0001077983 */ /* 0x000ea80000300800 */
[----:B------:R-:W-:Y:S01]  /*13f60*/  STL.64 [R1+0x2598], R18 ;  /* 0x0025981201007387 */ /* 0x000fe20000100a00 */
[----:B---3--:R-:W-:-:S15]  /*13f70*/  HMMA.1688.F32.TF32 R24, R20, R14, R24 ;  /* 0x0000000e1418723c */ /* 0x008fde0000081018 */
[----:B------:R-:W-:-:S04]  /*13f80*/  NOP ;  /* 0x0000000000007918 */ /* 0x000fc80000000000 */
[----:B------:R-:W-:Y:S04]  /*13f90*/  STL.64 [R1+0x1a0], R24 ;  /* 0x0001a01801007387 */ /* 0x000fe80000100a00 */
[----:B------:R1:W-:Y:S04]  /*13fa0*/  STL.64 [R1+0x1a8], R26 ;  /* 0x0001a81a01007387 */ /* 0x0003e80000100a00 */
[----:B-1----:R-:W2:Y:S04]  /*13fb0*/  LDL.LU.64 R26, [R1+0x2600] ;  /* 0x00260000011a7983 */ /* 0x002ea80000300a00 */
[----:B------:R-:W2:Y:S04]  /*13fc0*/  LDL.LU.64 R24, [R1+0x25f8] ;  /* 0x0025f80001187983 */ /* 0x000ea80000300a00 */
[----:B------:R1:W-:Y:S04]  /*13fd0*/  STL.64 [R1+0x2560], R14 ;  /* 0x0025600e01007387 */ /* 0x0003e80000100a00 */
[----:B------:R-:W3:Y:S04]  /*13fe0*/  LDL.LU R12, [R1+0xb0] ;  /* 0x0000b000010c7983 */ /* 0x000ee80000300800 */
[----:B------:R-:W3:Y:S04]  /*13ff0*/  LDL.LU R13, [R1+0xb4] ;  /* 0x0000b400010d7983 */ /* 0x000ee80000300800 */
[----:B-1----:R-:W2:Y:S04]  /*14000*/  LDL.LU R14, [R1+0xb8] ;  /* 0x0000b800010e7983 */ /* 0x002ea80000300800 */
[----:B------:R-:W2:Y:S04]  /*14010*/  LDL.LU R15, [R1+0xbc] ;  /* 0x0000bc00010f7983 */ /* 0x000ea80000300800 */
[----:B--2---:R-:W-:Y:S04]  /*14020*/  STL.64 [R1+0x2578], R14 ;  /* 0x0025780e01007387 */ /* 0x004fe80000100a00 */
[----:B---3--:R1:W-:Y:S04]  /*14030*/  STL.64 [R1+0x2570], R12 ;  /* 0x0025700c01007387 */ /* 0x0083e80000100a00 */
[----:B-1----:R-:W2:Y:S04]  /*14040*/  LDL.LU R12, [R1+0xc0] ;  /* 0x0000c000010c7983 */ /* 0x002ea80000300800 */
[----:B------:R-:W2:Y:S01]  /*14050*/  LDL.LU R13, [R1+0xc4] ;  /* 0x0000c400010d7983 */ /* 0x000ea20000300800 */
[----:B------:R-:W-:-:S02]  /*14060*/  IMAD.MOV.U32 R14, RZ, RZ, R28 ;  /* 0x000000ffff0e7224 */ /* 0x000fc400078e001c */
[----:B------:R-:W-:Y:S01]  /*14070*/  IMAD.MOV.U32 R15, RZ, RZ, R29 ;  /* 0x000000ffff0f7224 */ /* 0x000fe200078e001d */
[----:B------:R-:W3:Y:S04]  /*14080*/  LDL.LU R28, [R1+0x25f4] ;  /* 0x0025f400011c7983 */ /* 0x000ee80000300800 */
[----:B------:R-:W3:Y:S04]  /*14090*/  LDL.LU R29, [R1+0x25f0] ;  /* 0x0025f000011d7983 */ /* 0x000ee80000300800 */
[----:B------:R-:W-:Y:S04]  /*140a0*/  STL.64 [R1+0x2590], R14 ;  /* 0x0025900e01007387 */ /* 0x000fe80000100a00 */
[----:B--2---:R1:W-:Y:S04]  /*140b0*/  STL.64 [R1+0x2588], R12 ;  /* 0x0025880c01007387 */ /* 0x0043e80000100a00 */
[----:B-1----:R-:W2:Y:S04]  /*140c0*/  LDL.LU R12, [R1+0xd0] ;  /* 0x0000d000010c7983 */ /* 0x002ea80000300800 */
[----:B------:R-:W2:Y:S04]  /*140d0*/  LDL.LU R13, [R1+0xd4] ;  /* 0x0000d400010d7983 */ /* 0x000ea80000300800 */
[----:B------:R-:W2:Y:S04]  /*140e0*/  LDL.LU R14, [R1+0xd8] ;  /* 0x0000d800010e7983 */ /* 0x000ea80000300800 */
[----:B------:R-:W2:Y:S01]  /*140f0*/  LDL.LU R15, [R1+0xdc] ;  /* 0x0000dc00010f7983 */ /* 0x000ea20000300800 */
[----:B------:R-:W-:Y:S01]  /*14100*/  HMMA.1688.F32.TF32 R24, R20, R10, R24 ;  /* 0x0000000a1418723c */ /* 0x000fe20000081018 */
[----:B------:R-:W-:-:S02]  /*14110*/  IMAD.MOV.U32 R18, RZ, RZ, R3 ;  /* 0x000000ffff127224 */ /* 0x000fc400078e0003 */
[----:B------:R-:W-:Y:S02]  /*14120*/  IMAD.MOV.U32 R19, RZ, RZ, R2 ;  /* 0x000000ffff137224 */ /* 0x000fe400078e0002 */
[----:B------:R-:W-:Y:S02]  /*14130*/  IMAD.MOV.U32 R3, RZ, RZ, R10 ;  /* 0x000000ffff037224 */ /* 0x000fe400078e000a */
[----:B------:R-:W-:Y:S01]  /*14140*/  IMAD.MOV.U32 R2, RZ, RZ, R11 ;  /* 0x000000ffff027224 */ /* 0x000fe200078e000b */
[----:B--2---:R-:W-:Y:S04]  /*14150*/  STL.64 [R1+0x25a8], R14 ;  /* 0x0025a80e01007387 */ /* 0x004fe80000100a00 */
[----:B------:R1:W-:Y:S04]  /*14160*/  STL.64 [R1+0x25a0], R12 ;  /* 0x0025a00c01007387 */ /* 0x0003e80000100a00 */
[----:B-1----:R-:W2:Y:S04]  /*14170*/  LDL.LU R12, [R1+0xe0] ;  /* 0x0000e000010c7983 */ /* 0x002ea80000300800 */
[----:B------:R-:W2:Y:S04]  /*14180*/  LDL.LU R13, [R1+0xe4] ;  /* 0x0000e400010d7983 */ /* 0x000ea80000300800 */
[----:B------:R-:W-:Y:S04]  /*14190*/  STL.64 [R1+0x190], R24 ;  /* 0x0001901801007387 */ /* 0x000fe80000100a00 */
[----:B------:R1:W-:Y:S04]  /*141a0*/  STL.64 [R1+0x198], R26 ;  /* 0x0001981a01007387 */ /* 0x0003e80000100a00 */
[----:B-1----:R-:W2:Y:S04]  /*141b0*/  LDL.LU.64 R26, [R1+0x25e8] ;  /* 0x0025e800011a7983 */ /* 0x002ea80000300a00 */
[----:B------:R-:W2:Y:S04]  /*141c0*/  LDL.LU.64 R24, [R1+0x25e0] ;  /* 0x0025e00001187983 */ /* 0x000ea80000300a00 */
[----:B------:R-:W2:Y:S04]  /*141d0*/  LDL.LU.64 R10, [R1+0x25d8] ;  /* 0x0025d800010a7983 */ /* 0x000ea80000300a00 */
[----:B------:R-:W3:Y:S01]  /*141e0*/  LDL.LU.64 R8, [R1+0x25d0] ;  /* 0x0025d00001087983 */ /* 0x000ee20000300a00 */
[----:B--2---:R-:W-:-:S15]  /*141f0*/  HMMA.1688.F32.TF32 R4, R20, R10, R4 ;  /* 0x0000000a1404723c */ /* 0x004fde0000081004 */
[----:B------:R-:W-:-:S04]  /*14200*/  NOP ;  /* 0x0000000000007918 */ /* 0x000fc80000000000 */
[----:B------:R-:W-:Y:S04]  /*14210*/  STL.64 [R1+0x180], R4 ;  /* 0x0001800401007387 */ /* 0x000fe80000100a00 */
[----:B------:R1:W-:Y:S04]  /*14220*/  STL.64 [R1+0x188], R6 ;  /* 0x0001880601007387 */ /* 0x0003e80000100a00 */
[----:B-1----:R-:W2:Y:S04]  /*14230*/  LDL.LU.64 R6, [R1+0x25c8] ;  /* 0x0025c80001067983 */ /* 0x002ea80000300a00 */
[----:B------:R-:W4:Y:S01]  /*14240*/  LDL.LU.64 R4, [R1+0x25c0] ;  /* 0x0025c00001047983 */ /* 0x000f220000300a00 */
[----:B---3--:R-:W-:Y:S01]  /*14250*/  IMAD.MOV.U32 R14, RZ, RZ, R29 ;  /* 0x000000ffff0e7224 */ /* 0x008fe200078e001d */
[----:B--2---:R-:W-:Y:S02]  /*14260*/  HMMA.1688.F32.TF32 R20, R20, R6, R24 ;  /* 0x000000061414723c */ /* 0x004fe40000081018 */
[----:B------:R-:W2:Y:S04]  /*14270*/  LDL.LU.64 R26, [R1+0x25b8] ;  /* 0x0025b800011a7983 */ /* 0x000ea80000300a00 */
[----:B------:R-:W2:Y:S01]  /*14280*/  LDL.LU.64 R24, [R1+0x25b0] ;  /* 0x0025b00001187983 */ /* 0x000ea20000300a00 */
[----:B------:R-:W-:-:S12]  /*14290*/  IMAD.MOV.U32 R15, RZ, RZ, R28 ;  /* 0x000000ffff0f7224 */ /* 0x000fd800078e001c */
[----:B------:R-:W-:Y:S04]  /*142a0*/  STL.64 [R1+0xf0], R20 ;  /* 0x0000f01401007387 */ /* 0x000fe80000100a00 */
[----:B------:R-:W-:Y:S01]  /*142b0*/  STL.64 [R1+0xf8], R22 ;  /* 0x0000f81601007387 */ /* 0x000fe20000100a00 */
[----:B--2---:R-:W-:Y:S03]  /*142c0*/  HMMA.1688.F32.TF32 R16, R24, R18, R12 ;  /* 0x000000121810723c */ /* 0x004fe6000008100c */
[----:B------:R-:W2:Y:S04]  /*142d0*/  LDL.LU.64 R14, [R1+0x25a8] ;  /* 0x0025a800010e7983 */ /* 0x000ea80000300a00 */
[----:B------:R-:W2:-:S12]  /*142e0*/  LDL.LU.64 R12, [R1+0x25a0] ;  /* 0x0025a000010c7983 */ /* 0x000e980000300a00 */
[----:B------:R-:W-:Y:S01]  /*142f0*/  IMAD.MOV.U32 R29, RZ, RZ, R18 ;  /* 0x000000ffff1d7224 */ /* 0x000fe200078e0012 */
[----:B------:R2:W-:Y:S01]  /*14300*/  STL.64 [R1+0xe0], R16 ;  /* 0x0000e01001007387 */ /* 0x0005e20000100a00 */
[----:B------:R-:W-:-:S03]  /*14310*/  IMAD.MOV.U32 R28, RZ, RZ, R19 ;  /* 0x000000ffff1c7224 */ /* 0x000fc600078e0013 */
[----:B------:R-:W2:Y:S04]  /*14320*/  LDL.LU.64 R18, [R1+0x2598] ;  /* 0x0025980001127983 */ /* 0x000ea80000300a00 */
[----:B------:R-:W-:Y:S04]  /*14330*/  STL [R1+0x21c4], R28 ;  /* 0x0021c41c01007387 */ /* 0x000fe80000100800 */
[----:B------:R-:W-:Y:S01]  /*14340*/  STL [R1+0x21c0], R29 ;  /* 0x0021c01d01007387 */ /* 0x000fe20000100800 */
        /* <DEDUP_REMOVED lines=9> */
[----:B------:R-:W-:Y:S01]  /*143e0*/  IMAD.MOV.U32 R28, RZ, RZ, R18 ;  /* 0x000000ffff1c7224 */ /* 0x000fe200078e0012 */
[----:B------:R2:W-:Y:S01]  /*143f0*/  STL.64 [R1+0xc0], R16 ;  /* 0x0000c01001007387 */ /* 0x0005e20000100a00 */
[----:B------:R-:W-:-:S03]  /*14400*/  IMAD.MOV.U32 R29, RZ, RZ, R19 ;  /* 0x000000ffff1d7224 */ /* 0x000fc600078e0013 */
[----:B------:R-:W2:Y:S04]  /*14410*/  LDL.LU.64 R18, [R1+0x2568] ;  /* 0x0025680001127983 */ /* 0x000ea80000300a00 */
[----:B------:R-:W-:Y:S04]  /*14420*/  STL [R1+0x2204], R29 ;  /* 0x0022041d01007387 */ /* 0x000fe80000100800 */
[----:B------:R-:W-:Y:S01]  /*14430*/  STL [R1+0x2200], R28 ;  /* 0x0022001c01007387 */ /* 0x000fe20000100800 */
[----:B--2---:R-:W-:Y:S03]  /*14440*/  HMMA.1688.F32.TF32 R16, R24, R18, R12 ;  /* 0x000000121810723c */ /* 0x004fe6000008100c */
[----:B------:R-:W2:-:S15]  /*14450*/  LDL.LU.64 R14, [R1+0x2560] ;  /* 0x00256000010e7983 */ /* 0x000e9e0000300a00 */
[----:B------:R-:W-:Y:S01]  /*14460*/  NOP ;  /* 0x0000000000007918 */ /* 0x000fe20000000000 */
[----:B------:R-:W-:Y:S04]  /*14470*/  STL.64 [R1+0xb0], R16 ;  /* 0x0000b01001007387 */ /* 0x000fe80000100a00 */
[----:B------:R1:W-:Y:S04]  /*14480*/  STL.64 [R1+0xb8], R18 ;  /* 0x0000b81201007387 */ /* 0x0003e80000100a00 */
[----:B-1----:R-:W2:Y:S04]  /*14490*/  LDL.LU.64 R18, [R1+0x2558] ;  /* 0x0025580001127983 */ /* 0x002ea80000300a00 */
[----:B------:R-:W2:Y:S02]  /*144a0*/  LDL.LU.64 R16, [R1+0x2550] ;  /* 0x0025500001107983 */ /* 0x000ea40000300a00 */
[----:B--2---:R-:W-:Y:S02]  /*144b0*/  HMMA.1688.F32.TF32 R12, R24, R14, R16 ;  /* 0x0000000e180c723c */ /* 0x004fe40000081010 */
[----:B------:R-:W2:Y:S04]  /*144c0*/  LDL.LU.64 R18, [R1+0x2548] ;  /* 0x0025480001127983 */ /* 0x000ea80000300a00 */
[----:B------:R-:W2:-:S13]  /*144d0*/  LDL.LU.64 R16, [R1+0x2540] ;  /* 0x0025400001107983 */ /* 0x000e9a0000300a00 */
[----:B------:R-:W-:Y:S01]  /*144e0*/  IMAD.MOV.U32 R29, RZ, RZ, R14 ;  /* 0x000000ffff1d7224 */ /* 0x000fe200078e000e */
[----:B------:R1:W-:Y:S01]  /*144f0*/  STL.64 [R1+0xa0], R12 ;  /* 0x0000a00c01007387 */ /* 0x0003e20000100a00 */
[----:B------:R-:W-:-:S03]  /*14500*/  IMAD.MOV.U32 R28, RZ, RZ, R15 ;  /* 0x000000ffff1c7224 */ /* 0x000fc600078e000f */
[----:B------:R-:W3:Y:S04]  /*14510*/  LDL.LU.64 R14, [R1+0x2538] ;  /* 0x00253800010e7983 */ /* 0x000ee80000300a00 */
[----:B-1----:R-:W3:Y:S01]  /*14520*/  LDL.LU.64 R12, [R1+0x2530] ;  /* 0x00253000010c7983 */ /* 0x002ee20000300a00 */
[----:B------:R-:W-:Y:S02]  /*14530*/  IMAD.MOV.U32 R22, RZ, RZ, R3 ;  /* 0x000000ffff167224 */ /* 0x000fe400078e0003 */
[----:B------:R-:W-:-:S07]  /*14540*/  IMAD.MOV.U32 R23, RZ, RZ, R2 ;  /* 0x000000ffff177224 */ /* 0x000fce00078e0002 */
[----:B---3--:R-:W-:Y:S01]  /*14550*/  HMMA.1688.F32.TF32 R20, R24, R22, R12 ;  /* 0x000000161814723c */ /* 0x008fe2000008100c */
[----:B------:R-:W3:Y:S04]  /*14560*/  LDL.LU.64 R14, [R1+0x2528] ;  /* 0x00252800010e7983 */ /* 0x000ee80000300a00 */
[----:B------:R-:W3:-:S14]  /*14570*/  LDL.LU.64 R12, [R1+0x2520] ;  /* 0x00252000010c7983 */ /* 0x000edc0000300a00 */
[----:B------:R-:W-:Y:S04]  /*14580*/  STL.64 [R1+0x80], R20 ;  /* 0x0000801401007387 */ /* 0x000fe80000100a00 */
[----:B------:R2:W-:Y:S02]  /*14590*/  STL.64 [R1+0x88], R22 ;  /* 0x0000881601007387 */ /* 0x0005e40000100a00 */
[----:B--2---:R-:W-:Y:S02]  /*145a0*/  HMMA.1688.F32.TF32 R20, R24, R10, R16 ;  /* 0x0000000a1814723c */ /* 0x004fe40000081010 */
[----:B----4-:R-:W-:Y:S04]  /*145b0*/  LDS R18, [R0+UR7+0xa100] ;  /* 0x00a1000700127984 */ /* 0x010fe80008000800 */
[----:B------:R-:W1:Y:S04]  /*145c0*/  LDS R19, [R4+UR7+0xa100] ;  /* 0x00a1000704137984 */ /* 0x000e680008000800 */
[----:B------:R-:W-:Y:S04]  /*145d0*/  LDS R16, [R0+UR7+0x8100] ;  /* 0x0081000700107984 */ /* 0x000fe80008000800 */
[----:B------:R-:W2:Y:S05]  /*145e0*/  LDS R17, [R4+UR7+0x8100] ;  /* 0x0081000704117984 */ /* 0x000eaa0008000800 */
[----:B------:R4:W-:Y:S04]  /*145f0*/  STL.64 [R1+0x20f8], R22 ;  /* 0x0020f81601007387 */ /* 0x0009e80000100a00 */
[----:B------:R4:W-:Y:S02]  /*14600*/  STL.64 [R1+0x20f0], R20 ;  /* 0x0020f01401007387 */ /* 0x0009e40000100a00 */
[----:B----4-:R-:W-:-:S02]  /*14610*/  IMAD.MOV.U32 R22, RZ, RZ, R8 ;  /* 0x000000ffff167224 */ /* 0x010fc400078e0008 */
[----:B------:R-:W-:Y:S02]  /*14620*/  IMAD.MOV.U32 R23, RZ, RZ, R9 ;  /* 0x000000ffff177224 */ /* 0x000fe400078e0009 */
[----:B------:R-:W-:Y:S01]  /*14630*/  IMAD.MOV.U32 R21, RZ, RZ, R5 ;  /* 0x000000ffff157224 */ /* 0x000fe200078e0005 */
[----:B---3--:R-:W-:Y:S01]  /*14640*/  HMMA.1688.F32.TF32 R24, R24, R6, R12 ;  /* 0x000000061818723c */ /* 0x008fe2000008100c */
[----:B------:R-:W-:Y:S04]  /*14650*/  LDS R13, [R4+UR7+0x8000] ;  /* 0x00800007040d7984 */ /* 0x000fe80008000800 */
[----:B------:R3:W-:Y:S04]  /*14660*/  LDS R15, [R4+UR7+0xa000] ;  /* 0x00a00007040f7984 */ /* 0x0007e80008000800 */
[----:B------:R-:W-:Y:S04]  /*14670*/  LDS R12, [R0+UR7+0x8000] ;  /* 0x00800007000c7984 */ /* 0x000fe80008000800 */
[----:B------:R-:W-:Y:S06]  /*14680*/  LDS R14, [R0+UR7+0xa000] ;  /* 0x00a00007000e7984 */ /* 0x000fec0008000800 */
[----:B------:R-:W-:Y:S04]  /*14690*/  STL.64 [R1+0x2108], R26 ;  /* 0x0021081a01007387 */ /* 0x000fe80000100a00 */
[----:B------:R-:W-:Y:S04]  /*146a0*/  STL.64 [R1+0x2100], R24 ;  /* 0x0021001801007387 */ /* 0x000fe80000100a00 */
[----:B---3--:R-:W3:Y:S04]  /*146b0*/  LDL R4, [R1+0x7e4] ;  /* 0x0007e40001047983 */ /* 0x008ee80000100800 */
[----:B-1----:R-:W-:Y:S04]  /*146c0*/  STL.64 [R1+0x2480], R18 ;  /* 0x0024801201007387 */ /* 0x002fe80000100a00 */
[----:B--2---:R1:W-:Y:S04]  /*146d0*/  STL.64 [R1+0x2478], R16 ;  /* 0x0024781001007387 */ /* 0x0043e80000100a00 */
[----:B------:R-:W2:Y:S04]  /*146e0*/  LDL.LU R20, [R1+0x270] ;  /* 0x0002700001147983 */ /* 0x000ea80000300800 */
[----:B------:R-:W4:Y:S04]  /*146f0*/  LDL.LU R5, [R1+0x2518] ;  /* 0x0025180001057983 */ /* 0x000f280000300800 */
[----:B------:R-:W2:Y:S04]  /*14700*/  LDL.LU R8, [R1+0x2514] ;  /* 0x0025140001087983 */ /* 0x000ea80000300800 */
[----:B------:R-:W2:Y:S04]  /*14710*/  LDL.LU R9, [R1+0x2510] ;  /* 0x0025100001097983 */ /* 0x000ea80000300800 */
[----:B-1----:R-:W2:Y:S04]  /*14720*/  LDL.LU R16, [R1+0x410] ;  /* 0x0004100001107983 */ /* 0x002ea80000300800 */
[----:B------:R-:W2:Y:S04]  /*14730*/  LDL.LU R17, [R1+0x414] ;  /* 0x0004140001117983 */ /* 0x000ea80000300800 */
[----:B------:R-:W2:Y:S04]  /*14740*/  LDL.LU R18, [R1+0x418] ;  /* 0x0004180001127983 */ /* 0x000ea80000300800 */
[----:B---3--:R-:W-:Y:S01]  /*14750*/  LDSM.16.M88.4 R24, [R4+UR10+0x48000] ;  /* 0x0480000a0418783b */ /* 0x008fe20008000200 */
[----:B----4-:R-:W-:-:S03]  /*14760*/  IMAD.MOV.U32 R19, RZ, RZ, R5 ;  /* 0x000000ffff137224 */ /* 0x010fc600078e0005 */
[----:B------:R-:W3:Y:S04]  /*14770*/  LDL.LU R5, [R1+0x250c] ;  /* 0x00250c0001057983 */ /* 0x000ee80000300800 */
[----:B--2---:R-:W-:Y:S04]  /*14780*/  STL.64 [R1+0x24b8], R18 ;  /* 0x0024b81201007387 */ /* 0x004fe80000100a00 */
[----:B------:R1:W-:Y:S04]  /*14790*/  STL.64 [R1+0x24b0], R16 ;  /* 0x0024b01001007387 */ /* 0x0003e80000100a00 */
[----:B-1----:R-:W2:Y:S04]  /*147a0*/  LDL.LU R16, [R1+0x420] ;  /* 0x0004200001107983 */ /* 0x002ea80000300800 */
[----:B------:R-:W2:Y:S01]  /*147b0*/  LDL.LU R17, [R1+0x424] ;  /* 0x0004240001117983 */ /* 0x000ea20000300800 */
[----:B------:R-:W-:-:S02]  /*147c0*/  IMAD.MOV.U32 R18, RZ, RZ, R9 ;  /* 0x000000ffff127224 */ /* 0x000fc400078e0009 */
[----:B------:R-:W-:Y:S02]  /*147d0*/  IMAD.MOV.U32 R19, RZ, RZ, R8 ;  /* 0x000000ffff137224 */ /* 0x000fe400078e0008 */
[----:B------:R-:W1:Y:S04]  /*147e0*/  LDSM.16.M88.4 R8, [R4+UR10+0x40000] ;  /* 0x0400000a0408783b */ /* 0x000e680008000200 */
[----:B------:R-:W-:Y:S04]  /*147f0*/  STL.64 [R1+0x24c8], R18 ;  /* 0x0024c81201007387 */ /* 0x000fe80000100a00 */
[----:B--2---:R-:W-:Y:S04]  /*14800*/  STL.64 [R1+0x24c0], R16 ;  /* 0x0024c01001007387 */ /* 0x004fe80000100a00 */
[----:B------:R-:W-:Y:S04]  /*14810*/  STL.64 [R1+0x2400], R22 ;  /* 0x0024001601007387 */ /* 0x000fe80000100a00 */
[----:B------:R-:W-:Y:S04]  /*14820*/  STL.64 [R1+0x23f8], R20 ;  /* 0x0023f81401007387 */ /* 0x000fe80000100a00 */
[----:B------:R-:W2:Y:S04]  /*14830*/  LDSM.16.M88.4 R20, [R4+UR10+0x42000] ;  /* 0x0420000a0414783b */ /* 0x000ea80008000200 */
[----:B-1----:R-:W-:Y:S04]  /*14840*/  STL.64 [R1+0x50], R8 ;  /* 0x0000500801007387 */ /* 0x002fe80000100a00 */
[----:B------:R-:W-:Y:S04]  /*14850*/  STL.64 [R1+0x58], R10 ;  /* 0x0000580a01007387 */ /* 0x000fe80000100a00 */
[----:B------:R-:W1:Y:S04]  /*14860*/  LDSM.16.M88.4 R8, [R4+UR10+0x46000] ;  /* 0x0460000a0408783b */ /* 0x000e680008000200 */
[----:B------:R-:W4:Y:S04]  /*14870*/  LDSM.16.M88.4 R16, [R4+UR10+0x44000] ;  /* 0x0440000a0410783b */ /* 0x000f280008000200 */
[----:B--2---:R-:W-:Y:S04]  /*14880*/  STL.64 [R1+0x40], R20 ;  /* 0x0000401401007387 */ /* 0x004fe80000100a00 */
[----:B------:R-:W-:Y:S04]  /*14890*/  STL.64 [R1+0x48], R22 ;  /* 0x0000481601007387 */ /* 0x000fe80000100a00 */
[----:B------:R-:W-:Y:S04]  /*148a0*/  LDSM.16.M88.4 R20, [R4+UR10+0x4a000] ;  /* 0x04a0000a0414783b */ /* 0x000fe80008000200 */
[----:B-1----:R-:W-:Y:S04]  /*148b0*/  STL.64 [R1+0x20], R8 ;  /* 0x0000200801007387 */ /* 0x002fe80000100a00 */
[----:B------:R-:W-:Y:S04]  /*148c0*/  STL.64 [R1+0x28], R10 ;  /* 0x0000280a01007387 */ /* 0x000fe80000100a00 */
[----:B----4-:R-:W-:Y:S04]  /*148d0*/  STL.64 [R1+0x30], R16 ;  /* 0x0000301001007387 */ /* 0x010fe80000100a00 */
[----:B------:R-:W-:Y:S04]  /*148e0*/  STL.64 [R1+0x38], R18 ;  /* 0x0000381201007387 */ /* 0x000fe80000100a00 */
[----:B------:R1:W-:Y:S04]  /*148f0*/  STL.64 [R1+0x24d8], R16 ;  /* 0x0024d81001007387 */ /* 0x0003e80000100a00 */
[----:B-1----:R-:W2:Y:S01]  /*14900*/  LDL.64 R16, [R1+0x40] ;  /* 0x0000400001107983 */ /* 0x002ea20000100a00 */
[----:B------:R-:W-:-:S02]  /*14910*/  IMAD.MOV.U32 R3, RZ, RZ, R8 ;  /* 0x000000ffff037224 */ /* 0x000fc400078e0008 */
[----:B------:R-:W-:Y:S02]  /*14920*/  IMAD.MOV.U32 R2, RZ, RZ, R9 ;  /* 0x000000ffff027224 */ /* 0x000fe400078e0009 */
[----:B------:R-:W1:Y:S04]  /*14930*/  LDSM.16.M88.4 R8, [R4+UR10+0x4c000] ;  /* 0x04c0000a0408783b */ /* 0x000e680008000200 */
[----:B--2---:R2:W-:Y:S04]  /*14940*/  STL.64 [R1+0x24f0], R16 ;  /* 0x0024f01001007387 */ /* 0x0045e80000100a00 */
[----:B--2---:R-:W2:Y:S04]  /*14950*/  LDL.64 R16, [R1+0x50] ;  /* 0x0000500001107983 */ /* 0x004ea80000100a00 */
[----:B-1----:R-:W-:Y:S04]  /*14960*/  STL [R1+0x2084], R10 ;  /* 0x0020840a01007387 */ /* 0x002fe80000100800 */
[----:B------:R-:W-:Y:S04]  /*14970*/  STL.64 [R1+0x18], R26 ;  /* 0x0000181a01007387 */ /* 0x000fe80000100a00 */
[----:B------:R1:W-:Y:S04]  /*14980*/  STL.64 [R1+0x24d0], R24 ;  /* 0x0024d01801007387 */ /* 0x0003e80000100a00 */
[----:B-1----:R-:W4:Y:S04]  /*14990*/  LDL.LU R24, [R1+0x430] ;  /* 0x0004300001187983 */ /* 0x002f280000300800 */
[----:B------:R-:W4:Y:S04]  /*149a0*/  LDL.LU R25, [R1+0x434] ;  /* 0x0004340001197983 */ /* 0x000f280000300800 */
[----:B------:R-:W2:Y:S01]  /*149b0*/  LDL.LU R26, [R1+0x438] ;  /* 0x00043800011a7983 */ /* 0x000ea20000300800 */
[----:B---3--:R-:W-:-:S03]  /*149c0*/  IMAD.MOV.U32 R27, RZ, RZ, R5 ;  /* 0x000000ffff1b7224 */ /* 0x008fc600078e0005 */
[----:B------:R-:W3:Y:S04]  /*149d0*/  LDL.LU R5, [R1+0x2508] ;  /* 0x0025080001057983 */ /* 0x000ee80000300800 */
[----:B--2---:R-:W-:Y:S04]  /*149e0*/  STL.64 [R1+0x24e8], R26 ;  /* 0x0024e81a01007387 */ /* 0x004fe80000100a00 */
[----:B----4-:R1:W-:Y:S04]  /*149f0*/  STL.64 [R1+0x24e0], R24 ;  /* 0x0024e01801007387 */ /* 0x0103e80000100a00 */
[----:B-1----:R-:W2:Y:S04]  /*14a00*/  LDL.LU R24, [R1+0x440] ;  /* 0x0004400001187983 */ /* 0x002ea80000300800 */
[----:B------:R-:W2:Y:S04]  /*14a10*/  LDL.LU R25, [R1+0x444] ;  /* 0x0004440001197983 */ /* 0x000ea80000300800 */
[----:B------:R-:W4:Y:S04]  /*14a20*/  LDL.LU R26, [R1+0x448] ;  /* 0x00044800011a7983 */ /* 0x000f280000300800 */
[----:B------:R-:W4:Y:S04]  /*14a30*/  LDL.LU R27, [R1+0x44c] ;  /* 0x00044c00011b7983 */ /* 0x000f280000300800 */
[----:B----4-:R-:W-:Y:S04]  /*14a40*/  STL.64 [R1+0x2500], R26 ;  /* 0x0025001a01007387 */ /* 0x010fe80000100a00 */
[----:B--2---:R1:W-:Y:S04]  /*14a50*/  STL.64 [R1+0x24f8], R24 ;  /* 0x0024f81801007387 */ /* 0x0043e80000100a00 */
[----:B-1----:R-:W2:Y:S04]  /*14a60*/  LDL.LU R24, [R1+0x450] ;  /* 0x0004500001187983 */ /* 0x002ea80000300800 */
[----:B------:R-:W2:Y:S04]  /*14a70*/  LDL.LU R25, [R1+0x454] ;  /* 0x0004540001197983 */ /* 0x000ea80000300800 */
[----:B------:R-:W2:Y:S01]  /*14a80*/  LDL.LU R26, [R1+0x458] ;  /* 0x00045800011a7983 */ /* 0x000ea20000300800 */
[----:B---3--:R-:W-:-:S03]  /*14a90*/  IMAD.MOV.U32 R27, RZ, RZ, R5 ;  /* 0x000000ffff1b7224 */ /* 0x008fc600078e0005 */
[----:B------:R-:W1:Y:S04]  /*14aa0*/  LDSM.16.M88.4 R4, [R4+UR10+0x4e000] ;  /* 0x04e0000a0404783b */ /* 0x000e680008000200 */
[----:B------:R-:W-:Y:S04]  /*14ab0*/  STL.64 [R1], R20 ;  /* 0x0000001401007387 */ /* 0x000fe80000100a00 */
[----:B------:R3:W-:Y:S04]  /*14ac0*/  STL.64 [R1+0x8], R22 ;  /* 0x0000081601007387 */ /* 0x0007e80000100a00 */
[----:B------:R-:W-:Y:S01]  /*14ad0*/  STL [R1+0x2080], R11 ;  /* 0x0020800b01007387 */ /* 0x000fe20000100800 */
[----:B---3--:R-:W-:Y:S01]  /*14ae0*/  MOV R23, R16 ;  /* 0x0000001000177202 */ /* 0x008fe20000000f00 */
[----:B------:R-:W-:-:S02]  /*14af0*/  IMAD.MOV.U32 R22, RZ, RZ, R17 ;  /* 0x000000ffff167224 */ /* 0x000fc400078e0011 */
[----:B-1----:R-:W-:Y:S04]  /*14b00*/  STL.64 [R1+0x2490], R6 ;  /* 0x0024900601007387 */ /* 0x002fe80000100a00 */
[----:B------:R-:W-:Y:S01]  /*14b10*/  STL.64 [R1+0x2488], R4 ;  /* 0x0024880401007387 */ /* 0x000fe20000100a00 */
[----:B--2---:R-:W-:-:S15]  /*14b20*/  HMMA.1688.F32.TF32 R24, R12, R16, R24 ;  /* 0x000000100c18723c */ /* 0x004fde0000081018 */
[----:B------:R-:W-:-:S04]  /*14b30*/  NOP ;  /* 0x0000000000007918 */ /* 0x000fc80000000000 */
[----:B------:R-:W-:Y:S04]  /*14b40*/  STL.64 [R1+0x450], R24 ;  /* 0x0004501801007387 */ /* 0x000fe80000100a00 */
[----:B------:R1:W-:Y:S04]  /*14b50*/  STL.64 [R1+0x458], R26 ;  /* 0x0004581a01007387 */ /* 0x0003e80000100a00 */
[----:B-1----:R-:W2:Y:S04]  /*14b60*/  LDL.LU.64 R26, [R1+0x2500] ;  /* 0x00250000011a7983 */ /* 0x002ea80000300a00 */
[----:B------:R-:W2:Y:S04]  /*14b70*/  LDL.LU.64 R24, [R1+0x24f8] ;  /* 0x0024f80001187983 */ /* 0x000ea80000300a00 */
[----:B------:R-:W2:Y:S01]  /*14b80*/  LDL.LU.64 R16, [R1+0x24f0] ;  /* 0x0024f00001107983 */ /* 0x000ea20000300a00 */
[----:B------:R-:W-:-:S02]  /*14b90*/  IMAD.MOV.U32 R4, RZ, RZ, R3 ;  /* 0x000000ffff047224 */ /* 0x000fc400078e0003 */
[----:B------:R-:W-:Y:S01]  /*14ba0*/  IMAD.MOV.U32 R5, RZ, RZ, R2 ;  /* 0x000000ffff057224 */ /* 0x000fe200078e0002 */
[----:B--2---:R-:W-:Y:S01]  /*14bb0*/  HMMA.1688.F32.TF32 R24, R12, R16, R24 ;  /* 0x000000100c18723c */ /* 0x004fe20000081018 */
[----:B------:R-:W-:Y:S02]  /*14bc0*/  IMAD.MOV.U32 R2, RZ, RZ, R16 ;  /* 0x000000ffff027224 */ /* 0x000fe400078e0010 */
        /* <DEDUP_REMOVED lines=11> */
[----:B------:R1:W-:Y:S04]  /*14c80*/  STL.64 [R1+0x430], R24 ;  /* 0x0004301801007387 */ /* 0x0003e80000100a00 */
[----:B------:R-:W-:Y:S04]  /*14c90*/  STL.64 [R1+0x438], R26 ;  /* 0x0004381a01007387 */ /* 0x000fe80000100a00 */
[----:B-1----:R-:W2:Y:S04]  /*14ca0*/  LDL.LU.64 R24, [R1+0x24d0] ;  /* 0x0024d00001187983 */ /* 0x002ea80000300a00 */
[----:B------:R-:W3:Y:S04]  /*14cb0*/  LDL.LU.64 R18, [R1+0x24c8] ;  /* 0x0024c80001127983 */ /* 0x000ee80000300a00 */
[----:B------:R-:W3:Y:S04]  /*14cc0*/  LDL.LU.64 R16, [R1+0x24c0] ;  /* 0x0024c00001107983 */ /* 0x000ee80000300a00 */
[----:B------:R-:W-:Y:S04]  /*14cd0*/  STL.64 [R1+0x24a0], R10 ;  /* 0x0024a00a01007387 */ /* 0x000fe80000100a00 */
[----:B------:R1:W-:Y:S04]  /*14ce0*/  STL.64 [R1+0x2498], R8 ;  /* 0x0024980801007387 */ /* 0x0003e80000100a00 */
[----:B-1----:R-:W4:Y:S04]  /*14cf0*/  LDL.LU R8, [R1+0x400] ;  /* 0x0004000001087983 */ /* 0x002f280000300800 */
[----:B------:R-:W4:Y:S04]  /*14d00*/  LDL.LU R9, [R1+0x404] ;  /* 0x0004040001097983 */ /* 0x000f280000300800 */
[----:B------:R-:W4:Y:S04]  /*14d10*/  LDL.LU R10, [R1+0x408] ;  /* 0x00040800010a7983 */ /* 0x000f280000300800 */
[----:B------:R-:W4:Y:S01]  /*14d20*/  LDL.LU R11, [R1+0x40c] ;  /* 0x00040c00010b7983 */ /* 0x000f220000300800 */
[----:B---3--:R-:W-:Y:S03]  /*14d30*/  HMMA.1688.F32.TF32 R4, R12, R4, R16 ;  /* 0x000000040c04723c */ /* 0x008fe60000081010 */
[----:B------:R-:W3:Y:S04]  /*14d40*/  LDL.LU.64 R18, [R1+0x24b8] ;  /* 0x0024b80001127983 */ /* 0x000ee80000300a00 */
[----:B------:R-:W3:-:S12]  /*14d50*/  LDL.LU.64 R16, [R1+0x24b0] ;  /* 0x0024b00001107983 */ /* 0x000ed80000300a00 */
[----:B------:R-:W-:Y:S04]  /*14d60*/  STL.64 [R1+0x420], R4 ;  /* 0x0004200401007387 */ /* 0x000fe80000100a00 */
[----:B------:R3:W-:Y:S04]  /*14d70*/  STL.64 [R1+0x428], R6 ;  /* 0x0004280601007387 */ /* 0x0007e80000100a00 */
[----:B--2---:R1:W-:Y:S01]  /*14d80*/  STL.64 [R1+0x2420], R24 ;  /* 0x0024201801007387 */ /* 0x0043e20000100a00 */
[----:B---3--:R-:W-:Y:S03]  /*14d90*/  HMMA.1688.F32.TF32 R4, R12, R24, R16 ;  /* 0x000000180c04723c */ /* 0x008fe60000081010 */
[----:B-1----:R-:W2:-:S15]  /*14da0*/  LDL.LU R24, [R1+0x330] ;  /* 0x0003300001187983 */ /* 0x002e9e0000300800 */
[----:B------:R-:W-:Y:S01]  /*14db0*/  NOP ;  /* 0x0000000000007918 */ /* 0x000fe20000000000 */
[----:B------:R1:W-:Y:S04]  /*14dc0*/  STL.64 [R1+0x410], R4 ;  /* 0x0004100401007387 */ /* 0x0003e80000100a00 */
[----:B------:R3:W-:Y:S04]  /*14dd0*/  STL.64 [R1+0x418], R6 ;  /* 0x0004180601007387 */ /* 0x0007e80000100a00 */
[----:B------:R-:W2:Y:S04]  /*14de0*/  LDL.LU R25, [R1+0x334] ;  /* 0x0003340001197983 */ /* 0x000ea80000300800 */
[----:B------:R-:W2:Y:S04]  /*14df0*/  LDL.LU R26, [R1+0x338] ;  /* 0x00033800011a7983 */ /* 0x000ea80000300800 */
[----:B------:R-:W2:Y:S04]  /*14e00*/  LDL.LU R27, [R1+0x33c] ;  /* 0x00033c00011b7983 */ /* 0x000ea80000300800 */
[----:B------:R-:W4:Y:S04]  /*14e10*/  LDL.LU R16, [R1+0x370] ;  /* 0x0003700001107983 */ /* 0x000f280000300800 */
[----:B------:R-:W4:Y:S04]  /*14e20*/  LDL.LU R17, [R1+0x374] ;  /* 0x0003740001117983 */ /* 0x000f280000300800 */
[----:B------:R-:W4:Y:S04]  /*14e30*/  LDL.LU R18, [R1+0x378] ;  /* 0x0003780001127983 */ /* 0x000f280000300800 */
[----:B------:R-:W4:Y:S04]  /*14e40*/  LDL.LU R19, [R1+0x37c] ;  /* 0x00037c0001137983 */ /* 0x000f280000300800 */
[----:B-1----:R-:W4:Y:S04]  /*14e50*/  LDL.LU R4, [R1+0x3f0] ;  /* 0x0003f00001047983 */ /* 0x002f280000300800 */
[----:B------:R-:W4:Y:S04]  /*14e60*/  LDL.LU R5, [R1+0x3f4] ;  /* 0x0003f40001057983 */ /* 0x000f280000300800 */
[----:B---3--:R-:W3:Y:S04]  /*14e70*/  LDL.LU R6, [R1+0x3f8] ;  /* 0x0003f80001067983 */ /* 0x008ee80000300800 */
[----:B------:R-:W3:Y:S04]  /*14e80*/  LDL.LU R7, [R1+0x3fc] ;  /* 0x0003fc0001077983 */ /* 0x000ee80000300800 */
[----:B--2---:R-:W-:Y:S04]  /*14e90*/  STL.64 [R1+0x2440], R26 ;  /* 0x0024401a01007387 */ /* 0x004fe80000100a00 */
[----:B------:R1:W-:Y:S04]  /*14ea0*/  STL.64 [R1+0x2438], R24 ;  /* 0x0024381801007387 */ /* 0x0003e80000100a00 */
[----:B-1----:R-:W2:Y:S04]  /*14eb0*/  LDL.LU R24, [R1+0x340] ;  /* 0x0003400001187983 */ /* 0x002ea80000300800 */
[----:B------:R-:W2:Y:S04]  /*14ec0*/  LDL.LU R25, [R1+0x344] ;  /* 0x0003440001197983 */ /* 0x000ea80000300800 */
[----:B------:R-:W2:Y:S04]  /*14ed0*/  LDL.LU R26, [R1+0x348] ;  /* 0x00034800011a7983 */ /* 0x000ea80000300800 */
[----:B------:R-:W2:Y:S01]  /*14ee0*/  LDL.LU R27, [R1+0x34c] ;  /* 0x00034c00011b7983 */ /* 0x000ea20000300800 */
[----:B----4-:R-:W-:Y:S03]  /*14ef0*/  HMMA.1688.F32.TF32 R8, R12, R20, R8 ;  /* 0x000000140c08723c */ /* 0x010fe60000081008 */
[----:B--2---:R-:W-:Y:S04]  /*14f00*/  STL.64 [R1+0x2450], R26 ;  /* 0x0024501a01007387 */ /* 0x004fe80000100a00 */
[----:B------:R1:W-:Y:S02]  /*14f10*/  STL.64 [R1+0x2448], R24 ;  /* 0x0024481801007387 */ /* 0x0003e40000100a00 */
[----:B-1----:R-:W-:-:S02]  /*14f20*/  IMAD.MOV.U32 R24, RZ, RZ, R2 ;  /* 0x000000ffff187224 */ /* 0x002fc400078e0002 */
[----:B------:R-:W-:Y:S01]  /*14f30*/  IMAD.MOV.U32 R25, RZ, RZ, R3 ;  /* 0x000000ffff197224 */ /* 0x000fe200078e0003 */
[----:B------:R-:W2:Y:S04]  /*14f40*/  LDL.LU R2, [R1+0x24ac] ;  /* 0x0024ac0001027983 */ /* 0x000ea80000300800 */
[----:B------:R-:W4:Y:S04]  /*14f50*/  LDL.LU R3, [R1+0x24a8] ;  /* 0x0024a80001037983 */ /* 0x000f280000300800 */
[----:B------:R1:W-:Y:S04]  /*14f60*/  STL.64 [R1+0x2460], R24 ;  /* 0x0024601801007387 */ /* 0x0003e80000100a00 */
[----:B------:R-:W-:Y:S04]  /*14f70*/  STL.64 [R1+0x400], R8 ;  /* 0x0004000801007387 */ /* 0x000fe80000100a00 */
[----:B------:R3:W-:Y:S01]  /*14f80*/  STL.64 [R1+0x408], R10 ;  /* 0x0004080a01007387 */ /* 0x0007e20000100a00 */
[----:B-1----:R-:W-:-:S02]  /*14f90*/  IMAD.MOV.U32 R25, RZ, RZ, R22 ;  /* 0x000000ffff197224 */ /* 0x002fc400078e0016 */
[----:B------:R-:W-:Y:S01]  /*14fa0*/  IMAD.MOV.U32 R24, RZ, RZ, R23 ;  /* 0x000000ffff187224 */ /* 0x000fe200078e0017 */
[----:B---3--:R-:W3:Y:S04]  /*14fb0*/  LDL.LU.64 R10, [R1+0x24a0] ;  /* 0x0024a000010a7983 */ /* 0x008ee80000300a00 */
[----:B------:R-:W2:Y:S04]  /*14fc0*/  LDL.LU.64 R8, [R1+0x2498] ;  /* 0x0024980001087983 */ /* 0x000ea80000300a00 */
[----:B------:R1:W-:Y:S04]  /*14fd0*/  STL.64 [R1+0x2418], R20 ;  /* 0x0024181401007387 */ /* 0x0003e80000100a00 */
[----:B-1----:R-:W2:Y:S04]  /*14fe0*/  LDL.LU R20, [R1+0x320] ;  /* 0x0003200001147983 */ /* 0x002ea80000300800 */
[----:B------:R-:W2:Y:S04]  /*14ff0*/  LDL.LU R21, [R1+0x324] ;  /* 0x0003240001157983 */ /* 0x000ea80000300800 */
[----:B------:R-:W2:Y:S04]  /*15000*/  LDL.LU R22, [R1+0x328] ;  /* 0x0003280001167983 */ /* 0x000ea80000300800 */
[----:B------:R-:W2:Y:S04]  /*15010*/  LDL.LU R23, [R1+0x32c] ;  /* 0x00032c0001177983 */ /* 0x000ea80000300800 */
[----:B--2---:R-:W-:Y:S04]  /*15020*/  STL.64 [R1+0x2430], R22 ;  /* 0x0024301601007387 */ /* 0x004fe80000100a00 */
[----:B------:R1:W-:Y:S04]  /*15030*/  STL.64 [R1+0x2428], R20 ;  /* 0x0024281401007387 */ /* 0x0003e80000100a00 */
[----:B-1----:R-:W2:Y:S01]  /*15040*/  LDL.64 R20, [R1+0x20] ;  /* 0x0000200001147983 */ /* 0x002ea20000100a00 */
[C---:B------:R-:W-:Y:S03]  /*15050*/  HMMA.1688.F32.TF32 R4, R12.reuse, R8, R4 ;  /* 0x000000080c04723c */ /* 0x040fe60000081004 */
[----:B--2---:R1:W-:Y:S04]  /*15060*/  STL.64 [R1+0x2458], R20 ;  /* 0x0024581401007387 */ /* 0x0043e80000100a00 */
        /* <DEDUP_REMOVED lines=18> */
[----:B------:R-:W-:Y:S04]  /*15190*/  STL.64 [R1+0x378], R14 ;  /* 0x0003780e01007387 */ /* 0x000fe80000100a00 */
[----:B------:R-:W-:Y:S04]  /*151a0*/  STL.64 [R1+0x2410], R6 ;  /* 0x0024100601007387 */ /* 0x000fe80000100a00 */
[----:B------:R1:W-:Y:S04]  /*151b0*/  STL.64 [R1+0x2408], R4 ;  /* 0x0024080401007387 */ /* 0x0003e80000100a00 */
[----:B-1----:R-:W4:Y:S04]  /*151c0*/  LDL.LU R4, [R1+0x310] ;  /* 0x0003100001047983 */ /* 0x002f280000300800 */
[----:B------:R-:W4:Y:S04]  /*151d0*/  LDL.LU R5, [R1+0x314] ;  /* 0x0003140001057983 */ /* 0x000f280000300800 */
[----:B------:R-:W4:Y:S04]  /*151e0*/  LDL.LU R6, [R1+0x318] ;  /* 0x0003180001067983 */ /* 0x000f280000300800 */
[----:B------:R-:W4:Y:S01]  /*151f0*/  LDL.LU R7, [R1+0x31c] ;  /* 0x00031c0001077983 */ /* 0x000f220000300800 */
[----:B--2---:R-:W-:Y:S03]  /*15200*/  HMMA.1688.F32.TF32 R24, R16, R24, R20 ;  /* 0x000000181018723c */ /* 0x004fe60000081014 */
[----:B------:R-:W2:Y:S04]  /*15210*/  LDL.LU.64 R22, [R1+0x2470] ;  /* 0x0024700001167983 */ /* 0x000ea80000300a00 */
[----:B------:R-:W2:-:S12]  /*15220*/  LDL.LU.64 R20, [R1+0x2468] ;  /* 0x0024680001147983 */ /* 0x000e980000300a00 */
[----:B------:R1:W-:Y:S04]  /*15230*/  STL.64 [R1+0x360], R24 ;  /* 0x0003601801007387 */ /* 0x0003e80000100a00 */
[----:B------:R2:W-:Y:S04]  /*15240*/  STL.64 [R1+0x368], R26 ;  /* 0x0003681a01007387 */ /* 0x0005e80000100a00 */
[----:B-1----:R-:W2:Y:S01]  /*15250*/  LDL.LU.64 R24, [R1+0x2460] ;  /* 0x0024600001187983 */ /* 0x002ea20000300a00 */
[----:B---3--:R-:W-:Y:S02]  /*15260*/  IMAD.MOV.U32 R12, RZ, RZ, R11 ;  /* 0x000000ffff0c7224 */ /* 0x008fe400078e000b */
[----:B------:R-:W-:Y:S01]  /*15270*/  IMAD.MOV.U32 R13, RZ, RZ, R10 ;  /* 0x000000ffff0d7224 */ /* 0x000fe200078e000a */
[----:B--2---:R-:W-:Y:S01]  /*15280*/  HMMA.1688.F32.TF32 R24, R16, R24, R20 ;  /* 0x000000181018723c */ /* 0x004fe20000081014 */
[----:B------:R-:W2:-:S15]  /*15290*/  LDL.LU.64 R20, [R1+0x2458] ;  /* 0x0024580001147983 */ /* 0x000e9e0000300a00 */
[----:B------:R-:W-:-:S03]  /*152a0*/  NOP ;  /* 0x0000000000007918 */ /* 0x000fc60000000000 */
[----:B------:R-:W-:Y:S01]  /*152b0*/  IMAD.MOV.U32 R10, RZ, RZ, R26 ;  /* 0x000000ffff0a7224 */ /* 0x000fe200078e001a */
[----:B------:R1:W-:Y:S01]  /*152c0*/  STL.64 [R1+0x350], R24 ;  /* 0x0003501801007387 */ /* 0x0003e20000100a00 */
[----:B------:R-:W-:-:S03]  /*152d0*/  IMAD.MOV.U32 R11, RZ, RZ, R27 ;  /* 0x000000ffff0b7224 */ /* 0x000fc600078e001b */
[----:B------:R-:W3:Y:S04]  /*152e0*/  LDL.LU.64 R26, [R1+0x2450] ;  /* 0x00245000011a7983 */ /* 0x000ee80000300a00 */
[----:B-1----:R-:W3:Y:S04]  /*152f0*/  LDL.LU.64 R24, [R1+0x2448] ;  /* 0x0024480001187983 */ /* 0x002ee80000300a00 */
[----:B------:R-:W-:Y:S04]  /*15300*/  STL [R1+0x208c], R11 ;  /* 0x00208c0b01007387 */ /* 0x000fe80000100800 */
[----:B------:R-:W-:Y:S01]  /*15310*/  STL [R1+0x2088], R10 ;  /* 0x0020880a01007387 */ /* 0x000fe20000100800 */
[----:B---3--:R-:W-:Y:S03]  /*15320*/  HMMA.1688.F32.TF32 R12, R16, R12, R24 ;  /* 0x0000000c100c723c */ /* 0x008fe60000081018 */
[----:B------:R-:W3:Y:S04]  /*15330*/  LDL.LU.64 R26, [R1+0x2440] ;  /* 0x00244000011a7983 */ /* 0x000ee80000300a00 */
[----:B------:R-:W3:-:S12]  /*15340*/  LDL.LU.64 R24, [R1+0x2438] ;  /* 0x0024380001187983 */ /* 0x000ed80000300a00 */
[----:B------:R2:W-:Y:S04]  /*15350*/  STL.64 [R1+0x340], R12 ;  /* 0x0003400c01007387 */ /* 0x0005e80000100a00 */
[----:B------:R-:W-:Y:S04]  /*15360*/  STL.64 [R1+0x348], R14 ;  /* 0x0003480e01007387 */ /* 0x000fe80000100a00 */
[----:B------:R-:W4:Y:S01]  /*15370*/  LDL.LU.64 R22, [R1+0x2430] ;  /* 0x0024300001167983 */ /* 0x000f220000300a00 */
[----:B--2---:R-:W-:-:S03]  /*15380*/  IMAD.MOV.U32 R13, RZ, RZ, R20 ;  /* 0x000000ffff0d7224 */ /* 0x004fc600078e0014 */
[----:B------:R-:W-:Y:S01]  /*15390*/  LDS R14, [R0+UR7+0xa200] ;  /* 0x00a20007000e7984 */ /* 0x000fe20008000800 */
[----:B------:R-:W-:Y:S01]  /*153a0*/  IMAD.MOV.U32 R12, RZ, RZ, R21 ;  /* 0x000000ffff0c7224 */ /* 0x000fe200078e0015 */
[----:B---3--:R-:W-:Y:S02]  /*153b0*/  HMMA.1688.F32.TF32 R24, R16, R20, R24 ;  /* 0x000000141018723c */ /* 0x008fe40000081018 */
[----:B------:R-:W4:-:S15]  /*153c0*/  LDL.LU.64 R20, [R1+0x2428] ;  /* 0x0024280001147983 */ /* 0x000f1e0000300a00 */
[----:B------:R-:W-:Y:S02]  /*153d0*/  NOP ;  /* 0x0000000000007918 */ /* 0x000fe40000000000 */
[----:B------:R1:W-:Y:S04]  /*153e0*/  STL.64 [R1+0x330], R24 ;  /* 0x0003301801007387 */ /* 0x0003e80000100a00 */
[----:B-1----:R-:W4:Y:S02]  /*153f0*/  LDL.LU.64 R24, [R1+0x2420] ;  /* 0x0024200001187983 */ /* 0x002f240000300a00 */
[----:B----4-:R-:W-:-:S15]  /*15400*/  HMMA.1688.F32.TF32 R20, R16, R24, R20 ;  /* 0x000000181014723c */ /* 0x010fde0000081014 */
[----:B------:R-:W-:-:S04]  /*15410*/  NOP ;  /* 0x0000000000007918 */ /* 0x000fc80000000000 */
[----:B------:R1:W-:Y:S04]  /*15420*/  STL.64 [R1+0x320], R20 ;  /* 0x0003201401007387 */ /* 0x0003e80000100a00 */
[----:B------:R-:W-:Y:S04]  /*15430*/  STL.64 [R1+0x328], R22 ;  /* 0x0003281601007387 */ /* 0x000fe80000100a00 */
[----:B-1----:R-:W2:Y:S01]  /*15440*/  LDL.LU.64 R20, [R1+0x2418] ;  /* 0x0024180001147983 */ /* 0x002ea20000300a00 */
[----:B------:R-:W-:-:S03]  /*15450*/  IMAD.MOV.U32 R11, RZ, RZ, R26 ;  /* 0x000000ffff0b7224 */ /* 0x000fc600078e001a */
[----:B------:R1:W-:Y:S01]  /*15460*/  STL.64 [R1+0x23a8], R24 ;  /* 0x0023a81801007387 */ /* 0x0003e20000100a00 */
[----:B------:R-:W-:-:S03]  /*15470*/  IMAD.MOV.U32 R10, RZ, RZ, R27 ;  /* 0x000000ffff0a7224 */ /* 0x000fc600078e001b */
[----:B-1----:R-:W3:Y:S04]  /*15480*/  LDL.LU R24, [R1+0x300] ;  /* 0x0003000001187983 */ /* 0x002ee80000300800 */
[----:B------:R-:W3:Y:S04]  /*15490*/  LDL.LU R25, [R1+0x304] ;  /* 0x0003040001197983 */ /* 0x000ee80000300800 */
[----:B------:R-:W3:Y:S04]  /*154a0*/  LDL.LU R26, [R1+0x308] ;  /* 0x00030800011a7983 */ /* 0x000ee80000300800 */
[----:B------:R-:W3:Y:S01]  /*154b0*/  LDL.LU R27, [R1+0x30c] ;  /* 0x00030c00011b7983 */ /* 0x000ee20000300800 */
[----:B--2---:R-:W-:Y:S03]  /*154c0*/  HMMA.1688.F32.TF32 R20, R16, R20, R4 ;  /* 0x000000141014723c */ /* 0x004fe60000081004 */
[----:B------:R-:W2:Y:S04]  /*154d0*/  LDL.LU.64 R6, [R1+0x2410] ;  /* 0x0024100001067983 */ /* 0x000ea80000300a00 */
[----:B------:R-:W4:-:S12]  /*154e0*/  LDL.LU.64 R4, [R1+0x2408] ;  /* 0x0024080001047983 */ /* 0x000f180000300a00 */
[----:B------:R-:W-:Y:S04]  /*154f0*/  STL.64 [R1+0x310], R20 ;  /* 0x0003101401007387 */ /* 0x000fe80000100a00 */
[----:B------:R1:W-:Y:S04]  /*15500*/  STL.64 [R1+0x318], R22 ;  /* 0x0003181601007387 */ /* 0x0003e80000100a00 */
[----:B-1----:R-:W4:Y:S04]  /*15510*/  LDL.LU.64 R22, [R1+0x2400] ;  /* 0x0024000001167983 */ /* 0x002f280000300a00 */
[----:B------:R-:W4:Y:S01]  /*15520*/  LDL.LU.64 R20, [R1+0x23f8] ;  /* 0x0023f80001147983 */ /* 0x000f220000300a00 */
[----:B---3--:R-:W-:Y:S03]  /*15530*/  HMMA.1688.F32.TF32 R24, R16, R8, R24 ;  /* 0x000000081018723c */ /* 0x008fe60000081018 */
[----:B------:R-:W-:Y:S04]  /*15540*/  STL.64 [R1+0x23a0], R10 ;  /* 0x0023a00a01007387 */ /* 0x000fe80000100a00 */
[----:B------:R1:W-:-:S12]  /*15550*/  STL.64 [R1+0x2398], R8 ;  /* 0x0023980801007387 */ /* 0x0003d80000100a00 */
[----:B------:R3:W-:Y:S04]  /*15560*/  STL.64 [R1+0x300], R24 ;  /* 0x0003001801007387 */ /* 0x0007e80000100a00 */
[----:B------:R2:W-:Y:S04]  /*15570*/  STL.64 [R1+0x308], R26 ;  /* 0x0003081a01007387 */ /* 0x0005e80000100a00 */
[----:B-1----:R-:W2:Y:S01]  /*15580*/  LDL.LU R8, [R1+0x220] ;  /* 0x0002200001087983 */ /* 0x002ea20000300800 */
[----:B----4-:R-:W-:-:S15]  /*15590*/  HMMA.1688.F32.TF32 R16, R16, R4, R20 ;  /* 0x000000041010723c */ /* 0x010fde0000081014 */
[----:B------:R-:W-:-:S04]  /*155a0*/  NOP ;  /* 0x0000000000007918 */ /* 0x000fc80000000000 */
[----:B------:R-:W-:Y:S04]  /*155b0*/  STL.64 [R1+0x270], R16 ;  /* 0x0002701001007387 */ /* 0x000fe80000100a00 */
[----:B------:R-:W-:Y:S04]  /*155c0*/  STL.64 [R1+0x278], R18 ;  /* 0x0002781201007387 */ /* 0x000fe80000100a00 */
[----:B------:R-:W4:Y:S04]  /*155d0*/  LDL.LU R9, [R1+0x224] ;  /* 0x0002240001097983 */ /* 0x000f280000300800 */
[----:B------:R-:W4:Y:S04]  /*155e0*/  LDL.LU R10, [R1+0x228] ;  /* 0x00022800010a7983 */ /* 0x000f280000300800 */
[----:B------:R-:W4:Y:S01]  /*155f0*/  LDL.LU R11, [R1+0x22c] ;  /* 0x00022c00010b7983 */ /* 0x000f220000300800 */
[----:B---3--:R-:W-:-:S02]  /*15600*/  IMAD.MOV.U32 R24, RZ, RZ, R13 ;  /* 0x000000ffff187224 */ /* 0x008fc400078e000d */
[----:B------:R-:W-:Y:S01]  /*15610*/  IMAD.MOV.U32 R25, RZ, RZ, R12 ;  /* 0x000000ffff197224 */ /* 0x000fe200078e000c */
[----:B--2---:R-:W-:Y:S01]  /*15620*/  LOP3.LUT R27, R0, 0x20, RZ, 0x3c, !PT ;  /* 0x00000020001b7812 */ /* 0x004fe200078e3cff */
[----:B------:R-:W-:Y:S04]  /*15630*/  LDS R12, [R0+UR7+0x8200] ;  /* 0x00820007000c7984 */ /* 0x000fe80008000800 */
[----:B------:R-:W-:Y:S04]  /*15640*/  LDS R13, [R27+UR7+0x8200] ;  /* 0x008200071b0d7984 */ /* 0x000fe80008000800 */
[----:B------:R-:W1:Y:S04]  /*15650*/  LDS R15, [R27+UR7+0xa200] ;  /* 0x00a200071b0f7984 */ /* 0x000e680008000800 */
[----:B------:R-:W-:Y:S04]  /*15660*/  LDS R18, [R0+UR7+0xa300] ;  /* 0x00a3000700127984 */ /* 0x000fe80008000800 */
[----:B------:R-:W2:Y:S04]  /*15670*/  LDS R19, [R27+UR7+0xa300] ;  /* 0x00a300071b137984 */ /* 0x000ea80008000800 */
[----:B------:R-:W-:Y:S04]  /*15680*/  LDS R16, [R0+UR7+0x8300] ;  /* 0x0083000700107984 */ /* 0x000fe80008000800 */
[----:B------:R-:W3:Y:S04]  /*15690*/  LDS R17, [R27+UR7+0x8300] ;  /* 0x008300071b117984 */ /* 0x000ee80008000800 */
[----:B----4-:R-:W-:Y:S04]  /*156a0*/  STL.64 [R1+0x23b8], R10 ;  /* 0x0023b80a01007387 */ /* 0x010fe80000100a00 */
[----:B------:R-:W-:Y:S04]  /*156b0*/  STL.64 [R1+0x23b0], R8 ;  /* 0x0023b00801007387 */ /* 0x000fe80000100a00 */
[----:B------:R4:W-:Y:S04]  /*156c0*/  STL.64 [R1+0x23c0], R24 ;  /* 0x0023c01801007387 */ /* 0x0009e80000100a00 */
[----:B----4-:R-:W4:Y:S04]  /*156d0*/  LDL.64 R24, [R1+0x30] ;  /* 0x0000300001187983 */ /* 0x010f280000100a00 */
[----:B----4-:R4:W-:Y:S04]  /*156e0*/  STL.64 [R1+0x23d8], R24 ;  /* 0x0023d81801007387 */ /* 0x0109e80000100a00 */
[----:B------:R-:W2:Y:S04]  /*156f0*/  LDL.LU R8, [R1+0x230] ;  /* 0x0002300001087983 */ /* 0x000ea80000300800 */
[----:B------:R-:W2:Y:S04]  /*15700*/  LDL.LU R9, [R1+0x234] ;  /* 0x0002340001097983 */ /* 0x000ea80000300800 */
[----:B------:R-:W2:Y:S04]  /*15710*/  LDL.LU R10, [R1+0x238] ;  /* 0x00023800010a7983 */ /* 0x000ea80000300800 */
[----:B------:R-:W2:Y:S04]  /*15720*/  LDL.LU R11, [R1+0x23c] ;  /* 0x00023c00010b7983 */ /* 0x000ea80000300800 */
[----:B----4-:R-:W4:Y:S04]  /*15730*/  LDL.64 R24, [R1+0x40] ;  /* 0x0000400001187983 */ /* 0x010f280000100a00 */
[----:B----4-:R4:W-:Y:S04]  /*15740*/  STL.64 [R1+0x23e0], R24 ;  /* 0x0023e01801007387 */ /* 0x0109e80000100a00 */
[----:B----4-:R-:W1:Y:S04]  /*15750*/  LDL.64 R24, [R1+0x50] ;  /* 0x0000500001187983 */ /* 0x010e680000100a00 */
[----:B--2---:R-:W-:Y:S04]  /*15760*/  STL.64 [R1+0x23d0], R10 ;  /* 0x0023d00a01007387 */ /* 0x004fe80000100a00 */
[----:B------:R2:W-:Y:S04]  /*15770*/  STL.64 [R1+0x23c8], R8 ;  /* 0x0023c80801007387 */ /* 0x0005e80000100a00 */
[----:B--2---:R-:W2:Y:S04]  /*15780*/  LDL.LU R8, [R1+0x240] ;  /* 0x0002400001087983 */ /* 0x004ea80000300800 */
[----:B------:R-:W2:Y:S04]  /*15790*/  LDL.LU R9, [R1+0x244] ;  /* 0x0002440001097983 */ /* 0x000ea80000300800 */
[----:B------:R-:W4:Y:S04]  /*157a0*/  LDL.LU R10, [R1+0x248] ;  /* 0x00024800010a7983 */ /* 0x000f280000300800 */
[----:B------:R-:W4:Y:S04]  /*157b0*/  LDL.LU R11, [R1+0x24c] ;  /* 0x00024c00010b7983 */ /* 0x000f280000300800 */
[----:B----4-:R-:W-:Y:S04]  /*157c0*/  STL.64 [R1+0x23f0], R10 ;  /* 0x0023f00a01007387 */ /* 0x010fe80000100a00 */
[----:B--2---:R2:W-:Y:S04]  /*157d0*/  STL.64 [R1+0x23e8], R8 ;  /* 0x0023e80801007387 */ /* 0x0045e80000100a00 */
[----:B--2---:R-:W1:Y:S04]  /*157e0*/  LDL.LU R8, [R1+0x260] ;  /* 0x0002600001087983 */ /* 0x004e680000300800 */
[----:B------:R-:W1:Y:S04]  /*157f0*/  LDL.LU R9, [R1+0x264] ;  /* 0x0002640001097983 */ /* 0x000e680000300800 */
[----:B------:R-:W1:Y:S04]  /*15800*/  LDL.LU R10, [R1+0x268] ;  /* 0x00026800010a7983 */ /* 0x000e680000300800 */
[----:B------:R-:W1:Y:S04]  /*15810*/  LDL.LU R11, [R1+0x26c] ;  /* 0x00026c00010b7983 */ /* 0x000e680000300800 */
[----:B------:R-:W-:Y:S04]  /*15820*/  STL.64 [R1+0x2390], R6 ;  /* 0x0023900601007387 */ /* 0x000fe80000100a00 */
[----:B------:R2:W-:Y:S04]  /*15830*/  STL.64 [R1+0x2388], R4 ;  /* 0x0023880401007387 */ /* 0x0005e80000100a00 */
[----:B--2---:R-:W2:Y:S04]  /*15840*/  LDL.LU R4, [R1+0x250] ;  /* 0x0002500001047983 */ /* 0x004ea80000300800 */
[----:B------:R-:W2:Y:S04]  /*15850*/  LDL.LU R5, [R1+0x254] ;  /* 0x0002540001057983 */ /* 0x000ea80000300800 */
[----:B------:R-:W2:Y:S04]  /*15860*/  LDL.LU R6, [R1+0x258] ;  /* 0x0002580001067983 */ /* 0x000ea80000300800 */
[----:B------:R-:W2:Y:S04]  /*15870*/  LDL.LU R7, [R1+0x25c] ;  /* 0x00025c0001077983 */ /* 0x000ea80000300800 */
[----:B------:R-:W4:Y:S04]  /*15880*/  LDL.LU R20, [R1+0x460] ;  /* 0x0004600001147983 */ /* 0x000f280000300800 */
[----:B------:R-:W4:Y:S04]  /*15890*/  LDL.LU R21, [R1+0x464] ;  /* 0x0004640001157983 */ /* 0x000f280000300800 */
[----:B------:R-:W2:Y:S04]  /*158a0*/  LDL.LU R22, [R1+0x468] ;  /* 0x0004680001167983 */ /* 0x000ea80000300800 */
[----:B------:R-:W2:Y:S01]  /*158b0*/  LDL.LU R23, [R1+0x46c] ;  /* 0x00046c0001177983 */ /* 0x000ea20000300800 */
[----:B-1----:R-:W-:Y:S03]  /*158c0*/  HMMA.1688.F32.TF32 R8, R12, R24, R8 ;  /* 0x000000180c08723c */ /* 0x002fe60000081008 */
[----:B--2---:R-:W-:Y:S04]  /*158d0*/  STL.64 [R1+0x2308], R22 ;  /* 0x0023081601007387 */ /* 0x004fe80000100a00 */
[----:B----4-:R1:W-:Y:S04]  /*158e0*/  STL.64 [R1+0x2300], R20 ;  /* 0x0023001401007387 */ /* 0x0103e80000100a00 */
[----:B-1----:R-:W2:Y:S04]  /*158f0*/  LDL.64 R20, [R1] ;  /* 0x0000000001147983 */ /* 0x002ea80000100a00 */
[----:B------:R-:W-:Y:S04]  /*15900*/  STL.64 [R1+0x2380], R18 ;  /* 0x0023801201007387 */ /* 0x000fe80000100a00 */
[----:B---3--:R1:W-:Y:S01]  /*15910*/  STL.64 [R1+0x2378], R16 ;  /* 0x0023781001007387 */ /* 0x0083e20000100a00 */
[----:B------:R-:W-:-:S02]  /*15920*/  IMAD.MOV.U32 R23, RZ, RZ, R24 ;  /* 0x000000ffff177224 */ /* 0x000fc400078e0018 */
[----:B------:R-:W-:Y:S01]  /*15930*/  IMAD.MOV.U32 R22, RZ, RZ, R25 ;  /* 0x000000ffff167224 */ /* 0x000fe200078e0019 */
[----:B-1----:R-:W2:Y:S04]  /*15940*/  LDL.LU R16, [R1+0x210] ;  /* 0x0002100001107983 */ /* 0x002ea80000300800 */
[----:B------:R-:W2:Y:S04]  /*15950*/  LDL.LU R17, [R1+0x214] ;  /* 0x0002140001117983 */ /* 0x000ea80000300800 */
[----:B------:R-:W2:Y:S04]  /*15960*/  LDL.LU R18, [R1+0x218] ;  /* 0x0002180001127983 */ /* 0x000ea80000300800 */
[----:B------:R-:W2:Y:S04]  /*15970*/  LDL.LU R19, [R1+0x21c] ;  /* 0x00021c0001137983 */ /* 0x000ea80000300800 */
[----:B------:R-:W-:Y:S04]  /*15980*/  STL.64 [R1+0x260], R8 ;  /* 0x0002600801007387 */ /* 0x000fe80000100a00 */
[----:B------:R1:W-:Y:S04]  /*15990*/  STL.64 [R1+0x268], R10 ;  /* 0x0002680a01007387 */ /* 0x0003e80000100a00 */
[----:B-1----:R-:W3:Y:S04]  /*159a0*/  LDL.LU.64 R10, [R1+0x23f0] ;  /* 0x0023f000010a7983 */ /* 0x002ee80000300a00 */
[----:B------:R-:W3:Y:S04]  /*159b0*/  LDL.LU.64 R8, [R1+0x23e8] ;  /* 0x0023e80001087983 */ /* 0x000ee80000300a00 */
[----:B------:R-:W4:Y:S02]  /*159c0*/  LDL.LU.64 R24, [R1+0x23e0] ;  /* 0x0023e00001187983 */ /* 0x000f240000300a00 */
[----:B----4-:R-:W-:-:S15]  /*159d0*/  HMMA.1688.F32.TF32 R4, R12, R24, R4 ;  /* 0x000000180c04723c */ /* 0x010fde0000081004 */
[----:B------:R-:W-:-:S04]  /*159e0*/  NOP ;  /* 0x0000000000007918 */ /* 0x000fc80000000000 */
[----:B------:R1:W-:Y:S04]  /*159f0*/  STL.64 [R1+0x250], R4 ;  /* 0x0002500401007387 */ /* 0x0003e80000100a00 */
[----:B------:R4:W-:Y:S01]  /*15a00*/  STL.64 [R1+0x258], R6 ;  /* 0x0002580601007387 */ /* 0x0009e20000100a00 */
[----:B-1----:R-:W-:Y:S02]  /*15a10*/  IMAD.MOV.U32 R5, RZ, RZ, R24 ;  /* 0x000000ffff057224 */ /* 0x002fe400078e0018 */
[----:B------:R-:W-:Y:S02]  /*15a20*/  IMAD.MOV.U32 R4, RZ, RZ, R25 ;  /* 0x000000ffff047224 */ /* 0x000fe400078e0019 */
[----:B------:R-:W3:Y:S02]  /*15a30*/  LDL.LU.64 R24, [R1+0x23d8] ;  /* 0x0023d80001187983 */ /* 0x000ee40000300a00 */
[----:B---3--:R-:W-:Y:S01]  /*15a40*/  HMMA.1688.F32.TF32 R8, R12, R24, R8 ;  /* 0x000000180c08723c */ /* 0x008fe20000081008 */
[----:B----4-:R-:W-:-:S02]  /*15a50*/  IMAD.MOV.U32 R7, RZ, RZ, R24 ;  /* 0x000000ffff077224 */ /* 0x010fc400078e0018 */
[----:B------:R-:W-:-:S15]  /*15a60*/  IMAD.MOV.U32 R6, RZ, RZ, R25 ;  /* 0x000000ffff067224 */ /* 0x000fde00078e0019 */
[----:B------:R-:W-:Y:S01]  /*15a70*/  NOP ;  /* 0x0000000000007918 */ /* 0x000fe20000000000 */
[----:B------:R-:W-:Y:S04]  /*15a80*/  STL.64 [R1+0x240], R8 ;  /* 0x0002400801007387 */ /* 0x000fe80000100a00 */
[----:B------:R1:W-:Y:S04]  /*15a90*/  STL.64 [R1+0x248], R10 ;  /* 0x0002480a01007387 */ /* 0x0003e80000100a00 */
[----:B-1----:R-:W3:Y:S04]  /*15aa0*/  LDL.LU.64 R10, [R1+0x23d0] ;  /* 0x0023d000010a7983 */ /* 0x002ee80000300a00 */
[----:B------:R-:W3:Y:S04]  /*15ab0*/  LDL.LU.64 R8, [R1+0x23c8] ;  /* 0x0023c80001087983 */ /* 0x000ee80000300a00 */
[----:B------:R-:W3:Y:S02]  /*15ac0*/  LDL.LU.64 R24, [R1+0x23c0] ;  /* 0x0023c00001187983 */ /* 0x000ee40000300a00 */
[----:B---3--:R-:W-:Y:S02]  /*15ad0*/  HMMA.1688.F32.TF32 R24, R12, R24, R8 ;  /* 0x000000180c18723c */ /* 0x008fe40000081008 */
[----:B------:R-:W3:Y:S04]  /*15ae0*/  LDL.LU.64 R10, [R1+0x23b8] ;  /* 0x0023b800010a7983 */ /* 0x000ee80000300a00 */
[----:B------:R-:W3:-:S13]  /*15af0*/  LDL.LU.64 R8, [R1+0x23b0] ;  /* 0x0023b00001087983 */ /* 0x000eda0000300a00 */
[----:B------:R1:W-:Y:S04]  /*15b00*/  STL.64 [R1+0x230], R24 ;  /* 0x0002301801007387 */ /* 0x0003e80000100a00 */
[----:B------:R-:W-:Y:S04]  /*15b10*/  STL.64 [R1+0x238], R26 ;  /* 0x0002381a01007387 */ /* 0x000fe80000100a00 */
[----:B-1----:R-:W3:Y:S02]  /*15b20*/  LDL.LU.64 R24, [R1+0x23a8] ;  /* 0x0023a80001187983 */ /* 0x002ee40000300a00 */
[----:B---3--:R-:W-:-:S15]  /*15b30*/  HMMA.1688.F32.TF32 R8, R12, R24, R8 ;  /* 0x000000180c08723c */ /* 0x008fde0000081008 */
[----:B------:R-:W-:-:S04]  /*15b40*/  NOP ;  /* 0x0000000000007918 */ /* 0x000fc80000000000 */
[----:B------:R-:W-:Y:S04]  /*15b50*/  STL.64 [R1+0x220], R8 ;  /* 0x0002200801007387 */ /* 0x000fe80000100a00 */
[----:B------:R1:W-:Y:S04]  /*15b60*/  STL.64 [R1+0x228], R10 ;  /* 0x0002280a01007387 */ /* 0x0003e80000100a00 */
[----:B-1----:R-:W3:Y:S04]  /*15b70*/  LDL.LU.64 R10, [R1+0x23a0] ;  /* 0x0023a000010a7983 */ /* 0x002ee80000300a00 */
[----:B------:R-:W4:Y:S04]  /*15b80*/  LDL.LU.64 R8, [R1+0x2398] ;  /* 0x0023980001087983 */ /* 0x000f280000300a00 */
[----:B------:R1:W-:Y:S04]  /*15b90*/  STL.64 [R1+0x2328], R24 ;  /* 0x0023281801007387 */ /* 0x0003e80000100a00 */
[----:B-1----:R-:W3:Y:S01]  /*15ba0*/  LDL.64 R24, [R1+0x20] ;  /* 0x0000200001187983 */ /* 0x002ee20000100a00 */
[----:B--2---:R-:W-:Y:S03]  /*15bb0*/  HMMA.1688.F32.TF32 R16, R12, R20, R16 ;  /* 0x000000140c10723c */ /* 0x004fe60000081010 */
[----:B---3--:R1:W-:Y:S02]  /*15bc0*/  STL.64 [R1+0x2330], R24 ;  /* 0x0023301801007387 */ /* 0x0083e40000100a00 */
[----:B-1----:R-:W-:-:S02]  /*15bd0*/  IMAD.MOV.U32 R24, RZ, RZ, R7 ;  /* 0x000000ffff187224 */ /* 0x002fc400078e0007 */
[----:B------:R-:W-:-:S05]  /*15be0*/  IMAD.MOV.U32 R25, RZ, RZ, R6 ;  /* 0x000000ffff197224 */ /* 0x000fca00078e0006 */
[----:B------:R1:W-:Y:S02]  /*15bf0*/  STL.64 [R1+0x2348], R24 ;  /* 0x0023481801007387 */ /* 0x0003e40000100a00 */
[----:B-1----:R-:W-:Y:S02]  /*15c00*/  IMAD.MOV.U32 R24, RZ, RZ, R5 ;  /* 0x000000ffff187224 */ /* 0x002fe400078e0005 */
[----:B------:R-:W-:Y:S02]  /*15c10*/  IMAD.MOV.U32 R25, RZ, RZ, R4 ;  /* 0x000000ffff197224 */ /* 0x000fe400078e0004 */
[----:B------:R-:W4:Y:S04]  /*15c20*/  LDL.LU R4, [R1+0x200] ;  /* 0x0002000001047983 */ /* 0x000f280000300800 */
[----:B------:R-:W4:Y:S04]  /*15c30*/  LDL.LU R5, [R1+0x204] ;  /* 0x0002040001057983 */ /* 0x000f280000300800 */
[----:B------:R-:W4:Y:S04]  /*15c40*/  LDL.LU R6, [R1+0x208] ;  /* 0x0002080001067983 */ /* 0x000f280000300800 */
[----:B------:R-:W4:Y:S04]  /*15c50*/  LDL.LU R7, [R1+0x20c] ;  /* 0x00020c0001077983 */ /* 0x000f280000300800 */
[----:B------:R-:W-:Y:S04]  /*15c60*/  STL.64 [R1+0x2360], R24 ;  /* 0x0023601801007387 */ /* 0x000fe80000100a00 */
[----:B------:R1:W-:Y:S04]  /*15c70*/  STL.64 [R1+0x210], R16 ;  /* 0x0002101001007387 */ /* 0x0003e80000100a00 */
[----:B------:R2:W-:Y:S04]  /*15c80*/  STL.64 [R1+0x218], R18 ;  /* 0x0002181201007387 */ /* 0x0005e80000100a00 */
[----:B-1----:R-:W3:Y:S04]  /*15c90*/  LDL.LU R16, [R1+0x170] ;  /* 0x0001700001107983 */ /* 0x002ee80000300800 */
[----:B------:R-:W3:Y:S04]  /*15ca0*/  LDL.LU R17, [R1+0x174] ;  /* 0x0001740001117983 */ /* 0x000ee80000300800 */
[----:B--2---:R-:W3:Y:S01]  /*15cb0*/  LDL.LU R18, [R1+0x178] ;  /* 0x0001780001127983 */ /* 0x004ee20000300800 */
[----:B------:R-:W-:-:S03]  /*15cc0*/  IMAD.MOV.U32 R25, RZ, RZ, R22 ;  /* 0x000000ffff197224 */ /* 0x000fc600078e0016 */
[----:B------:R-:W3:Y:S01]  /*15cd0*/  LDL.LU R19, [R1+0x17c] ;  /* 0x00017c0001137983 */ /* 0x000ee20000300800 */
[----:B------:R-:W-:-:S03]  /*15ce0*/  IMAD.MOV.U32 R24, RZ, RZ, R23 ;  /* 0x000000ffff187224 */ /* 0x000fc600078e0017 */
        /* <DEDUP_REMOVED lines=11> */
[C---:B----4-:R-:W-:Y:S03]  /*15da0*/  HMMA.1688.F32.TF32 R4, R12.reuse, R8, R4 ;  /* 0x000000080c04723c */ /* 0x050fe60000081004 */
[----:B--2---:R-:W-:Y:S04]  /*15db0*/  STL.64 [R1+0x2358], R22 ;  /* 0x0023581601007387 */ /* 0x004fe80000100a00 */
[----:B------:R1:W-:Y:S04]  /*15dc0*/  STL.64 [R1+0x2350], R20 ;  /* 0x0023501401007387 */ /* 0x0003e80000100a00 */
        /* <DEDUP_REMOVED lines=20> */
[----:B---3--:R-:W-:Y:S03]  /*15f10*/  HMMA.1688.F32.TF32 R12, R12, R4, R16 ;  /* 0x000000040c0c723c */ /* 0x008fe60000081010 */
[----:B------:R-:W2:Y:S04]  /*15f20*/  LDL.LU.64 R18, [R1+0x2380] ;  /* 0x0023800001127983 */ /* 0x000ea80000300a00 */
[----:B------:R-:W2:-:S12]  /*15f30*/  LDL.LU.64 R16, [R1+0x2378] ;  /* 0x0023780001107983 */ /* 0x000e980000300a00 */
[----:B------:R1:W-:Y:S04]  /*15f40*/  STL.64 [R1+0x170], R12 ;  /* 0x0001700c01007387 */ /* 0x0003e80000100a00 */
[----:B------:R3:W-:Y:S04]  /*15f50*/  STL.64 [R1+0x178], R14 ;  /* 0x0001780e01007387 */ /* 0x0007e80000100a00 */
[----:B-1----:R-:W4:Y:S04]  /*15f60*/  LDL.LU R12, [R1+0x130] ;  /* 0x00013000010c7983 */ /* 0x002f280000300800 */
[----:B------:R-:W4:Y:S04]  /*15f70*/  LDL.LU R13, [R1+0x134] ;  /* 0x00013400010d7983 */ /* 0x000f280000300800 */
[----:B---3--:R-:W4:Y:S04]  /*15f80*/  LDL.LU R14, [R1+0x138] ;  /* 0x00013800010e7983 */ /* 0x008f280000300800 */
[----:B------:R-:W4:Y:S01]  /*15f90*/  LDL.LU R15, [R1+0x13c] ;  /* 0x00013c00010f7983 */ /* 0x000f220000300800 */
        /* <DEDUP_REMOVED lines=17> */
[----:B-1----:R-:W4:Y:S02]  /*160b0*/  LDL.LU.64 R24, [R1+0x2330] ;  /* 0x0023300001187983 */ /* 0x002f240000300a00 */
[----:B----4-:R-:W-:-:S15]  /*160c0*/  HMMA.1688.F32.TF32 R12, R16, R24, R12 ;  /* 0x00000018100c723c */ /* 0x010fde000008100c */
[----:B------:R-:W-:-:S04]  /*160d0*/  NOP ;  /* 0x0000000000007918 */ /* 0x000fc80000000000 */
[----:B------:R-:W-:Y:S04]  /*160e0*/  STL.64 [R1+0x130], R12 ;  /* 0x0001300c01007387 */ /* 0x000fe80000100a00 */
[----:B------:R1:W-:Y:S02]  /*160f0*/  STL.64 [R1+0x138], R14 ;  /* 0x0001380e01007387 */ /* 0x0003e40000100a00 */
[----:B-1----:R-:W-:Y:S02]  /*16100*/  IMAD.MOV.U32 R15, RZ, RZ, R24 ;  /* 0x000000ffff0f7224 */ /* 0x002fe400078e0018 */
[----:B------:R-:W-:Y:S02]  /*16110*/  IMAD.MOV.U32 R14, RZ, RZ, R25 ;  /* 0x000000ffff0e7224 */ /* 0x000fe400078e0019 */
[----:B------:R-:W2:Y:S02]  /*16120*/  LDL.LU.64 R24, [R1+0x2328] ;  /* 0x0023280001187983 */ /* 0x000ea40000300a00 */
[----:B--2---:R-:W-:-:S15]  /*16130*/  HMMA.1688.F32.TF32 R20, R16, R24, R20 ;  /* 0x000000181014723c */ /* 0x004fde0000081014 */
[----:B------:R-:W-:-:S04]  /*16140*/  NOP ;  /* 0x0000000000007918 */ /* 0x000fc80000000000 */
[----:B------:R1:W-:Y:S04]  /*16150*/  STL.64 [R1+0x120], R20 ;  /* 0x0001201401007387 */ /* 0x0003e80000100a00 */
[----:B------:R-:W-:Y:S04]  /*16160*/  STL.64 [R1+0x128], R22 ;  /* 0x0001281601007387 */ /* 0x000fe80000100a00 */
[----:B-1----:R-:W2:Y:S04]  /*16170*/  LDL.LU.64 R20, [R1+0x2320] ;  /* 0x0023200001147983 */ /* 0x002ea80000300a00 */
[----:B------:R1:W-:Y:S04]  /*16180*/  STL.64 [R1+0x22b0], R24 ;  /* 0x0022b01801007387 */ /* 0x0003e80000100a00 */
[----:B-1----:R-:W3:Y:S04]  /*16190*/  LDL.LU R24, [R1+0x100] ;  /* 0x0001000001187983 */ /* 0x002ee80000300800 */
[----:B------:R-:W3:Y:S04]  /*161a0*/  LDL.LU R25, [R1+0x104] ;  /* 0x0001040001197983 */ /* 0x000ee80000300800 */
[----:B------:R-:W3:Y:S04]  /*161b0*/  LDL.LU R26, [R1+0x108] ;  /* 0x00010800011a7983 */ /* 0x000ee80000300800 */
        /* <DEDUP_REMOVED lines=8> */
[----:B------:R-:W3:Y:S04]  /*16240*/  LDL.LU.64 R8, [R1+0x2310] ;  /* 0x0023100001087983 */ /* 0x000ee80000300a00 */
[----:B------:R-:W4:Y:S04]  /*16250*/  LDL.LU.64 R22, [R1+0x2308] ;  /* 0x0023080001167983 */ /* 0x000f280000300a00 */
[----:B------:R-:W4:Y:S01]  /*16260*/  LDL.LU.64 R20, [R1+0x2300] ;  /* 0x0023000001147983 */ /* 0x000f220000300a00 */
[C---:B---3--:R-:W-:Y:S08]  /*16270*/  HMMA.1688.F32.TF32 R24, R16.reuse, R8, R24 ;  /* 0x000000081018723c */ /* 0x048ff00000081018 */
[----:B----4-:R-:W-:Y:S01]  /*16280*/  HMMA.1688.F32.TF32 R16, R16, R4, R20 ;  /* 0x000000041010723c */ /* 0x010fe20000081014 */
[----:B--2---:R-:W-:Y:S04]  /*16290*/  STL.64 [R1+0x22a8], R10 ;  /* 0x0022a80a01007387 */ /* 0x004fe80000100a00 */
[----:B------:R1:W-:Y:S06]  /*162a0*/  STL.64 [R1+0x22a0], R8 ;  /* 0x0022a00801007387 */ /* 0x0003ec0000100a00 */
[----:B------:R2:W-:Y:S04]  /*162b0*/  STL.64 [R1+0x100], R24 ;  /* 0x0001001801007387 */ /* 0x0005e80000100a00 */
[----:B------:R-:W-:Y:S04]  /*162c0*/  STL.64 [R1+0x108], R26 ;  /* 0x0001081a01007387 */ /* 0x000fe80000100a00 */
[----:B-1----:R-:W3:Y:S04]  /*162d0*/  LDL.LU R8, [R1+0x3a0] ;  /* 0x0003a00001087983 */ /* 0x002ee80000300800 */
[----:B------:R-:W-:Y:S04]  /*162e0*/  STL.64 [R1+0x70], R16 ;  /* 0x0000701001007387 */ /* 0x000fe80000100a00 */
[----:B------:R1:W-:Y:S04]  /*162f0*/  STL.64 [R1+0x78], R18 ;  /* 0x0000781201007387 */ /* 0x0003e80000100a00 */
[----:B------:R-:W3:Y:S04]  /*16300*/  LDL.LU R9, [R1+0x3a4] ;  /* 0x0003a40001097983 */ /* 0x000ee80000300800 */
[----:B------:R-:W4:Y:S04]  /*16310*/  LDL.LU R10, [R1+0x3a8] ;  /* 0x0003a800010a7983 */ /* 0x000f280000300800 */
[----:B------:R-:W4:Y:S01]  /*16320*/  LDL.LU R11, [R1+0x3ac] ;  /* 0x0003ac00010b7983 */ /* 0x000f220000300800 */
[----:B--2---:R-:W-:-:S02]  /*16330*/  IMAD.MOV.U32 R24, RZ, RZ, R15 ;  /* 0x000000ffff187224 */ /* 0x004fc400078e000f */
[----:B------:R-:W-:Y:S01]  /*16340*/  IMAD.MOV.U32 R25, RZ, RZ, R14 ;  /* 0x000000ffff197224 */ /* 0x000fe200078e000e */
[----:B-1----:R-:W-:Y:S01]  /*16350*/  LOP3.LUT R19, R0, 0x20, RZ, 0x3c, !PT ;  /* 0x0000002000137812 */ /* 0x002fe200078e3cff */
[----:B------:R-:W-:Y:S04]  /*16360*/  LDS R14, [R0+UR7+0xa400] ;  /* 0x00a40007000e7984 */ /* 0x000fe80008000800 */
[----:B------:R-:W-:Y:S04]  /*16370*/  LDS R15, [R19+UR7+0xa400] ;  /* 0x00a40007130f7984 */ /* 0x000fe80008000800 */
[----:B------:R-:W-:Y:S04]  /*16380*/  LDS R17, [R19+UR7+0x8500] ;  /* 0x0085000713117984 */ /* 0x000fe80008000800 */
[----:B------:R-:W-:Y:S04]  /*16390*/  LDS R18, [R0+UR7+0xa500] ;  /* 0x00a5000700127984 */ /* 0x000fe80008000800 */
[----:B------:R-:W-:Y:S04]  /*163a0*/  LDS R16, [R0+UR7+0x8500] ;  /* 0x0085000700107984 */ /* 0x000fe80008000800 */
[----:B----4-:R-:W-:Y:S04]  /*163b0*/  STL.64 [R1+0x22c0], R10 ;  /* 0x0022c00a01007387 */ /* 0x010fe80000100a00 */
[----:B---3--:R1:W-:Y:S04]  /*163c0*/  STL.64 [R1+0x22b8], R8 ;  /* 0x0022b80801007387 */ /* 0x0083e80000100a00 */
[----:B------:R-:W-:Y:S04]  /*163d0*/  STL.64 [R1+0x22c8], R24 ;  /* 0x0022c81801007387 */ /* 0x000fe80000100a00 */
        /* <DEDUP_REMOVED lines=8> */
[----:B------:R-:W3:Y:S04]  /*16460*/  LDL.LU R10, [R1+0x3c8] ;  /* 0x0003c800010a7983 */ /* 0x000ee80000300800 */
[----:B------:R-:W3:Y:S04]  /*16470*/  LDL.LU R11, [R1+0x3cc] ;  /* 0x0003cc00010b7983 */ /* 0x000ee80000300800 */
[----:B---3--:R-:W-:Y:S04]  /*16480*/  STL.64 [R1+0x22e8], R10 ;  /* 0x0022e80a01007387 */ /* 0x008fe80000100a00 */
[----:B--2---:R1:W-:Y:S04]  /*16490*/  STL.64 [R1+0x22e0], R8 ;  /* 0x0022e00801007387 */ /* 0x0043e80000100a00 */
[----:B-1----:R-:W2:Y:S04]  /*164a0*/  LDL.64 R8, [R1+0x40] ;  /* 0x0000400001087983 */ /* 0x002ea80000100a00 */
[----:B--2---:R1:W-:Y:S04]  /*164b0*/  STL.64 [R1+0x22f0], R8 ;  /* 0x0022f00801007387 */ /* 0x0043e80000100a00 */
[----:B------:R-:W2:Y:S04]  /*164c0*/  LDL.64 R24, [R1+0x30] ;  /* 0x0000300001187983 */ /* 0x000ea80000100a00 */
[----:B-1----:R-:W3:Y:S04]  /*164d0*/  LDL.64 R8, [R1+0x50] ;  /* 0x0000500001087983 */ /* 0x002ee80000100a00 */
[----:B--2---:R1:W-:Y:S04]  /*164e0*/  STL.64 [R1+0x22f8], R24 ;  /* 0x0022f81801007387 */ /* 0x0043e80000100a00 */
[----:B-1----:R-:W2:Y:S04]  /*164f0*/  LDL.LU R24, [R1+0x3e0] ;  /* 0x0003e00001187983 */ /* 0x002ea80000300800 */
[----:B------:R-:W2:Y:S04]  /*16500*/  LDL.LU R25, [R1+0x3e4] ;  /* 0x0003e40001197983 */ /* 0x000ea80000300800 */
[----:B------:R-:W2:Y:S04]  /*16510*/  LDL.LU R26, [R1+0x3e8] ;  /* 0x0003e800011a7983 */ /* 0x000ea80000300800 */
[----:B------:R-:W2:Y:S04]  /*16520*/  LDL.LU R27, [R1+0x3ec] ;  /* 0x0003ec00011b7983 */ /* 0x000ea80000300800 */
[----:B------:R-:W-:Y:S04]  /*16530*/  STL.64 [R1+0x2298], R6 ;  /* 0x0022980601007387 */ /* 0x000fe80000100a00 */
[----:B------:R1:W-:Y:S04]  /*16540*/  STL.64 [R1+0x2290], R4 ;  /* 0x0022900401007387 */ /* 0x0003e80000100a00 */
[----:B-1----:R-:W4:Y:S04]  /*16550*/  LDL.LU R4, [R1+0x3d0] ;  /* 0x0003d00001047983 */ /* 0x002f280000300800 */
[----:B------:R-:W4:Y:S04]  /*16560*/  LDL.LU R5, [R1+0x3d4] ;  /* 0x0003d40001057983 */ /* 0x000f280000300800 */
[----:B------:R-:W4:Y:S04]  /*16570*/  LDL.LU R6, [R1+0x3d8] ;  /* 0x0003d80001067983 */ /* 0x000f280000300800 */
[----:B------:R-:W4:Y:S04]  /*16580*/  LDL.LU R7, [R1+0x3dc] ;  /* 0x0003dc0001077983 */ /* 0x000f280000300800 */
[----:B------:R-:W2:Y:S04]  /*16590*/  LDL.LU R20, [R1+0x1f0] ;  /* 0x0001f00001147983 */ /* 0x000ea80000300800 */
[----:B------:R-:W2:Y:S04]  /*165a0*/  LDL.LU R21, [R1+0x1f4] ;  /* 0x0001f40001157983 */ /* 0x000ea80000300800 */
[----:B------:R-:W2:Y:S04]  /*165b0*/  LDL.LU R22, [R1+0x1f8] ;  /* 0x0001f80001167983 */ /* 0x000ea80000300800 */
[----:B------:R-:W2:Y:S04]  /*165c0*/  LDL.LU R23, [R1+0x1fc] ;  /* 0x0001fc0001177983 */ /* 0x000ea80000300800 */
[----:B--2---:R-:W-:Y:S04]  /*165d0*/  STL.64 [R1+0x2210], R22 ;  /* 0x0022101601007387 */ /* 0x004fe80000100a00 */
[----:B------:R1:W-:Y:S02]  /*165e0*/  STL.64 [R1+0x2208], R20 ;  /* 0x0022081401007387 */ /* 0x0003e40000100a00 */
[----:B-1----:R-:W-:-:S02]  /*165f0*/  IMAD.MOV.U32 R20, RZ, RZ, R13 ;  /* 0x000000ffff147224 */ /* 0x002fc400078e000d */
[----:B------:R-:W-:Y:S01]  /*16600*/  IMAD.MOV.U32 R21, RZ, RZ, R12 ;  /* 0x000000ffff157224 */ /* 0x000fe200078e000c */
[----:B------:R-:W-:Y:S04]  /*16610*/  LDS R13, [R19+UR7+0x8400] ;  /* 0x00840007130d7984 */ /* 0x000fe80008000800 */
[----:B------:R-:W1:Y:S04]  /*16620*/  LDS R12, [R0+UR7+0x8400] ;  /* 0x00840007000c7984 */ /* 0x000e680008000800 */
[----:B------:R-:W2:Y:S01]  /*16630*/  LDS R19, [R19+UR7+0xa500] ;  /* 0x00a5000713137984 */ /* 0x000ea20008000800 */
[----:B---3--:R-:W-:Y:S01]  /*16640*/  IMAD.MOV.U32 R23, RZ, RZ, R8 ;  /* 0x000000ffff177224 */ /* 0x008fe200078e0008 */
[----:B------:R-:W-:Y:S01]  /*16650*/  MOV R22, R9 ;  /* 0x0000000900167202 */ /* 0x000fe20000000f00 */
[C---:B-1----:R-:W-:Y:S01]  /*16660*/  HMMA.1688.F32.TF32 R24, R12.reuse, R8, R24 ;  /* 0x000000080c18723c */ /* 0x042fe20000081018 */
[----:B--2---:R-:W-:Y:S04]  /*16670*/  STL.64 [R1+0x2288], R18 ;  /* 0x0022881201007387 */ /* 0x004fe80000100a00 */
[----:B------:R1:W-:Y:S04]  /*16680*/  STL.64 [R1+0x2280], R16 ;  /* 0x0022801001007387 */ /* 0x0003e80000100a00 */
[----:B-1----:R-:W2:Y:S04]  /*16690*/  LDL.LU R16, [R1+0x390] ;  /* 0x0003900001107983 */ /* 0x002ea80000300800 */
[----:B------:R-:W2:Y:S04]  /*166a0*/  LDL.LU R17, [R1+0x394] ;  /* 0x0003940001117983 */ /* 0x000ea80000300800 */
[----:B------:R-:W2:Y:S04]  /*166b0*/  LDL.LU R18, [R1+0x398] ;  /* 0x0003980001127983 */ /* 0x000ea80000300800 */
[----:B------:R-:W2:Y:S04]  /*166c0*/  LDL.LU R19, [R1+0x39c] ;  /* 0x00039c0001137983 */ /* 0x000ea80000300800 */
[----:B------:R1:W-:Y:S04]  /*166d0*/  STL.64 [R1+0x3e0], R24 ;  /* 0x0003e01801007387 */ /* 0x0003e80000100a00 */
[----:B------:R-:W-:Y:S04]  /*166e0*/  STL.64 [R1+0x3e8], R26 ;  /* 0x0003e81a01007387 */ /* 0x000fe80000100a00 */
[----:B-1----:R-:W3:Y:S04]  /*166f0*/  LDL.LU.64 R24, [R1+0x22f8] ;  /* 0x0022f80001187983 */ /* 0x002ee80000300a00 */
[----:B------:R-:W4:Y:S02]  /*16700*/  LDL.LU.64 R8, [R1+0x22f0] ;  /* 0x0022f00001087983 */ /* 0x000f240000300a00 */
[----:B----4-:R-:W-:-:S15]  /*16710*/  HMMA.1688.F32.TF32 R4, R12, R8, R4 ;  /* 0x000000080c04723c */ /* 0x010fde0000081004 */
[----:B------:R-:W-:-:S04]  /*16720*/  NOP ;  /* 0x0000000000007918 */ /* 0x000fc80000000000 */
[----:B------:R1:W-:Y:S04]  /*16730*/  STL.64 [R1+0x3d0], R4 ;  /* 0x0003d00401007387 */ /* 0x0003e80000100a00 */
[----:B------:R3:W-:Y:S04]  /*16740*/  STL.64 [R1+0x3d8], R6 ;  /* 0x0003d80601007387 */ /* 0x0007e80000100a00 */
[----:B------:R-:W4:Y:S01]  /*16750*/  LDL.LU.64 R10, [R1+0x22e8] ;  /* 0x0022e800010a7983 */ /* 0x000f220000300a00 */
[----:B-1----:R-:W-:Y:S02]  /*16760*/  IMAD.MOV.U32 R5, RZ, RZ, R8 ;  /* 0x000000ffff057224 */ /* 0x002fe400078e0008 */
[----:B------:R-:W-:-:S02]  /*16770*/  IMAD.MOV.U32 R4, RZ, RZ, R9 ;  /* 0x000000ffff047224 */ /* 0x000fc400078e0009 */
[----:B------:R-:W4:Y:S01]  /*16780*/  LDL.LU.64 R8, [R1+0x22e0] ;  /* 0x0022e00001087983 */ /* 0x000f220000300a00 */
[----:B---3--:R-:W-:Y:S02]  /*16790*/  IMAD.MOV.U32 R7, RZ, RZ, R24 ;  /* 0x000000ffff077224 */ /* 0x008fe400078e0018 */
[----:B------:R-:W-:Y:S01]  /*167a0*/  IMAD.MOV.U32 R6, RZ, RZ, R25 ;  /* 0x000000ffff067224 */ /* 0x000fe200078e0019 */
[----:B----4-:R-:W-:-:S15]  /*167b0*/  HMMA.1688.F32.TF32 R8, R12, R24, R8 ;  /* 0x000000180c08723c */ /* 0x010fde0000081008 */
[----:B------:R-:W-:-:S04]  /*167c0*/  NOP ;  /* 0x0000000000007918 */ /* 0x000fc80000000000 */
        /* <DEDUP_REMOVED lines=99> */
[----:B-1----:R-:W4:Y:S02]  /*16e00*/  LDL.LU.64 R24, [R1+0x2238] ;  /* 0x0022380001187983 */ /* 0x002f240000300a00 */
[----:B----4-:R-:W-:-:S15]  /*16e10*/  HMMA.1688.F32.TF32 R12, R16, R24, R12 ;  /* 0x00000018100c723c */ /* 0x010fde000008100c */
[----:B------:R-:W-:-:S04]  /*16e20*/  NOP ;  /* 0x0000000000007918 */ /* 0x000fc80000000000 */
[----:B------:R1:W-:Y:S04]  /*16e30*/  STL.64 [R1+0x2b0], R12 ;  /* 0x0002b00c01007387 */ /* 0x0003e80000100a00 */
[----:B------:R-:W-:Y:S01]  /*16e40*/  STL.64 [R1+0x2b8], R14 ;  /* 0x0002b80e01007387 */ /* 0x000fe20000100a00 */
[----:B---3--:R-:W-:Y:S02]  /*16e50*/  IMAD.MOV.U32 R26, RZ, RZ, R3 ;  /* 0x000000ffff1a7224 */ /* 0x008fe400078e0003 */
[----:B------:R-:W-:Y:S01]  /*16e60*/  IMAD.MOV.U32 R27, RZ, RZ, R2 ;  /* 0x000000ffff1b7224 */ /* 0x000fe200078e0002 */
[----:B------:R-:W-:Y:S01]  /*16e70*/  LDS R14, [R0+UR7+0xa600] ;  /* 0x00a60007000e7984 */ /* 0x000fe20008000800 */
[----:B-1----:R-:W-:Y:S02]  /*16e80*/  IMAD.MOV.U32 R13, RZ, RZ, R24 ;  /* 0x000000ffff0d7224 */ /* 0x002fe400078e0018 */
[----:B------:R-:W-:-:S02]  /*16e90*/  IMAD.MOV.U32 R12, RZ, RZ, R25 ;  /* 0x000000ffff0c7224 */ /* 0x000fc400078e0019 */
        /* <DEDUP_REMOVED lines=8> */
[----:B------:R-:W3:Y:S01]  /*16f20*/  LDL.LU R25, [R1+0x284] ;  /* 0x0002840001197983 */ /* 0x000ee20000300800 */
[----:B--2---:R-:W-:Y:S03]  /*16f30*/  HMMA.1688.F32.TF32 R20, R16, R20, R8 ;  /* 0x000000141014723c */ /* 0x004fe60000081008 */
[----:B------:R-:W2:Y:S04]  /*16f40*/  LDL.LU.64 R10, [R1+0x2220] ;  /* 0x00222000010a7983 */ /* 0x000ea80000300a00 */
[----:B------:R-:W3:-:S12]  /*16f50*/  LDL.LU.64 R8, [R1+0x2218] ;  /* 0x0022180001087983 */ /* 0x000ed80000300a00 */
[----:B------:R-:W-:Y:S04]  /*16f60*/  STL.64 [R1+0x290], R20 ;  /* 0x0002901401007387 */ /* 0x000fe80000100a00 */
[----:B------:R1:W-:Y:S04]  /*16f70*/  STL.64 [R1+0x298], R22 ;  /* 0x0002981601007387 */ /* 0x0003e80000100a00 */
[----:B-1----:R-:W4:Y:S04]  /*16f80*/  LDL.LU.64 R22, [R1+0x2210] ;  /* 0x0022100001167983 */ /* 0x002f280000300a00 */
[----:B------:R-:W4:Y:S01]  /*16f90*/  LDL.LU.64 R20, [R1+0x2208] ;  /* 0x0022080001147983 */ /* 0x000f220000300a00 */
[----:B---3--:R-:W-:-:S15]  /*16fa0*/  HMMA.1688.F32.TF32 R24, R16, R8, R24 ;  /* 0x000000081018723c */ /* 0x008fde0000081018 */
[----:B------:R-:W-:-:S04]  /*16fb0*/  NOP ;  /* 0x0000000000007918 */ /* 0x000fc80000000000 */
[----:B------:R-:W-:Y:S04]  /*16fc0*/  STL.64 [R1+0x280], R24 ;  /* 0x0002801801007387 */ /* 0x000fe80000100a00 */
[----:B--2---:R-:W-:Y:S04]  /*16fd0*/  STL.64 [R1+0x21a8], R10 ;  /* 0x0021a80a01007387 */ /* 0x004fe80000100a00 */
[----:B------:R4:W-:Y:S01]  /*16fe0*/  STL.64 [R1+0x21a0], R8 ;  /* 0x0021a00801007387 */ /* 0x0009e20000100a00 */
[----:B------:R-:W-:Y:S01]  /*16ff0*/  IMAD.MOV.U32 R2, RZ, RZ, R27 ;  /* 0x000000ffff027224 */ /* 0x000fe200078e001b */
[----:B----4-:R-:W-:Y:S01]  /*17000*/  HMMA.1688.F32.TF32 R8, R16, R4, R20 ;  /* 0x000000041008723c */ /* 0x010fe20000081014 */
[----:B------:R-:W-:-:S03]  /*17010*/  IMAD.MOV.U32 R3, RZ, RZ, R26 ;  /* 0x000000ffff037224 */ /* 0x000fc600078e001a */
[----:B------:R-:W-:Y:S04]  /*17020*/  STL [R1+0x1ebc], R2 ;  /* 0x001ebc0201007387 */ /* 0x000fe80000100800 */
[----:B------:R-:W-:Y:S04]  /*17030*/  STL [R1+0x1eb8], R3 ;  /* 0x001eb80301007387 */ /* 0x000fe80000100800 */
[----:B------:R-:W-:Y:S04]  /*17040*/  STL.64 [R1+0x2198], R6 ;  /* 0x0021980601007387 */ /* 0x000fe80000100a00 */
[----:B------:R1:W-:Y:S04]  /*17050*/  STL.64 [R1+0x2190], R4 ;  /* 0x0021900401007387 */ /* 0x0003e80000100a00 */
[----:B------:R-:W-:Y:S04]  /*17060*/  LDS R18, [R0+UR7+0xa700] ;  /* 0x00a7000700127984 */ /* 0x000fe80008000800 */
[----:B------:R2:W-:Y:S04]  /*17070*/  STL.64 [R1+0x1f0], R8 ;  /* 0x0001f00801007387 */ /* 0x0005e80000100a00 */
[----:B------:R3:W-:Y:S04]  /*17080*/  STL.64 [R1+0x1f8], R10 ;  /* 0x0001f80a01007387 */ /* 0x0007e80000100a00 */
[----:B------:R-:W4:Y:S04]  /*17090*/  LDL.LU R20, [R1+0x80] ;  /* 0x0000800001147983 */ /* 0x000f280000300800 */
[----:B------:R-:W4:Y:S04]  /*170a0*/  LDL.LU R21, [R1+0x84] ;  /* 0x0000840001157983 */ /* 0x000f280000300800 */
[----:B------:R-:W4:Y:S04]  /*170b0*/  LDL.LU R22, [R1+0x88] ;  /* 0x0000880001167983 */ /* 0x000f280000300800 */
[----:B------:R-:W4:Y:S04]  /*170c0*/  LDL.LU R23, [R1+0x8c] ;  /* 0x00008c0001177983 */ /* 0x000f280000300800 */
[----:B-1----:R-:W4:Y:S04]  /*170d0*/  LDL.LU R4, [R1+0x1d0] ;  /* 0x0001d00001047983 */ /* 0x002f280000300800 */
[----:B------:R-:W4:Y:S04]  /*170e0*/  LDL.LU R5, [R1+0x1d4] ;  /* 0x0001d40001057983 */ /* 0x000f280000300800 */
[----:B------:R-:W4:Y:S04]  /*170f0*/  LDL.LU R6, [R1+0x1d8] ;  /* 0x0001d80001067983 */ /* 0x000f280000300800 */
[----:B------:R-:W4:Y:S04]  /*17100*/  LDL.LU R7, [R1+0x1dc] ;  /* 0x0001dc0001077983 */ /* 0x000f280000300800 */
[----:B--2---:R-:W2:Y:S04]  /*17110*/  LDL.LU R8, [R1+0x1e0] ;  /* 0x0001e00001087983 */ /* 0x004ea80000300800 */
[----:B------:R-:W2:Y:S04]  /*17120*/  LDL.LU R9, [R1+0x1e4] ;  /* 0x0001e40001097983 */ /* 0x000ea80000300800 */
[----:B---3--:R-:W2:Y:S04]  /*17130*/  LDL.LU R10, [R1+0x1e8] ;  /* 0x0001e800010a7983 */ /* 0x008ea80000300800 */
[----:B------:R-:W2:Y:S04]  /*17140*/  LDL.LU R11, [R1+0x1ec] ;  /* 0x0001ec00010b7983 */ /* 0x000ea80000300800 */
[----:B------:R-:W-:Y:S04]  /*17150*/  LDS R16, [R0+UR7+0x8700] ;  /* 0x0087000700107984 */ /* 0x000fe80008000800 */
[----:B----4-:R-:W-:Y:S04]  /*17160*/  STL.64 [R1+0x21f8], R6 ;  /* 0x0021f80601007387 */ /* 0x010fe80000100a00 */
[----:B------:R1:W-:Y:S04]  /*17170*/  STL.64 [R1+0x21f0], R4 ;  /* 0x0021f00401007387 */ /* 0x0003e80000100a00 */
[----:B-1----:R-:W3:Y:S04]  /*17180*/  LDL.LU.64 R4, [R1+0x50] ;  /* 0x0000500001047983 */ /* 0x002ee80000300a00 */
[----:B------:R-:W4:Y:S04]  /*17190*/  LDL.LU.64 R24, [R1+0x30] ;  /* 0x0000300001187983 */ /* 0x000f280000300a00 */
[----:B----4-:R1:W-:Y:S04]  /*171a0*/  STL.64 [R1+0x21e8], R24 ;  /* 0x0021e81801007387 */ /* 0x0103e80000100a00 */
[----:B-1----:R-:W4:Y:S04]  /*171b0*/  LDL.LU.64 R24, [R1+0x40] ;  /* 0x0000400001187983 */ /* 0x002f280000300a00 */
[----:B------:R-:W-:Y:S04]  /*171c0*/  STL.64 [R1+0x2118], R22 ;  /* 0x0021181601007387 */ /* 0x000fe80000100a00 */
[----:B------:R1:W-:Y:S04]  /*171d0*/  STL.64 [R1+0x2110], R20 ;  /* 0x0021101401007387 */ /* 0x0003e80000100a00 */
[----:B-1----:R-:W2:Y:S04]  /*171e0*/  LDL.LU R20, [R1+0xa0] ;  /* 0x0000a00001147983 */ /* 0x002ea80000300800 */
[----:B------:R-:W2:Y:S01]  /*171f0*/  LDL.LU R21, [R1+0xa4] ;  /* 0x0000a40001157983 */ /* 0x000ea20000300800 */
[----:B------:R-:W-:-:S02]  /*17200*/  IMAD.MOV.U32 R22, RZ, RZ, R29 ;  /* 0x000000ffff167224 */ /* 0x000fc400078e001d */
[----:B------:R-:W-:Y:S01]  /*17210*/  IMAD.MOV.U32 R23, RZ, RZ, R28 ;  /* 0x000000ffff177224 */ /* 0x000fe200078e001c */
[----:B------:R-:W-:Y:S01]  /*17220*/  LOP3.LUT R2, R0, 0x20, RZ, 0x3c, !PT ;  /* 0x0000002000027812 */ /* 0x000fe200078e3cff */
[----:B------:R-:W4:Y:S04]  /*17230*/  LDL.LU R29, [R1+0x2204] ;  /* 0x00220400011d7983 */ /* 0x000f280000300800 */
[----:B------:R-:W4:Y:S04]  /*17240*/  LDL.LU R28, [R1+0x2200] ;  /* 0x00220000011c7983 */ /* 0x000f280000300800 */
[----:B------:R-:W-:Y:S04]  /*17250*/  STL.64 [R1+0x2128], R22 ;  /* 0x0021281601007387 */ /* 0x000fe80000100a00 */
[----:B------:R-:W-:Y:S04]  /*17260*/  LDS R15, [R2+UR7+0xa600] ;  /* 0x00a60007020f7984 */ /* 0x000fe80008000800 */
[----:B------:R-:W-:Y:S04]  /*17270*/  LDS R19, [R2+UR7+0xa700] ;  /* 0x00a7000702137984 */ /* 0x000fe80008000800 */
[----:B------:R-:W-:Y:S01]  /*17280*/  LDS R17, [R2+UR7+0x8700] ;  /* 0x0087000702117984 */ /* 0x000fe20008000800 */
[----:B---3--:R-:W-:-:S03]  /*17290*/  IMAD.MOV.U32 R3, RZ, RZ, R5 ;  /* 0x000000ffff037224 */ /* 0x008fc600078e0005 */
[----:B--2---:R1:W-:Y:S02]  /*172a0*/  STL.64 [R1+0x2120], R20 ;  /* 0x0021201401007387 */ /* 0x0043e40000100a00 */
[----:B-1----:R-:W-:Y:S02]  /*172b0*/  IMAD.MOV.U32 R20, RZ, RZ, R13 ;  /* 0x000000ffff147224 */ /* 0x002fe400078e000d */
[----:B------:R-:W-:Y:S01]  /*172c0*/  IMAD.MOV.U32 R21, RZ, RZ, R12 ;  /* 0x000000ffff157224 */ /* 0x000fe200078e000c */
[----:B------:R-:W-:Y:S04]  /*172d0*/  LDS R13, [R2+UR7+0x8600] ;  /* 0x00860007020d7984 */ /* 0x000fe80008000800 */
[----:B------:R-:W1:Y:S04]  /*172e0*/  LDS R12, [R0+UR7+0x8600] ;  /* 0x00860007000c7984 */ /* 0x000e680008000800 */
[----:B------:R2:W-:Y:S04]  /*172f0*/  STL.64 [R1+0x21e0], R20 ;  /* 0x0021e01401007387 */ /* 0x0005e80000100a00 */
[----:B--2---:R-:W2:Y:S04]  /*17300*/  LDL.LU R20, [R1+0x1c0] ;  /* 0x0001c00001147983 */ /* 0x004ea80000300800 */
[----:B------:R-:W2:Y:S04]  /*17310*/  LDL.LU R21, [R1+0x1c4] ;  /* 0x0001c40001157983 */ /* 0x000ea80000300800 */
[----:B------:R-:W2:Y:S04]  /*17320*/  LDL.LU R22, [R1+0x1c8] ;  /* 0x0001c80001167983 */ /* 0x000ea80000300800 */
[----:B------:R-:W2:Y:S01]  /*17330*/  LDL.LU R23, [R1+0x1cc] ;  /* 0x0001cc0001177983 */ /* 0x000ea20000300800 */
[----:B-1----:R-:W-:Y:S03]  /*17340*/  HMMA.1688.F32.TF32 R8, R12, R4, R8 ;  /* 0x000000040c08723c */ /* 0x002fe60000081008 */
[----:B------:R-:W-:Y:S04]  /*17350*/  STL.64 [R1+0x2188], R18 ;  /* 0x0021881201007387 */ /* 0x000fe80000100a00 */
[----:B------:R1:W-:Y:S04]  /*17360*/  STL.64 [R1+0x2180], R16 ;  /* 0x0021801001007387 */ /* 0x0003e80000100a00 */
[----:B-1----:R-:W3:Y:S04]  /*17370*/  LDL.LU R16, [R1+0x1b0] ;  /* 0x0001b00001107983 */ /* 0x002ee80000300800 */
[----:B------:R-:W3:Y:S04]  /*17380*/  LDL.LU R17, [R1+0x1b4] ;  /* 0x0001b40001117983 */ /* 0x000ee80000300800 */
[----:B------:R-:W3:Y:S04]  /*17390*/  LDL.LU R18, [R1+0x1b8] ;  /* 0x0001b80001127983 */ /* 0x000ee80000300800 */
[----:B------:R-:W3:Y:S04]  /*173a0*/  LDL.LU R19, [R1+0x1bc] ;  /* 0x0001bc0001137983 */ /* 0x000ee80000300800 */
[----:B------:R-:W-:Y:S04]  /*173b0*/  STL.64 [R1+0x1e0], R8 ;  /* 0x0001e00801007387 */ /* 0x000fe80000100a00 */
[----:B------:R1:W-:Y:S04]  /*173c0*/  STL.64 [R1+0x1e8], R10 ;  /* 0x0001e80a01007387 */ /* 0x0003e80000100a00 */
[----:B------:R-:W4:Y:S01]  /*173d0*/  LDL.LU.64 R6, [R1+0x21f8] ;  /* 0x0021f80001067983 */ /* 0x000f220000300a00 */
[----:B-1----:R-:W-:-:S03]  /*173e0*/  IMAD.MOV.U32 R10, RZ, RZ, R4 ;  /* 0x000000ffff0a7224 */ /* 0x002fc600078e0004 */
        /* <DEDUP_REMOVED lines=10> */
[----:B------:R1:W-:Y:S04]  /*17490*/  STL.64 [R1+0x1c0], R20 ;  /* 0x0001c01401007387 */ /* 0x0003e80000100a00 */
[----:B------:R-:W-:Y:S04]  /*174a0*/  STL.64 [R1+0x1c8], R22 ;  /* 0x0001c81601007387 */ /* 0x000fe80000100a00 */
[----:B-1----:R-:W3:Y:S01]  /*174b0*/  LDL.LU.64 R20, [R1+0x21e0] ;  /* 0x0021e00001147983 */ /* 0x002ee20000300a00 */
[----:B------:R-:W-:Y:S02]  /*174c0*/  IMAD.MOV.U32 R7, RZ, RZ, R24 ;  /* 0x000000ffff077224 */ /* 0x000fe400078e0018 */
[----:B------:R-:W-:-:S02]  /*174d0*/  IMAD.MOV.U32 R6, RZ, RZ, R25 ;  /* 0x000000ffff067224 */ /* 0x000fc400078e0019 */
[----:B------:R-:W2:Y:S01]  /*174e0*/  LDL.LU.64 R24, [R1+0x21d8] ;  /* 0x0021d80001187983 */ /* 0x000ea20000300a00 */
[----:B---3--:R-:W-:Y:S03]  /*174f0*/  HMMA.1688.F32.TF32 R16, R12, R20, R16 ;  /* 0x000000140c10723c */ /* 0x008fe60000081010 */
[----:B------:R1:W-:Y:S02]  /*17500*/  STL.64 [R1+0x2138], R20 ;  /* 0x0021381401007387 */ /* 0x0003e40000100a00 */
[----:B-1----:R-:W-:Y:S02]  /*17510*/  IMAD.MOV.U32 R20, RZ, RZ, R7 ;  /* 0x000000ffff147224 */ /* 0x002fe400078e0007 */
[----:B------:R-:W-:-:S12]  /*17520*/  IMAD.MOV.U32 R21, RZ, RZ, R6 ;  /* 0x000000ffff157224 */ /* 0x000fd800078e0006 */
[----:B------:R1:W-:Y:S04]  /*17530*/  STL.64 [R1+0x1b0], R16 ;  /* 0x0001b01001007387 */ /* 0x0003e80000100a00 */
[----:B------:R3:W-:Y:S04]  /*17540*/  STL.64 [R1+0x1b8], R18 ;  /* 0x0001b81201007387 */ /* 0x0007e80000100a00 */
[----:B------:R-:W-:Y:S04]  /*17550*/  STL.64 [R1+0x2150], R20 ;  /* 0x0021501401007387 */ /* 0x000fe80000100a00 */
[----:B-1----:R-:W4:Y:S04]  /*17560*/  LDL.LU R16, [R1+0xf0] ;  /* 0x0000f00001107983 */ /* 0x002f280000300800 */
[----:B------:R-:W4:Y:S04]  /*17570*/  LDL.LU R17, [R1+0xf4] ;  /* 0x0000f40001117983 */ /* 0x000f280000300800 */
[----:B---3--:R-:W3:Y:S04]  /*17580*/  LDL.LU R18, [R1+0xf8] ;  /* 0x0000f80001127983 */ /* 0x008ee80000300800 */
[----:B------:R-:W3:Y:S04]  /*17590*/  LDL.LU R19, [R1+0xfc] ;  /* 0x0000fc0001137983 */ /* 0x000ee80000300800 */
[----:B---3--:R-:W-:Y:S04]  /*175a0*/  STL.64 [R1+0x21b8], R18 ;  /* 0x0021b81201007387 */ /* 0x008fe80000100a00 */
[----:B----4-:R1:W-:Y:S04]  /*175b0*/  STL.64 [R1+0x21b0], R16 ;  /* 0x0021b01001007387 */ /* 0x0103e80000100a00 */
[----:B-1----:R-:W3:Y:S04]  /*175c0*/  LDL.LU R16, [R1+0x190] ;  /* 0x0001900001107983 */ /* 0x002ee80000300800 */
[----:B------:R-:W3:Y:S04]  /*175d0*/  LDL.LU R17, [R1+0x194] ;  /* 0x0001940001117983 */ /* 0x000ee80000300800 */
[----:B------:R-:W4:Y:S04]  /*175e0*/  LDL.LU R18, [R1+0x198] ;  /* 0x0001980001127983 */ /* 0x000f280000300800 */
[----:B------:R-:W4:Y:S04]  /*175f0*/  LDL.LU R19, [R1+0x19c] ;  /* 0x00019c0001137983 */ /* 0x000f280000300800 */
[----:B----4-:R-:W-:Y:S04]  /*17600*/  STL.64 [R1+0x21d0], R18 ;  /* 0x0021d01201007387 */ /* 0x010fe80000100a00 */
[----:B---3--:R1:W-:Y:S04]  /*17610*/  STL.64 [R1+0x21c8], R16 ;  /* 0x0021c81001007387 */ /* 0x0083e80000100a00 */
[----:B-1----:R-:W2:Y:S04]  /*17620*/  LDL.LU R16, [R1+0x1a0] ;  /* 0x0001a00001107983 */ /* 0x002ea80000300800 */
[----:B------:R-:W2:Y:S04]  /*17630*/  LDL.LU R17, [R1+0x1a4] ;  /* 0x0001a40001117983 */ /* 0x000ea80000300800 */
[----:B------:R-:W2:Y:S04]  /*17640*/  LDL.LU R18, [R1+0x1a8] ;  /* 0x0001a80001127983 */ /* 0x000ea80000300800 */
[----:B------:R-:W2:Y:S01]  /*17650*/  LDL.LU R19, [R1+0x1ac] ;  /* 0x0001ac0001137983 */ /* 0x000ea20000300800 */
[----:B------:R-:W-:-:S02]  /*17660*/  IMAD.MOV.U32 R20, RZ, RZ, R5 ;  /* 0x000000ffff147224 */ /* 0x000fc400078e0005 */
[----:B------:R-:W-:Y:S01]  /*17670*/  IMAD.MOV.U32 R21, RZ, RZ, R4 ;  /* 0x000000ffff157224 */ /* 0x000fe200078e0004 */
[----:B------:R-:W3:Y:S04]  /*17680*/  LDL.LU.64 R8, [R1] ;  /* 0x0000000001087983 */ /* 0x000ee80000300a00 */
[----:B------:R-:W4:Y:S04]  /*17690*/  LDL.LU R4, [R1+0x180] ;  /* 0x0001800001047983 */ /* 0x000f280000300800 */
[----:B------:R-:W4:Y:S04]  /*176a0*/  LDL.LU R5, [R1+0x184] ;  /* 0x0001840001057983 */ /* 0x000f280000300800 */
[----:B------:R-:W4:Y:S04]  /*176b0*/  LDL.LU R6, [R1+0x188] ;  /* 0x0001880001067983 */ /* 0x000f280000300800 */
[----:B------:R-:W4:Y:S04]  /*176c0*/  LDL.LU R7, [R1+0x18c] ;  /* 0x00018c0001077983 */ /* 0x000f280000300800 */
[----:B------:R-:W-:Y:S01]  /*176d0*/  STL.64 [R1+0x2168], R20 ;  /* 0x0021681401007387 */ /* 0x000fe20000100a00 */
[----:B--2---:R-:W-:-:S15]  /*176e0*/  HMMA.1688.F32.TF32 R16, R12, R24, R16 ;  /* 0x000000180c10723c */ /* 0x004fde0000081010 */
[----:B------:R-:W-:-:S04]  /*176f0*/  NOP ;  /* 0x0000000000007918 */ /* 0x000fc80000000000 */
[----:B------:R-:W-:Y:S04]  /*17700*/  STL.64 [R1+0x1a0], R16 ;  /* 0x0001a01001007387 */ /* 0x000fe80000100a00 */
[----:B------:R1:W-:Y:S04]  /*17710*/  STL.64 [R1+0x1a8], R18 ;  /* 0x0001a81201007387 */ /* 0x0003e80000100a00 */
[----:B-1----:R-:W3:Y:S04]  /*17720*/  LDL.LU.64 R18, [R1+0x21d0] ;  /* 0x0021d00001127983 */ /* 0x002ee80000300a00 */
[----:B------:R-:W3:Y:S04]  /*17730*/  LDL.LU.64 R16, [R1+0x21c8] ;  /* 0x0021c80001107983 */ /* 0x000ee80000300a00 */
        /* <DEDUP_REMOVED lines=19> */
[----:B---3--:R-:W-:Y:S01]  /*17870*/  HMMA.1688.F32.TF32 R16, R12, R8, R16 ;  /* 0x000000080c10723c */ /* 0x008fe20000081010 */
        /* <DEDUP_REMOVED lines=10> */
[----:B-1----:R-:W3:Y:S04]  /*17920*/  LDL.LU.64 R18, [R1+0x21b8] ;  /* 0x0021b80001127983 */ /* 0x002ee80000300a00 */
[----:B------:R-:W3:Y:S04]  /*17930*/  LDL.LU.64 R16, [R1+0x21b0] ;  /* 0x0021b00001107983 */ /* 0x000ee80000300a00 */
[----:B------:R-:W2:Y:S04]  /*17940*/  LDL.LU.64 R10, [R1+0x21a8] ;  /* 0x0021a800010a7983 */ /* 0x000ea80000300a00 */
[----:B------:R-:W4:Y:S02]  /*17950*/  LDL.LU.64 R8, [R1+0x21a0] ;  /* 0x0021a00001087983 */ /* 0x000f240000300a00 */
[----:B----4-:R-:W-:-:S15]  /*17960*/  HMMA.1688.F32.TF32 R4, R12, R8, R4 ;  /* 0x000000080c04723c */ /* 0x010fde0000081004 */
[----:B------:R-:W-:-:S04]  /*17970*/  NOP ;  /* 0x0000000000007918 */ /* 0x000fc80000000000 */
[----:B------:R-:W-:Y:S04]  /*17980*/  STL.64 [R1+0x180], R4 ;  /* 0x0001800401007387 */ /* 0x000fe80000100a00 */
[----:B------:R1:W-:Y:S04]  /*17990*/  STL.64 [R1+0x188], R6 ;  /* 0x0001880601007387 */ /* 0x0003e80000100a00 */
[----:B-1----:R-:W4:Y:S04]  /*179a0*/  LDL.LU.64 R6, [R1+0x2198] ;  /* 0x0021980001067983 */ /* 0x002f280000300a00 */
[----:B------:R-:W3:Y:S01]  /*179b0*/  LDL.LU.64 R4, [R1+0x2190] ;  /* 0x0021900001047983 */ /* 0x000ee20000300a00 */
[----:B------:R-:W-:-:S02]  /*179c0*/  IMAD.MOV.U32 R26, RZ, RZ, R29 ;  /* 0x000000ffff1a7224 */ /* 0x000fc400078e001d */
[----:B------:R-:W-:Y:S01]  /*179d0*/  IMAD.MOV.U32 R27, RZ, RZ, R28 ;  /* 0x000000ffff1b7224 */ /* 0x000fe200078e001c */
[----:B---3--:R-:W-:Y:S01]  /*179e0*/  HMMA.1688.F32.TF32 R12, R12, R4, R16 ;  /* 0x000000040c0c723c */ /* 0x008fe20000081010 */
[----:B------:R-:W2:Y:S04]  /*179f0*/  LDL.LU.64 R18, [R1+0x2188] ;  /* 0x0021880001127983 */ /* 0x000ea80000300a00 */
[----:B------:R-:W2:-:S14]  /*17a00*/  LDL.LU.64 R16, [R1+0x2180] ;  /* 0x0021800001107983 */ /* 0x000e9c0000300a00 */
[----:B------:R1:W-:Y:S02]  /*17a10*/  STL.64 [R1+0xf0], R12 ;  /* 0x0000f00c01007387 */ /* 0x0003e40000100a00 */
[----:B-1----:R-:W-:Y:S02]  /*17a20*/  IMAD.MOV.U32 R12, RZ, RZ, R22 ;  /* 0x000000ffff0c7224 */ /* 0x002fe400078e0016 */
[----:B------:R-:W-:Y:S01]  /*17a30*/  STL.64 [R1+0xf8], R14 ;  /* 0x0000f80e01007387 */ /* 0x000fe20000100a00 */
[----:B--2---:R-:W-:Y:S03]  /*17a40*/  HMMA.1688.F32.TF32 R20, R16, R20, R24 ;  /* 0x000000141014723c */ /* 0x004fe60000081018 */
[----:B------:R-:W2:Y:S04]  /*17a50*/  LDL.LU.64 R26, [R1+0x2178] ;  /* 0x00217800011a7983 */ /* 0x000ea80000300a00 */
[----:B------:R-:W2:-:S12]  /*17a60*/  LDL.LU.64 R24, [R1+0x2170] ;  /* 0x0021700001187983 */ /* 0x000e980000300a00 */
[----:B------:R1:W-:Y:S04]  /*17a70*/  STL.64 [R1+0xe0], R20 ;  /* 0x0000e01401007387 */ /* 0x0003e80000100a00 */
[----:B-1----:R-:W2:Y:S01]  /*17a80*/  LDL.LU.64 R20, [R1+0x2168] ;  /* 0x0021680001147983 */ /* 0x002ea20000300a00 */
[----:B------:R-:W-:Y:S01]  /*17a90*/  MOV R29, R22 ;  /* 0x00000016001d7202 */ /* 0x000fe20000000f00 */
        /* <DEDUP_REMOVED lines=24> */
[----:B------:R-:W2:Y:S01]  /*17c20*/  LDL.LU.64 R20, [R1+0x2120] ;  /* 0x0021200001147983 */ /* 0x000ea20000300a00 */
[----:B------:R-:W-:Y:S01]  /*17c30*/  IMAD.MOV.U32 R13, RZ, RZ, R3 ;  /* 0x000000ffff0d7224 */ /* 0x000fe200078e0003 */
[----:B--2---:R-:W-:Y:S02]  /*17c40*/  HMMA.1688.F32.TF32 R24, R16, R24, R20 ;  /* 0x000000181018723c */ /* 0x004fe40000081014 */
[----:B------:R-:W2:Y:S04]  /*17c50*/  LDL.LU.64 R22, [R1+0x2118] ;  /* 0x0021180001167983 */ /* 0x000ea80000300a00 */
[----:B------:R-:W2:-:S13]  /*17c60*/  LDL.LU.64 R20, [R1+0x2110] ;  /* 0x0021100001147983 */ /* 0x000e9a0000300a00 */
[----:B------:R-:W-:Y:S04]  /*17c70*/  STL.64 [R1+0xa0], R24 ;  /* 0x0000a01801007387 */ /* 0x000fe80000100a00 */
[----:B------:R1:W-:Y:S04]  /*17c80*/  STL.64 [R1+0xa8], R26 ;  /* 0x0000a81a01007387 */ /* 0x0003e80000100a00 */
[----:B-1----:R-:W3:Y:S04]  /*17c90*/  LDL.LU.64 R26, [R1+0x2108] ;  /* 0x00210800011a7983 */ /* 0x002ee80000300a00 */
[----:B------:R-:W3:Y:S01]  /*17ca0*/  LDL.LU.64 R24, [R1+0x2100] ;  /* 0x0021000001187983 */ /* 0x000ee20000300a00 */
[C---:B--2---:R-:W-:Y:S03]  /*17cb0*/  HMMA.1688.F32.TF32 R12, R16.reuse, R12, R20 ;  /* 0x0000000c100c723c */ /* 0x044fe60000081014 */
[----:B------:R-:W2:Y:S04]  /*17cc0*/  LDL.LU.64 R22, [R1+0x20f8] ;  /* 0x0020f80001167983 */ /* 0x000ea80000300a00 */
[----:B------:R-:W2:Y:S04]  /*17cd0*/  LDL.LU.64 R20, [R1+0x20f0] ;  /* 0x0020f00001147983 */ /* 0x000ea80000300a00 */
[----:B------:R-:W-:Y:S08]  /*17ce0*/  STL.64 [R1+0x20e8], R10 ;  /* 0x0020e80a01007387 */ /* 0x000ff00000100a00 */
[----:B------:R-:W-:Y:S04]  /*17cf0*/  STL.64 [R1+0x90], R12 ;  /* 0x0000900c01007387 */ /* 0x000fe80000100a00 */
[----:B------:R3:W-:Y:S02]  /*17d00*/  STL.64 [R1+0x98], R14 ;  /* 0x0000980e01007387 */ /* 0x0007e40000100a00 */
[----:B---3--:R-:W-:Y:S02]  /*17d10*/  HMMA.1688.F32.TF32 R12, R16, R4, R24 ;  /* 0x00000004100c723c */ /* 0x008fe40000081018 */
[----:B------:R-:W-:Y:S04]  /*17d20*/  LDS R26, [R0+UR7+0xe300] ;  /* 0x00e30007001a7984 */ /* 0x000fe80008000800 */
[----:B------:R-:W-:Y:S04]  /*17d30*/  LDS R27, [R2+UR7+0xe300] ;  /* 0x00e30007021b7984 */ /* 0x000fe80008000800 */
[----:B------:R-:W-:Y:S04]  /*17d40*/  LDS R24, [R0+UR7+0xc300] ;  /* 0x00c3000700187984 */ /* 0x000fe80008000800 */
[----:B------:R-:W-:Y:S05]  /*17d50*/  LDS R25, [R2+UR7+0xc300] ;  /* 0x00c3000702197984 */ /* 0x000fea0008000800 */
[----:B------:R-:W-:-:S02]  /*17d60*/  IMAD.MOV.U32 R5, RZ, RZ, R15 ;  /* 0x000000ffff057224 */ /* 0x000fc400078e000f */
[----:B------:R-:W-:Y:S01]  /*17d70*/  LDS R15, [R2+UR7+0xe000] ;  /* 0x00e00007020f7984 */ /* 0x000fe20008000800 */
[----:B--2---:R-:W-:Y:S03]  /*17d80*/  HMMA.1688.F32.TF32 R20, R16, R8, R20 ;  /* 0x000000081014723c */ /* 0x004fe60000081014 */
[----:B------:R-:W-:Y:S04]  /*17d90*/  LDS R18, [R0+UR7+0xe100] ;  /* 0x00e1000700127984 */ /* 0x000fe80008000800 */
[----:B------:R-:W1:Y:S04]  /*17da0*/  LDS R19, [R2+UR7+0xe100] ;  /* 0x00e1000702137984 */ /* 0x000e680008000800 */
[----:B------:R-:W-:Y:S04]  /*17db0*/  LDS R16, [R0+UR7+0xc100] ;  /* 0x00c1000700107984 */ /* 0x000fe80008000800 */
[----:B------:R-:W2:Y:S04]  /*17dc0*/  LDS R17, [R2+UR7+0xc100] ;  /* 0x00c1000702117984 */ /* 0x000ea80008000800 */
[----:B------:R-:W-:Y:S04]  /*17dd0*/  STL.64 [R1+0x80], R20 ;  /* 0x0000801401007387 */ /* 0x000fe80000100a00 */
[----:B------:R-:W-:Y:S04]  /*17de0*/  STL.64 [R1+0x88], R22 ;  /* 0x0000881601007387 */ /* 0x000fe80000100a00 */
[----:B------:R-:W-:Y:S04]  /*17df0*/  LDS R22, [R0+UR7+0xe200] ;  /* 0x00e2000700167984 */ /* 0x000fe80008000800 */
[----:B------:R-:W3:Y:S04]  /*17e00*/  LDS R23, [R2+UR7+0xe200] ;  /* 0x00e2000702177984 */ /* 0x000ee80008000800 */
[----:B------:R-:W-:Y:S04]  /*17e10*/  LDS R20, [R0+UR7+0xc200] ;  /* 0x00c2000700147984 */ /* 0x000fe80008000800 */
[----:B------:R-:W3:Y:S04]  /*17e20*/  LDS R21, [R2+UR7+0xc200] ;  /* 0x00c2000702157984 */ /* 0x000ee80008000800 */
[----:B------:R-:W-:Y:S04]  /*17e30*/  STL.64 [R1+0x60], R12 ;  /* 0x0000600c01007387 */ /* 0x000fe80000100a00 */
[----:B------:R-:W-:Y:S04]  /*17e40*/  STL [R1+0x68], R14 ;  /* 0x0000680e01007387 */ /* 0x000fe80000100800 */
[----:B----4-:R-:W-:Y:S04]  /*17e50*/  STL.64 [R1+0x20e0], R6 ;  /* 0x0020e00601007387 */ /* 0x010fe80000100a00 */
[----:B------:R-:W-:Y:S04]  /*17e60*/  STL [R1+0x20d8], R5 ;  /* 0x0020d80501007387 */ /* 0x000fe80000100800 */
[----:B-1----:R-:W-:Y:S04]  /*17e70*/  STL.64 [R1+0x2068], R18 ;  /* 0x0020681201007387 */ /* 0x002fe80000100a00 */
[----:B--2---:R-:W-:Y:S04]  /*17e80*/  STL.64 [R1+0x2060], R16 ;  /* 0x0020601001007387 */ /* 0x004fe80000100a00 */
[----:B------:R-:W-:Y:S04]  /*17e90*/  LDS R12, [R0+UR7+0xc000] ;  /* 0x00c00007000c7984 */ /* 0x000fe80008000800 */
[----:B---3--:R1:W-:Y:S04]  /*17ea0*/  STL.64 [R1+0x1fd0], R22 ;  /* 0x001fd01601007387 */ /* 0x0083e80000100a00 */
[----:B------:R-:W-:Y:S04]  /*17eb0*/  LDS R14, [R0+UR7+0xe000] ;  /* 0x00e00007000e7984 */ /* 0x000fe80008000800 */
[----:B------:R-:W-:Y:S04]  /*17ec0*/  STL.64 [R1+0x1fc8], R20 ;  /* 0x001fc81401007387 */ /* 0x000fe80000100a00 */
[----:B-1----:R-:W2:Y:S04]  /*17ed0*/  LDL R22, [R1+0x8] ;  /* 0x0000080001167983 */ /* 0x002ea80000100800 */
[----:B------:R-:W2:Y:S04]  /*17ee0*/  LDL R23, [R1+0xc] ;  /* 0x00000c0001177983 */ /* 0x000ea80000100800 */
[----:B------:R-:W1:Y:S04]  /*17ef0*/  LDS R13, [R2+UR7+0xc000] ;  /* 0x00c00007020d7984 */ /* 0x000e680008000800 */
[----:B--2---:R-:W-:Y:S04]  /*17f00*/  STL.64 [R1+0x20b0], R22 ;  /* 0x0020b01601007387 */ /* 0x004fe80000100a00 */
[----:B------:R-:W-:Y:S04]  /*17f10*/  STL.64 [R1+0x1f50], R26 ;  /* 0x001f501a01007387 */ /* 0x000fe80000100a00 */
[----:B------:R2:W-:Y:S04]  /*17f20*/  STL.64 [R1+0x1f48], R24 ;  /* 0x001f481801007387 */ /* 0x0005e80000100a00 */
[----:B--2---:R-:W2:Y:S04]  /*17f30*/  LDL.LU R24, [R1+0x270] ;  /* 0x0002700001187983 */ /* 0x004ea80000300800 */
[----:B------:R-:W2:Y:S04]  /*17f40*/  LDL.LU R25, [R1+0x274] ;  /* 0x0002740001197983 */ /* 0x000ea80000300800 */
[----:B------:R-:W3:Y:S04]  /*17f50*/  LDL.LU R26, [R1+0x278] ;  /* 0x00027800011a7983 */ /* 0x000ee80000300800 */
[----:B------:R-:W3:Y:S04]  /*17f60*/  LDL.LU R27, [R1+0x27c] ;  /* 0x00027c00011b7983 */ /* 0x000ee80000300800 */
[----:B------:R-:W4:Y:S04]  /*17f70*/  LDL.LU R16, [R1+0x400] ;  /* 0x0004000001107983 */ /* 0x000f280000300800 */
[----:B------:R-:W4:Y:S04]  /*17f80*/  LDL.LU R17, [R1+0x404] ;  /* 0x0004040001117983 */ /* 0x000f280000300800 */
[----:B------:R-:W2:Y:S04]  /*17f90*/  LDL.LU R18, [R1+0x408] ;  /* 0x0004080001127983 */ /* 0x000ea80000300800 */
[----:B------:R-:W2:Y:S04]  /*17fa0*/  LDL.LU R19, [R1+0x40c] ;  /* 0x00040c0001137983 */ /* 0x000ea80000300800 */
[----:B------:R-:W1:Y:S04]  /*17fb0*/  LDL.LU R4, [R1+0x450] ;  /* 0x0004500001047983 */ /* 0x000e680000300800 */
[----:B------:R-:W1:Y:S04]  /*17fc0*/  LDL.LU R5, [R1+0x454] ;  /* 0x0004540001057983 */ /* 0x000e680000300800 */
[----:B------:R-:W1:Y:S04]  /*17fd0*/  LDL.LU R6, [R1+0x458] ;  /* 0x0004580001067983 */ /* 0x000e680000300800 */
[----:B------:R-:W1:Y:S04]  /*17fe0*/  LDL.LU R7, [R1+0x45c] ;  /* 0x00045c0001077983 */ /* 0x000e680000300800 */
[----:B------:R-:W1:Y:S04]  /*17ff0*/  LDL.64 R10, [R1+0x58] ;  /* 0x00005800010a7983 */ /* 0x000e680000100a00 */
[----:B------:R-:W2:Y:S04]  /*18000*/  LDL.LU R20, [R1+0x420] ;  /* 0x0004200001147983 */ /* 0x000ea80000300800 */
[----:B------:R-:W2:Y:S04]  /*18010*/  LDL.LU R21, [R1+0x424] ;  /* 0x0004240001157983 */ /* 0x000ea80000300800 */
[----:B------:R-:W2:Y:S04]  /*18020*/  LDL.LU R22, [R1+0x428] ;  /* 0x0004280001167983 */ /* 0x000ea80000300800 */
[----:B------:R-:W2:Y:S04]  /*18030*/  LDL.LU R23, [R1+0x42c] ;  /* 0x00042c0001177983 */ /* 0x000ea80000300800 */
[----:B--2---:R2:W-:Y:S04]  /*18040*/  STL.64 [R1+0x20c0], R22 ;  /* 0x0020c01601007387 */ /* 0x0045e80000100a00 */
[----:B------:R-:W-:Y:S04]  /*18050*/  STL.64 [R1+0x20b8], R20 ;  /* 0x0020b81401007387 */ /* 0x000fe80000100a00 */
[----:B--2---:R-:W2:Y:S04]  /*18060*/  LDL.64 R22, [R1+0x38] ;  /* 0x0000380001167983 */ /* 0x004ea80000100a00 */
[----:B--2---:R2:W-:Y:S04]  /*18070*/  STL.64 [R1+0x20d0], R22 ;  /* 0x0020d01601007387 */ /* 0x0045e80000100a00 */
[----:B--2---:R-:W2:Y:S04]  /*18080*/  LDL.64 R22, [R1+0x48] ;  /* 0x0000480001167983 */ /* 0x004ea80000100a00 */
[----:B------:R-:W-:Y:S04]  /*18090*/  STL.64 [R1+0x2098], R18 ;  /* 0x0020981201007387 */ /* 0x000fe80000100a00 */
[----:B----4-:R4:W-:Y:S04]  /*180a0*/  STL.64 [R1+0x2090], R16 ;  /* 0x0020901001007387 */ /* 0x0109e80000100a00 */
[----:B----4-:R-:W4:Y:S04]  /*180b0*/  LDL.LU R16, [R1+0x410] ;  /* 0x0004100001107983 */ /* 0x010f280000300800 */
[----:B------:R-:W4:Y:S04]  /*180c0*/  LDL.LU R17, [R1+0x414] ;  /* 0x0004140001117983 */ /* 0x000f280000300800 */
[----:B------:R-:W2:Y:S04]  /*180d0*/  LDL.LU R18, [R1+0x418] ;  /* 0x0004180001127983 */ /* 0x000ea80000300800 */
[----:B------:R-:W2:Y:S04]  /*180e0*/  LDL.LU R19, [R1+0x41c] ;  /* 0x00041c0001137983 */ /* 0x000ea80000300800 */
[----:B--2---:R2:W-:Y:S04]  /*180f0*/  STL.64 [R1+0x20a8], R18 ;  /* 0x0020a81201007387 */ /* 0x0045e80000100a00 */
[----:B----4-:R4:W-:Y:S04]  /*18100*/  STL.64 [R1+0x20a0], R16 ;  /* 0x0020a01001007387 */ /* 0x0109e80000100a00 */
[----:B--2---:R-:W2:Y:S01]  /*18110*/  LDL.64 R18, [R1+0x28] ;  /* 0x0000280001127983 */ /* 0x004ea20000100a00 */
[----:B-1----:R-:W-:Y:S03]  /*18120*/  HMMA.1688.F32.TF32 R4, R12, R10, R4 ;  /* 0x0000000a0c04723c */ /* 0x002fe60000081004 */
[----:B--2---:R1:W-:Y:S04]  /*18130*/  STL.64 [R1+0x20c8], R18 ;  /* 0x0020c81201007387 */ /* 0x0043e80000100a00 */
[----:B----4-:R-:W2:Y:S04]  /*18140*/  LDL.LU R16, [R1+0x430] ;  /* 0x0004300001107983 */ /* 0x010ea80000300800 */
[----:B------:R-:W2:Y:S04]  /*18150*/  LDL.LU R17, [R1+0x434] ;  /* 0x0004340001117983 */ /* 0x000ea80000300800 */
[----:B-1----:R-:W2:Y:S04]  /*18160*/  LDL.LU R18, [R1+0x438] ;  /* 0x0004380001127983 */ /* 0x002ea80000300800 */
[----:B------:R-:W2:Y:S04]  /*18170*/  LDL.LU R19, [R1+0x43c] ;  /* 0x00043c0001137983 */ /* 0x000ea80000300800 */
[----:B---3--:R-:W-:Y:S04]  /*18180*/  STL.64 [R1+0x1fe0], R26 ;  /* 0x001fe01a01007387 */ /* 0x008fe80000100a00 */
[----:B------:R1:W-:Y:S04]  /*18190*/  STL.64 [R1+0x1fd8], R24 ;  /* 0x001fd81801007387 */ /* 0x0003e80000100a00 */
[----:B-1----:R-:W3:Y:S04]  /*181a0*/  LDL.LU R24, [R1+0x310] ;  /* 0x0003100001187983 */ /* 0x002ee80000300800 */
[----:B------:R-:W3:Y:S04]  /*181b0*/  LDL.LU R25, [R1+0x314] ;  /* 0x0003140001197983 */ /* 0x000ee80000300800 */
[----:B------:R-:W4:Y:S04]  /*181c0*/  LDL.LU R26, [R1+0x318] ;  /* 0x00031800011a7983 */ /* 0x000f280000300800 */
[----:B------:R-:W4:Y:S01]  /*181d0*/  LDL.LU R27, [R1+0x31c] ;  /* 0x00031c00011b7983 */ /* 0x000f220000300800 */
[----:B------:R-:W-:-:S02]  /*181e0*/  IMAD.MOV.U32 R3, RZ, RZ, R10 ;  /* 0x000000ffff037224 */ /* 0x000fc400078e000a */
[----:B------:R-:W-:Y:S02]  /*181f0*/  IMAD.MOV.U32 R2, RZ, RZ, R11 ;  /* 0x000000ffff027224 */ /* 0x000fe400078e000b */
[----:B------:R-:W-:Y:S02]  /*18200*/  IMAD.MOV.U32 R8, RZ, RZ, R6 ;  /* 0x000000ffff087224 */ /* 0x000fe400078e0006 */
[----:B------:R-:W-:Y:S01]  /*18210*/  IMAD.MOV.U32 R9, RZ, RZ, R5 ;  /* 0x000000ffff097224 */ /* 0x000fe200078e0005 */
[----:B----4-:R1:W-:Y:S04]  /*18220*/  STL.64 [R1+0x1ff0], R26 ;  /* 0x001ff01a01007387 */ /* 0x0103e80000100a00 */
[----:B---3--:R-:W-:Y:S04]  /*18230*/  STL.64 [R1+0x1fe8], R24 ;  /* 0x001fe81801007387 */ /* 0x008fe80000100a00 */
[----:B-1----:R-:W3:Y:S04]  /*18240*/  LDL.64 R26, [R1+0x18] ;  /* 0x00001800011a7983 */ /* 0x002ee80000100a00 */
[----:B------:R-:W4:Y:S04]  /*18250*/  LDL.LU.64 R10, [R1+0x20e8] ;  /* 0x0020e800010a7983 */ /* 0x000f280000300a00 */
[----:B------:R1:W-:Y:S02]  /*18260*/  STL [R1+0x450], R4 ;  /* 0x0004500401007387 */ /* 0x0003e40000100800 */
[----:B-1----:R-:W-:-:S02]  /*18270*/  IMAD.MOV.U32 R4, RZ, RZ, R7 ;  /* 0x000000ffff047224 */ /* 0x002fc400078e0007 */
[----:B------:R-:W2:Y:S04]  /*18280*/  LDL.LU.64 R6, [R1+0x20e0] ;  /* 0x0020e00001067983 */ /* 0x000ea80000300a00 */
[----:B------:R-:W3:Y:S04]  /*18290*/  LDL.LU R5, [R1+0x20d8] ;  /* 0x0020d80001057983 */ /* 0x000ee80000300800 */
[----:B--2---:R-:W-:Y:S04]  /*182a0*/  STL.64 [R1+0x2078], R6 ;  /* 0x0020780601007387 */ /* 0x004fe80000100a00 */
[----:B---3--:R1:W-:Y:S04]  /*182b0*/  STL.64 [R1+0x2070], R4 ;  /* 0x0020700401007387 */ /* 0x0083e80000100a00 */
[----:B-1----:R-:W2:Y:S04]  /*182c0*/  LDL.LU R4, [R1+0x440] ;  /* 0x0004400001047983 */ /* 0x002ea80000300800 */
[----:B------:R-:W2:Y:S04]  /*182d0*/  LDL.LU R5, [R1+0x444] ;  /* 0x0004440001057983 */ /* 0x000ea80000300800 */
[----:B------:R-:W2:Y:S04]  /*182e0*/  LDL.LU R6, [R1+0x448] ;  /* 0x0004480001067983 */ /* 0x000ea80000300800 */
[----:B------:R-:W2:Y:S02]  /*182f0*/  LDL.LU R7, [R1+0x44c] ;  /* 0x00044c0001077983 */ /* 0x000ea40000300800 */
[----:B--2---:R-:W-:-:S15]  /*18300*/  HMMA.1688.F32.TF32 R4, R12, R22, R4 ;  /* 0x000000160c04723c */ /* 0x004fde0000081004 */
[----:B------:R-:W-:-:S04]  /*18310*/  NOP ;  /* 0x0000000000007918 */ /* 0x000fc80000000000 */
[----:B------:R1:W-:Y:S04]  /*18320*/  STL.64 [R1+0x440], R4 ;  /* 0x0004400401007387 */ /* 0x0003e80000100a00 */
[----:B------:R2:W-:Y:S01]  /*18330*/  STL.64 [R1+0x448], R6 ;  /* 0x0004480601007387 */ /* 0x0005e20000100a00 */
[----:B-1----:R-:W-:Y:S02]  /*18340*/  IMAD.MOV.U32 R5, RZ, RZ, R22 ;  /* 0x000000ffff057224 */ /* 0x002fe400078e0016 */
[----:B------:R-:W-:Y:S02]  /*18350*/  IMAD.MOV.U32 R4, RZ, RZ, R23 ;  /* 0x000000ffff047224 */ /* 0x000fe400078e0017 */
[----:B------:R-:W3:Y:S02]  /*18360*/  LDL.LU.64 R22, [R1+0x20d0] ;  /* 0x0020d00001167983 */ /* 0x000ee40000300a00 */
[----:B---3--:R-:W-:Y:S01]  /*18370*/  HMMA.1688.F32.TF32 R16, R12, R22, R16 ;  /* 0x000000160c10723c */ /* 0x008fe20000081010 */
[----:B--2---:R-:W-:-:S02]  /*18380*/  IMAD.MOV.U32 R7, RZ, RZ, R22 ;  /* 0x000000ffff077224 */ /* 0x004fc400078e0016 */
        /* <DEDUP_REMOVED lines=10> */
[----:B------:R2:W-:Y:S01]  /*18430*/  STL.64 [R1+0x428], R22 ;  /* 0x0004281601007387 */ /* 0x0005e20000100a00 */
[----:B-1----:R-:W-:Y:S02]  /*18440*/  IMAD.MOV.U32 R21, RZ, RZ, R18 ;  /* 0x000000ffff157224 */ /* 0x002fe400078e0012 */
[----:B------:R-:W-:Y:S01]  /*18450*/  IMAD.MOV.U32 R20, RZ, RZ, R19 ;  /* 0x000000ffff147224 */ /* 0x000fe200078e0013 */
[----:B--2---:R-:W2:Y:S04]  /*18460*/  LDL.LU.64 R22, [R1+0x20b0] ;  /* 0x0020b00001167983 */ /* 0x004ea80000300a00 */
[----:B------:R-:W3:Y:S04]  /*18470*/  LDL.LU.64 R18, [R1+0x20a8] ;  /* 0x0020a80001127983 */ /* 0x000ee80000300a00 */
[----:B------:R-:W3:Y:S02]  /*18480*/  LDL.LU.64 R16, [R1+0x20a0] ;  /* 0x0020a00001107983 */ /* 0x000ee40000300a00 */
[----:B---3--:R-:W-:-:S15]  /*18490*/  HMMA.1688.F32.TF32 R16, R12, R26, R16 ;  /* 0x0000001a0c10723c */ /* 0x008fde0000081010 */
[----:B------:R-:W-:-:S04]  /*184a0*/  NOP ;  /* 0x0000000000007918 */ /* 0x000fc80000000000 */
[----:B------:R-:W-:Y:S04]  /*184b0*/  STL.64 [R1+0x410], R16 ;  /* 0x0004101001007387 */ /* 0x000fe80000100a00 */
[----:B------:R1:W-:Y:S04]  /*184c0*/  STL.64 [R1+0x418], R18 ;  /* 0x0004181201007387 */ /* 0x0003e80000100a00 */
[----:B-1----:R-:W2:Y:S04]  /*184d0*/  LDL.LU.64 R18, [R1+0x2098] ;  /* 0x0020980001127983 */ /* 0x002ea80000300a00 */
[----:B------:R-:W2:Y:S04]  /*184e0*/  LDL.LU.64 R16, [R1+0x2090] ;  /* 0x0020900001107983 */ /* 0x000ea80000300a00 */
        /* <DEDUP_REMOVED lines=9> */
[----:B------:R-:W-:Y:S04]  /*18580*/  STL.64 [R1+0x2048], R26 ;  /* 0x0020481a01007387 */ /* 0x000fe80000100a00 */
[----:B------:R-:W3:Y:S01]  /*18590*/  LDL.LU R4, [R1+0x3f0] ;  /* 0x0003f00001047983 */ /* 0x000ee20000300800 */
[----:B--2---:R-:W-:-:S15]  /*185a0*/  HMMA.1688.F32.TF32 R16, R12, R22, R16 ;  /* 0x000000160c10723c */ /* 0x004fde0000081010 */
[----:B------:R-:W-:-:S04]  /*185b0*/  NOP ;  /* 0x0000000000007918 */ /* 0x000fc80000000000 */
[----:B------:R1:W-:Y:S04]  /*185c0*/  STL.64 [R1+0x400], R16 ;  /* 0x0004001001007387 */ /* 0x0003e80000100a00 */
[----:B------:R2:W-:Y:S04]  /*185d0*/  STL.64 [R1+0x408], R18 ;  /* 0x0004081201007387 */ /* 0x0005e80000100a00 */
[----:B------:R-:W3:Y:S04]  /*185e0*/  LDL.LU R5, [R1+0x3f4] ;  /* 0x0003f40001057983 */ /* 0x000ee80000300800 */
[----:B------:R-:W3:Y:S04]  /*185f0*/  LDL.LU R6, [R1+0x3f8] ;  /* 0x0003f80001067983 */ /* 0x000ee80000300800 */
[----:B------:R-:W3:Y:S04]  /*18600*/  LDL.LU R7, [R1+0x3fc] ;  /* 0x0003fc0001077983 */ /* 0x000ee80000300800 */
[----:B-1----:R-:W3:Y:S04]  /*18610*/  LDL.LU R16, [R1+0x370] ;  /* 0x0003700001107983 */ /* 0x002ee80000300800 */
[----:B------:R-:W3:Y:S04]  /*18620*/  LDL.LU R17, [R1+0x374] ;  /* 0x0003740001117983 */ /* 0x000ee80000300800 */
[----:B--2---:R-:W2:Y:S04]  /*18630*/  LDL.LU R18, [R1+0x378] ;  /* 0x0003780001127983 */ /* 0x004ea80000300800 */
[----:B------:R-:W2:Y:S04]  /*18640*/  LDL.LU R19, [R1+0x37c] ;  /* 0x00037c0001137983 */ /* 0x000ea80000300800 */
        /* <DEDUP_REMOVED lines=8> */
[----:B------:R-:W2:Y:S01]  /*186d0*/  LDL.LU R21, [R1+0x334] ;  /* 0x0003340001157983 */ /* 0x000ea20000300800 */
[----:B----4-:R-:W-:-:S02]  /*186e0*/  IMAD.MOV.U32 R22, RZ, RZ, R11 ;  /* 0x000000ffff167224 */ /* 0x010fc400078e000b */
[----:B------:R-:W-:Y:S01]  /*186f0*/  IMAD.MOV.U32 R23, RZ, RZ, R10 ;  /* 0x000000ffff177224 */ /* 0x000fe200078e000a */
[----:B------:R-:W4:Y:S04]  /*18700*/  LDL.LU R11, [R1+0x208c] ;  /* 0x00208c00010b7983 */ /* 0x000f280000300800 */
[----:B------:R-:W3:Y:S04]  /*18710*/  LDL.LU R10, [R1+0x2088] ;  /* 0x00208800010a7983 */ /* 0x000ee80000300800 */
[----:B------:R-:W-:Y:S04]  /*18720*/  STL.64 [R1+0x2028], R22 ;  /* 0x0020281601007387 */ /* 0x000fe80000100a00 */
[----:B--2---:R1:W-:Y:S04]  /*18730*/  STL.64 [R1+0x2020], R20 ;  /* 0x0020201401007387 */ /* 0x0043e80000100a00 */
[----:B-1----:R-:W2:Y:S04]  /*18740*/  LDL.LU R20, [R1+0x340] ;  /* 0x0003400001147983 */ /* 0x002ea80000300800 */
[----:B------:R-:W2:Y:S04]  /*18750*/  LDL.LU R21, [R1+0x344] ;  /* 0x0003440001157983 */ /* 0x000ea80000300800 */
[----:B------:R-:W2:Y:S04]  /*18760*/  LDL.LU R22, [R1+0x348] ;  /* 0x0003480001167983 */ /* 0x000ea80000300800 */
[----:B------:R-:W2:Y:S04]  /*18770*/  LDL.LU R23, [R1+0x34c] ;  /* 0x00034c0001177983 */ /* 0x000ea80000300800 */
[----:B--2---:R3:W-:Y:S04]  /*18780*/  STL.64 [R1+0x2040], R22 ;  /* 0x0020401601007387 */ /* 0x0047e80000100a00 */
[----:B------:R1:W-:Y:S01]  /*18790*/  STL.64 [R1+0x2038], R20 ;  /* 0x0020381401007387 */ /* 0x0003e20000100a00 */
[----:B---3--:R-:W-:-:S02]  /*187a0*/  IMAD.MOV.U32 R22, RZ, RZ, R10 ;  /* 0x000000ffff167224 */ /* 0x008fc400078e000a */
[----:B----4-:R-:W-:Y:S01]  /*187b0*/  IMAD.MOV.U32 R23, RZ, RZ, R11 ;  /* 0x000000ffff177224 */ /* 0x010fe200078e000b */
[----:B-1----:R-:W2:Y:S04]  /*187c0*/  LDL.LU R20, [R1+0x350] ;  /* 0x0003500001147983 */ /* 0x002ea80000300800 */
[----:B------:R-:W2:Y:S04]  /*187d0*/  LDL.LU R21, [R1+0x354] ;  /* 0x0003540001157983 */ /* 0x000ea80000300800 */
[----:B------:R-:W3:Y:S04]  /*187e0*/  LDL.LU R10, [R1+0x2084] ;  /* 0x00208400010a7983 */ /* 0x000ee80000300800 */
[----:B------:R-:W3:Y:S04]  /*187f0*/  LDL.LU R11, [R1+0x2080] ;  /* 0x00208000010b7983 */ /* 0x000ee80000300800 */
[----:B------:R-:W-:Y:S01]  /*18800*/  STL.64 [R1+0x2058], R22 ;  /* 0x0020581601007387 */ /* 0x000fe20000100a00 */
[C---:B---3--:R-:W-:Y:S03]  /*18810*/  HMMA.1688.F32.TF32 R4, R12.reuse, R10, R4 ;  /* 0x0000000a0c04723c */ /* 0x048fe60000081004 */
[----:B--2---:R1:W-:Y:S04]  /*18820*/  STL.64 [R1+0x2050], R20 ;  /* 0x0020501401007387 */ /* 0x0043e80000100a00 */
[----:B-1----:R-:W2:Y:S04]  /*18830*/  LDL.LU R20, [R1+0x360] ;  /* 0x0003600001147983 */ /* 0x002ea80000300800 */
[----:B------:R-:W2:Y:S04]  /*18840*/  LDL.LU R21, [R1+0x364] ;  /* 0x0003640001157983 */ /* 0x000ea80000300800 */
[----:B------:R-:W2:Y:S04]  /*18850*/  LDL.LU R22, [R1+0x368] ;  /* 0x0003680001167983 */ /* 0x000ea80000300800 */
[----:B------:R-:W2:Y:S04]  /*18860*/  LDL.LU R23, [R1+0x36c] ;  /* 0x00036c0001177983 */ /* 0x000ea80000300800 */
[----:B------:R-:W-:Y:S04]  /*18870*/  STL.64 [R1+0x3f0], R4 ;  /* 0x0003f00401007387 */ /* 0x000fe80000100a00 */
[----:B------:R1:W-:Y:S04]  /*18880*/  STL.64 [R1+0x3f8], R6 ;  /* 0x0003f80601007387 */ /* 0x0003e80000100a00 */
[----:B-1----:R-:W3:Y:S04]  /*18890*/  LDL.LU.64 R6, [R1+0x2078] ;  /* 0x0020780001067983 */ /* 0x002ee80000300a00 */
[----:B------:R-:W4:Y:S01]  /*188a0*/  LDL.LU.64 R4, [R1+0x2070] ;  /* 0x0020700001047983 */ /* 0x000f220000300a00 */
[----:B------:R-:W-:Y:S01]  /*188b0*/  IMAD.MOV.U32 R26, RZ, RZ, R3 ;  /* 0x000000ffff1a7224 */ /* 0x000fe200078e0003 */
[----:B---3--:R-:W-:Y:S02]  /*188c0*/  HMMA.1688.F32.TF32 R12, R12, R6, R16 ;  /* 0x000000060c0c723c */ /* 0x008fe40000081010 */
[----:B------:R-:W2:Y:S04]  /*188d0*/  LDL.LU.64 R18, [R1+0x2068] ;  /* 0x0020680001127983 */ /* 0x000ea80000300a00 */
[----:B------:R-:W2:Y:S01]  /*188e0*/  LDL.LU.64 R16, [R1+0x2060] ;  /* 0x0020600001107983 */ /* 0x000ea20000300a00 */
[----:B------:R-:W-:-:S12]  /*188f0*/  IMAD.MOV.U32 R27, RZ, RZ, R2 ;  /* 0x000000ffff1b7224 */ /* 0x000fd800078e0002 */
        /* <DEDUP_REMOVED lines=38> */
[----:B------:R-:W2:Y:S01]  /*18b60*/  LDL.LU.64 R24, [R1+0x1fe8] ;  /* 0x001fe80001187983 */ /* 0x000ea20000300a00 */
[C---:B----4-:R-:W-:Y:S08]  /*18b70*/  HMMA.1688.F32.TF32 R12, R16.reuse, R10, R12 ;  /* 0x0000000a100c723c */ /* 0x050ff0000008100c */
[----:B--2---:R-:W-:Y:S01]  /*18b80*/  HMMA.1688.F32.TF32 R20, R16, R22, R24 ;  /* 0x000000161014723c */ /* 0x004fe20000081018 */
[----:B------:R-:W2:Y:S04]  /*18b90*/  LDL.LU.64 R26, [R1+0x1fe0] ;  /* 0x001fe000011a7983 */ /* 0x000ea80000300a00 */
[----:B------:R-:W2:-:S14]  /*18ba0*/  LDL.LU.64 R24, [R1+0x1fd8] ;  /* 0x001fd80001187983 */ /* 0x000e9c0000300a00 */
[----:B------:R-:W-:Y:S04]  /*18bb0*/  STL.64 [R1+0x310], R20 ;  /* 0x0003101401007387 */ /* 0x000fe80000100a00 */
[----:B------:R1:W-:Y:S04]  /*18bc0*/  STL.64 [R1+0x318], R22 ;  /* 0x0003181601007387 */ /* 0x0003e80000100a00 */
[----:B-1----:R-:W3:Y:S04]  /*18bd0*/  LDL.LU.64 R22, [R1+0x1fd0] ;  /* 0x001fd00001167983 */ /* 0x002ee80000300a00 */
[----:B------:R-:W3:Y:S04]  /*18be0*/  LDL.LU.64 R20, [R1+0x1fc8] ;  /* 0x001fc80001147983 */ /* 0x000ee80000300a00 */
[----:B------:R-:W-:Y:S04]  /*18bf0*/  STL.64 [R1+0x1f70], R10 ;  /* 0x001f700a01007387 */ /* 0x000fe80000100a00 */
[----:B------:R1:W-:Y:S04]  /*18c00*/  STL.64 [R1+0x1f68], R8 ;  /* 0x001f680801007387 */ /* 0x0003e80000100a00 */
[----:B------:R-:W-:Y:S04]  /*18c10*/  STL.64 [R1+0x300], R12 ;  /* 0x0003000c01007387 */ /* 0x000fe80000100a00 */
[----:B------:R2:W-:Y:S04]  /*18c20*/  STL.64 [R1+0x308], R14 ;  /* 0x0003080e01007387 */ /* 0x0005e80000100a00 */
[----:B-1----:R-:W4:Y:S01]  /*18c30*/  LDL.LU R8, [R1+0x230] ;  /* 0x0002300001087983 */ /* 0x002f220000300800 */
[----:B--2---:R-:W-:-:S15]  /*18c40*/  HMMA.1688.F32.TF32 R12, R16, R6, R24 ;  /* 0x00000006100c723c */ /* 0x004fde0000081018 */
[----:B------:R-:W-:-:S04]  /*18c50*/  NOP ;  /* 0x0000000000007918 */ /* 0x000fc80000000000 */
[----:B------:R-:W-:Y:S04]  /*18c60*/  STL.64 [R1+0x270], R12 ;  /* 0x0002700c01007387 */ /* 0x000fe80000100a00 */
[----:B------:R-:W-:Y:S04]  /*18c70*/  STL.64 [R1+0x278], R14 ;  /* 0x0002780e01007387 */ /* 0x000fe80000100a00 */
[----:B------:R-:W4:Y:S04]  /*18c80*/  LDL.LU R9, [R1+0x234] ;  /* 0x0002340001097983 */ /* 0x000f280000300800 */
[----:B------:R-:W2:Y:S04]  /*18c90*/  LDL.LU R10, [R1+0x238] ;  /* 0x00023800010a7983 */ /* 0x000ea80000300800 */
[----:B------:R-:W2:Y:S04]  /*18ca0*/  LDL.LU R11, [R1+0x23c] ;  /* 0x00023c00010b7983 */ /* 0x000ea80000300800 */
[----:B--2---:R1:W-:Y:S04]  /*18cb0*/  STL.64 [R1+0x1f80], R10 ;  /* 0x001f800a01007387 */ /* 0x0043e80000100a00 */
[----:B----4-:R-:W-:Y:S04]  /*18cc0*/  STL.64 [R1+0x1f78], R8 ;  /* 0x001f780801007387 */ /* 0x010fe80000100a00 */
[----:B-1----:R-:W2:Y:S04]  /*18cd0*/  LDL.64 R10, [R1+0x38] ;  /* 0x00003800010a7983 */ /* 0x002ea80000100a00 */
[----:B--2---:R1:W-:Y:S04]  /*18ce0*/  STL.64 [R1+0x1f98], R10 ;  /* 0x001f980a01007387 */ /* 0x0043e80000100a00 */
[----:B-1----:R-:W2:Y:S04]  /*18cf0*/  LDL.64 R10, [R1+0x48] ;  /* 0x00004800010a7983 */ /* 0x002ea80000100a00 */
[----:B--2---:R1:W-:Y:S04]  /*18d00*/  STL.64 [R1+0x1fb0], R10 ;  /* 0x001fb00a01007387 */ /* 0x0043e80000100a00 */
[----:B------:R-:W2:Y:S04]  /*18d10*/  LDL.LU R24, [R1+0x210] ;  /* 0x0002100001187983 */ /* 0x000ea80000300800 */
[----:B------:R-:W2:Y:S04]  /*18d20*/  LDL.LU R25, [R1+0x214] ;  /* 0x0002140001197983 */ /* 0x000ea80000300800 */
[----:B------:R-:W4:Y:S04]  /*18d30*/  LDL.LU R26, [R1+0x218] ;  /* 0x00021800011a7983 */ /* 0x000f280000300800 */
[----:B------:R-:W4:Y:S04]  /*18d40*/  LDL.LU R27, [R1+0x21c] ;  /* 0x00021c00011b7983 */ /* 0x000f280000300800 */
[----:B-1----:R-:W3:Y:S04]  /*18d50*/  LDL.64 R10, [R1+0x58] ;  /* 0x00005800010a7983 */ /* 0x002ee80000100a00 */
[----:B----4-:R-:W-:Y:S04]  /*18d60*/  STL.64 [R1+0x1f90], R26 ;  /* 0x001f901a01007387 */ /* 0x010fe80000100a00 */
[----:B--2---:R1:W-:Y:S04]  /*18d70*/  STL.64 [R1+0x1f88], R24 ;  /* 0x001f881801007387 */ /* 0x0043e80000100a00 */
        /* <DEDUP_REMOVED lines=12> */
[----:B-1----:R-:W3:Y:S04]  /*18e40*/  LDL.LU R24, [R1+0x260] ;  /* 0x0002600001187983 */ /* 0x002ee80000300800 */
[----:B------:R-:W3:Y:S04]  /*18e50*/  LDL.LU R25, [R1+0x264] ;  /* 0x0002640001197983 */ /* 0x000ee80000300800 */
[----:B------:R-:W3:Y:S04]  /*18e60*/  LDL.LU R26, [R1+0x268] ;  /* 0x00026800011a7983 */ /* 0x000ee80000300800 */
[----:B------:R-:W3:Y:S04]  /*18e70*/  LDL.LU R27, [R1+0x26c] ;  /* 0x00026c00011b7983 */ /* 0x000ee80000300800 */
[----:B------:R-:W-:Y:S04]  /*18e80*/  STL.64 [R1+0x1f60], R6 ;  /* 0x001f600601007387 */ /* 0x000fe80000100a00 */
[----:B------:R-:W-:Y:S04]  /*18e90*/  STL.64 [R1+0x1f58], R4 ;  /* 0x001f580401007387 */ /* 0x000fe80000100a00 */
[----:B------:R-:W2:Y:S04]  /*18ea0*/  LDL.LU R12, [R1+0x120] ;  /* 0x00012000010c7983 */ /* 0x000ea80000300800 */
[----:B------:R-:W2:Y:S04]  /*18eb0*/  LDL.LU R13, [R1+0x124] ;  /* 0x00012400010d7983 */ /* 0x000ea80000300800 */
[----:B------:R-:W4:Y:S04]  /*18ec0*/  LDL.LU R14, [R1+0x128] ;  /* 0x00012800010e7983 */ /* 0x000f280000300800 */
[----:B------:R-:W4:Y:S04]  /*18ed0*/  LDL.LU R15, [R1+0x12c] ;  /* 0x00012c00010f7983 */ /* 0x000f280000300800 */
[----:B----4-:R1:W-:Y:S04]  /*18ee0*/  STL.64 [R1+0x1ef0], R14 ;  /* 0x001ef00e01007387 */ /* 0x0103e80000100a00 */
[----:B--2---:R-:W-:Y:S04]  /*18ef0*/  STL.64 [R1+0x1ee8], R12 ;  /* 0x001ee80c01007387 */ /* 0x004fe80000100a00 */
[----:B-1----:R-:W2:Y:S04]  /*18f00*/  LDL.64 R14, [R1+0x28] ;  /* 0x00002800010e7983 */ /* 0x002ea80000100a00 */
[----:B------:R-:W4:Y:S04]  /*18f10*/  LDL.LU R16, [R1+0x70] ;  /* 0x0000700001107983 */ /* 0x000f280000300800 */
[----:B------:R-:W4:Y:S04]  /*18f20*/  LDL.LU R17, [R1+0x74] ;  /* 0x0000740001117983 */ /* 0x000f280000300800 */
[----:B------:R-:W2:Y:S04]  /*18f30*/  LDL.LU R18, [R1+0x78] ;  /* 0x0000780001127983 */ /* 0x000ea80000300800 */
[----:B------:R-:W2:Y:S01]  /*18f40*/  LDL.LU R19, [R1+0x7c] ;  /* 0x00007c0001137983 */ /* 0x000ea20000300800 */
[----:B---3--:R-:W-:Y:S01]  /*18f50*/  HMMA.1688.F32.TF32 R24, R20, R10, R24 ;  /* 0x0000000a1418723c */ /* 0x008fe20000081018 */
[----:B------:R-:W-:-:S02]  /*18f60*/  IMAD.MOV.U32 R6, RZ, RZ, R3 ;  /* 0x000000ffff067224 */ /* 0x000fc400078e0003 */
[----:B------:R-:W-:Y:S02]  /*18f70*/  IMAD.MOV.U32 R7, RZ, RZ, R2 ;  /* 0x000000ffff077224 */ /* 0x000fe400078e0002 */
[----:B------:R-:W-:Y:S02]  /*18f80*/  IMAD.MOV.U32 R3, RZ, RZ, R10 ;  /* 0x000000ffff037224 */ /* 0x000fe400078e000a */
[----:B------:R-:W-:Y:S01]  /*18f90*/  IMAD.MOV.U32 R2, RZ, RZ, R11 ;  /* 0x000000ffff027224 */ /* 0x000fe200078e000b */
[----:B--2---:R1:W-:Y:S04]  /*18fa0*/  STL.64 [R1+0x1ec8], R18 ;  /* 0x001ec81201007387 */ /* 0x0043e80000100a00 */
[----:B----4-:R-:W-:Y:S04]  /*18fb0*/  STL.64 [R1+0x1ec0], R16 ;  /* 0x001ec01001007387 */ /* 0x010fe80000100a00 */
[----:B-1----:R-:W2:Y:S04]  /*18fc0*/  LDL.64 R18, [R1+0x8] ;  /* 0x0000080001127983 */ /* 0x002ea80000100a00 */
[----:B------:R-:W-:Y:S04]  /*18fd0*/  STL.64 [R1+0x260], R24 ;  /* 0x0002601801007387 */ /* 0x000fe80000100a00 */
[----:B------:R1:W-:Y:S04]  /*18fe0*/  STL.64 [R1+0x268], R26 ;  /* 0x0002681a01007387 */ /* 0x0003e80000100a00 */
[----:B-1----:R-:W3:Y:S04]  /*18ff0*/  LDL.LU.64 R26, [R1+0x1fc0] ;  /* 0x001fc000011a7983 */ /* 0x002ee80000300a00 */
[----:B------:R-:W3:Y:S04]  /*19000*/  LDL.LU.64 R24, [R1+0x1fb8] ;  /* 0x001fb80001187983 */ /* 0x000ee80000300a00 */
[----:B------:R-:W3:Y:S02]  /*19010*/  LDL.LU.64 R10, [R1+0x1fb0] ;  /* 0x001fb000010a7983 */ /* 0x000ee40000300a00 */
[----:B---3--:R-:W-:Y:S01]  /*19020*/  HMMA.1688.F32.TF32 R24, R20, R10, R24 ;  /* 0x0000000a1418723c */ /* 0x008fe20000081018 */
[----:B------:R-:W-:-:S02]  /*19030*/  IMAD.MOV.U32 R5, RZ, RZ, R10 ;  /* 0x000000ffff057224 */ /* 0x000fc400078e000a */
[----:B------:R-:W-:-:S15]  /*19040*/  IMAD.MOV.U32 R4, RZ, RZ, R11 ;  /* 0x000000ffff047224 */ /* 0x000fde00078e000b */
[----:B------:R-:W-:Y:S01]  /*19050*/  NOP ;  /* 0x0000000000007918 */ /* 0x000fe20000000000 */
        /* <DEDUP_REMOVED lines=11> */
[----:B-1----:R-:W2:Y:S04]  /*19110*/  LDL.LU.64 R26, [R1+0x1f90] ;  /* 0x001f9000011a7983 */ /* 0x002ea80000300a00 */
[----:B------:R-:W2:Y:S04]  /*19120*/  LDL.LU.64 R24, [R1+0x1f88] ;  /* 0x001f880001187983 */ /* 0x000ea80000300a00 */
[----:B------:R-:W3:Y:S04]  /*19130*/  LDL.LU.64 R10, [R1+0x1f80] ;  /* 0x001f8000010a7983 */ /* 0x000ee80000300a00 */
[----:B------:R-:W3:Y:S02]  /*19140*/  LDL.LU.64 R8, [R1+0x1f78] ;  /* 0x001f780001087983 */ /* 0x000ee40000300a00 */
[----:B---3--:R-:W-:-:S15]  /*19150*/  HMMA.1688.F32.TF32 R8, R20, R14, R8 ;  /* 0x0000000e1408723c */ /* 0x008fde0000081008 */
[----:B------:R-:W-:-:S04]  /*19160*/  NOP ;  /* 0x0000000000007918 */ /* 0x000fc80000000000 */
[----:B------:R-:W-:Y:S04]  /*19170*/  STL.64 [R1+0x230], R8 ;  /* 0x0002300801007387 */ /* 0x000fe80000100a00 */
[----:B------:R1:W-:Y:S04]  /*19180*/  STL.64 [R1+0x238], R10 ;  /* 0x0002380a01007387 */ /* 0x0003e80000100a00 */
[----:B-1----:R-:W3:Y:S04]  /*19190*/  LDL.LU.64 R10, [R1+0x1f70] ;  /* 0x001f7000010a7983 */ /* 0x002ee80000300a00 */
[----:B------:R-:W4:Y:S04]  /*191a0*/  LDL.LU.64 R8, [R1+0x1f68] ;  /* 0x001f680001087983 */ /* 0x000f280000300a00 */
[----:B------:R1:W-:Y:S02]  /*191b0*/  STL.64 [R1+0x1f00], R14 ;  /* 0x001f000e01007387 */ /* 0x0003e40000100a00 */
[----:B-1----:R-:W-:-:S02]  /*191c0*/  IMAD.MOV.U32 R14, RZ, RZ, R13 ;  /* 0x000000ffff0e7224 */ /* 0x002fc400078e000d */
[----:B------:R-:W-:-:S05]  /*191d0*/  IMAD.MOV.U32 R15, RZ, RZ, R12 ;  /* 0x000000ffff0f7224 */ /* 0x000fca00078e000c */
[----:B------:R1:W-:Y:S02]  /*191e0*/  STL.64 [R1+0x1f18], R14 ;  /* 0x001f180e01007387 */ /* 0x0003e40000100a00 */
[----:B-1----:R-:W-:Y:S01]  /*191f0*/  IMAD.MOV.U32 R14, RZ, RZ, R5 ;  /* 0x000000ffff0e7224 */ /* 0x002fe200078e0005 */
[----:B------:R-:W-:-:S05]  /*19200*/  MOV R15, R4 ;  /* 0x00000004000f7202 */ /* 0x000fca0000000f00 */
[----:B------:R1:W-:Y:S04]  /*19210*/  STL.64 [R1+0x1f30], R14 ;  /* 0x001f300e01007387 */ /* 0x0003e80000100a00 */
[----:B------:R-:W2:Y:S04]  /*19220*/  LDL.LU R12, [R1+0x220] ;  /* 0x00022000010c7983 */ /* 0x000ea80000300800 */
[----:B------:R-:W2:Y:S04]  /*19230*/  LDL.LU R13, [R1+0x224] ;  /* 0x00022400010d7983 */ /* 0x000ea80000300800 */
[----:B-1----:R-:W2:Y:S04]  /*19240*/  LDL.LU R14, [R1+0x228] ;  /* 0x00022800010e7983 */ /* 0x002ea80000300800 */
[----:B------:R-:W2:Y:S02]  /*19250*/  LDL.LU R15, [R1+0x22c] ;  /* 0x00022c00010f7983 */ /* 0x000ea40000300800 */
[C---:B--2---:R-:W-:Y:S08]  /*19260*/  HMMA.1688.F32.TF32 R4, R20.reuse, R6, R12 ;  /* 0x000000061404723c */ /* 0x044ff0000008100c */
[C---:B------:R-:W-:Y:S11]  /*19270*/  HMMA.1688.F32.TF32 R12, R20.reuse, R18, R24 ;  /* 0x00000012140c723c */ /* 0x040ff60000081018 */
[----:B------:R1:W-:Y:S04]  /*19280*/  STL.64 [R1+0x220], R4 ;  /* 0x0002200401007387 */ /* 0x0003e80000100a00 */
[----:B------:R2:W-:Y:S04]  /*19290*/  STL.64 [R1+0x228], R6 ;  /* 0x0002280601007387 */ /* 0x0005e80000100a00 */
[----:B-1----:R-:W3:Y:S04]  /*192a0*/  LDL.LU R4, [R1+0x200] ;  /* 0x0002000001047983 */ /* 0x002ee80000300800 */
[----:B------:R-:W-:Y:S04]  /*192b0*/  STL.64 [R1+0x210], R12 ;  /* 0x0002100c01007387 */ /* 0x000fe80000100a00 */
[----:B------:R-:W-:Y:S04]  /*192c0*/  STL.64 [R1+0x218], R14 ;  /* 0x0002180e01007387 */ /* 0x000fe80000100a00 */
[----:B------:R-:W3:Y:S04]  /*192d0*/  LDL.LU R5, [R1+0x204] ;  /* 0x0002040001057983 */ /* 0x000ee80000300800 */
[----:B--2---:R-:W3:Y:S04]  /*192e0*/  LDL.LU R6, [R1+0x208] ;  /* 0x0002080001067983 */ /* 0x004ee80000300800 */
[----:B------:R-:W3:Y:S04]  /*192f0*/  LDL.LU R7, [R1+0x20c] ;  /* 0x00020c0001077983 */ /* 0x000ee80000300800 */
[----:B------:R-:W2:Y:S04]  /*19300*/  LDL.LU R24, [R1+0x170] ;  /* 0x0001700001187983 */ /* 0x000ea80000300800 */
[----:B------:R-:W2:Y:S04]  /*19310*/  LDL.LU R25, [R1+0x174] ;  /* 0x0001740001197983 */ /* 0x000ea80000300800 */
[----:B------:R-:W2:Y:S04]  /*19320*/  LDL.LU R26, [R1+0x178] ;  /* 0x00017800011a7983 */ /* 0x000ea80000300800 */
[----:B------:R-:W2:Y:S04]  /*19330*/  LDL.LU R27, [R1+0x17c] ;  /* 0x00017c00011b7983 */ /* 0x000ea80000300800 */
[----:B------:R1:W-:Y:S04]  /*19340*/  STL.64 [R1+0x1ee0], R18 ;  /* 0x001ee01201007387 */ /* 0x0003e80000100a00 */
[----:B-1----:R-:W2:Y:S04]  /*19350*/  LDL.64 R18, [R1+0x18] ;  /* 0x0000180001127983 */ /* 0x002ea80000100a00 */
[----:B--2---:R1:W-:Y:S04]  /*19360*/  STL.64 [R1+0x1ef8], R18 ;  /* 0x001ef81201007387 */ /* 0x0043e80000100a00 */
        /* <DEDUP_REMOVED lines=26> */
[----:B------:R-:W2:Y:S04]  /*19510*/  LDL.LU.64 R4, [R1+0x1f58] ;  /* 0x001f580001047983 */ /* 0x000ea80000300a00 */
[----:B------:R-:W-:Y:S04]  /*19520*/  STL.64 [R1+0x1ed8], R10 ;  /* 0x001ed80a01007387 */ /* 0x000fe80000100a00 */
[----:B----4-:R1:W-:Y:S04]  /*19530*/  STL.64 [R1+0x1ed0], R8 ;  /* 0x001ed00801007387 */ /* 0x0103e80000100a00 */
[----:B-1----:R-:W4:Y:S04]  /*19540*/  LDL.LU R8, [R1+0x110] ;  /* 0x0001100001087983 */ /* 0x002f280000300800 */
[----:B------:R-:W4:Y:S04]  /*19550*/  LDL.LU R9, [R1+0x114] ;  /* 0x0001140001097983 */ /* 0x000f280000300800 */
[----:B------:R-:W4:Y:S04]  /*19560*/  LDL.LU R10, [R1+0x118] ;  /* 0x00011800010a7983 */ /* 0x000f280000300800 */
[----:B------:R-:W4:Y:S01]  /*19570*/  LDL.LU R11, [R1+0x11c] ;  /* 0x00011c00010b7983 */ /* 0x000f220000300800 */
[----:B---3--:R-:W-:Y:S03]  /*19580*/  HMMA.1688.F32.TF32 R20, R20, R6, R24 ;  /* 0x000000061414723c */ /* 0x008fe60000081018 */
[----:B------:R-:W2:Y:S04]  /*19590*/  LDL.LU.64 R26, [R1+0x1f50] ;  /* 0x001f5000011a7983 */ /* 0x000ea80000300a00 */
[----:B------:R-:W2:Y:S01]  /*195a0*/  LDL.LU.64 R24, [R1+0x1f48] ;  /* 0x001f480001187983 */ /* 0x000ea20000300a00 */
[----:B------:R-:W-:-:S02]  /*195b0*/  IMAD.MOV.U32 R14, RZ, RZ, R3 ;  /* 0x000000ffff0e7224 */ /* 0x000fc400078e0003 */
[----:B------:R-:W-:-:S09]  /*195c0*/  IMAD.MOV.U32 R15, RZ, RZ, R2 ;  /* 0x000000ffff0f7224 */ /* 0x000fd200078e0002 */
[----:B------:R1:W-:Y:S04]  /*195d0*/  STL.64 [R1+0x170], R20 ;  /* 0x0001701401007387 */ /* 0x0003e80000100a00 */
[----:B------:R3:W-:Y:S04]  /*195e0*/  STL.64 [R1+0x178], R22 ;  /* 0x0001781601007387 */ /* 0x0007e80000100a00 */
[----:B-1----:R-:W4:Y:S04]  /*195f0*/  LDL.LU R20, [R1+0x100] ;  /* 0x0001000001147983 */ /* 0x002f280000300800 */
[----:B------:R-:W4:Y:S04]  /*19600*/  LDL.LU R21, [R1+0x104] ;  /* 0x0001040001157983 */ /* 0x000f280000300800 */
[----:B---3--:R-:W3:Y:S04]  /*19610*/  LDL.LU R22, [R1+0x108] ;  /* 0x0001080001167983 */ /* 0x008ee80000300800 */
        /* <DEDUP_REMOVED lines=31> */
[----:B------:R-:W-:Y:S04]  /*19810*/  STL.64 [R1+0x128], R14 ;  /* 0x0001280e01007387 */ /* 0x000fe80000100a00 */
[----:B------:R-:W-:Y:S01]  /*19820*/  LDS R14, [R0+UR7+0xe400] ;  /* 0x00e40007000e7984 */ /* 0x000fe20008000800 */
[----:B-1----:R-:W-:Y:S02]  /*19830*/  IMAD.MOV.U32 R13, RZ, RZ, R18 ;  /* 0x000000ffff0d7224 */ /* 0x002fe400078e0012 */
[----:B------:R-:W-:-:S02]  /*19840*/  IMAD.MOV.U32 R12, RZ, RZ, R19 ;  /* 0x000000ffff0c7224 */ /* 0x000fc400078e0013 */
[----:B------:R-:W4:Y:S02]  /*19850*/  LDL.LU.64 R18, [R1+0x1ee0] ;  /* 0x001ee00001127983 */ /* 0x000f240000300a00 */
[----:B----4-:R-:W-:Y:S01]  /*19860*/  HMMA.1688.F32.TF32 R8, R24, R18, R8 ;  /* 0x000000121808723c */ /* 0x010fe20000081008 */
[----:B------:R-:W-:Y:S02]  /*19870*/  IMAD.MOV.U32 R29, RZ, RZ, R18 ;  /* 0x000000ffff1d7224 */ /* 0x000fe400078e0012 */
        /* <DEDUP_REMOVED lines=10> */
[----:B------:R1:W-:Y:S04]  /*19920*/  STL.64 [R1+0x1e78], R10 ;  /* 0x001e780a01007387 */ /* 0x0003e80000100a00 */
[----:B--2---:R2:W-:Y:S04]  /*19930*/  STL.64 [R1+0x1e70], R8 ;  /* 0x001e700801007387 */ /* 0x0045e80000100a00 */
[----:B------:R-:W-:Y:S04]  /*19940*/  LDS R26, [R0+UR7+0xe700] ;  /* 0x00e70007001a7984 */ /* 0x000fe80008000800 */
[----:B------:R-:W-:Y:S01]  /*19950*/  LDS R24, [R0+UR7+0xc700] ;  /* 0x00c7000700187984 */ /* 0x000fe20008000800 */
[----:B-1----:R-:W-:-:S02]  /*19960*/  IMAD.MOV.U32 R10, RZ, RZ, R13 ;  /* 0x000000ffff0a7224 */ /* 0x002fc400078e000d */
[----:B------:R-:W-:Y:S01]  /*19970*/  IMAD.MOV.U32 R11, RZ, RZ, R12 ;  /* 0x000000ffff0b7224 */ /* 0x000fe200078e000c */
[----:B------:R-:W-:Y:S01]  /*19980*/  LOP3.LUT R27, R0, 0x20, RZ, 0x3c, !PT ;  /* 0x00000020001b7812 */ /* 0x000fe200078e3cff */
[----:B------:R-:W-:Y:S04]  /*19990*/  LDS R12, [R0+UR7+0xc400] ;  /* 0x00c40007000c7984 */ /* 0x000fe80008000800 */
[----:B------:R-:W-:Y:S04]  /*199a0*/  STL.64 [R1+0x100], R20 ;  /* 0x0001001401007387 */ /* 0x000fe80000100a00 */
[----:B------:R-:W-:Y:S04]  /*199b0*/  STL.64 [R1+0x108], R22 ;  /* 0x0001081601007387 */ /* 0x000fe80000100a00 */
[----:B------:R-:W-:Y:S04]  /*199c0*/  STL.64 [R1+0x70], R16 ;  /* 0x0000701001007387 */ /* 0x000fe80000100a00 */
[----:B------:R-:W-:Y:S04]  /*199d0*/  STL.64 [R1+0x78], R18 ;  /* 0x0000781201007387 */ /* 0x000fe80000100a00 */
[----:B------:R1:W-:Y:S04]  /*199e0*/  STL.64 [R1+0x1e80], R10 ;  /* 0x001e800a01007387 */ /* 0x0003e80000100a00 */
[----:B--2---:R-:W2:Y:S04]  /*199f0*/  LDL.LU R8, [R1+0x3b0] ;  /* 0x0003b00001087983 */ /* 0x004ea80000300800 */
[----:B------:R-:W2:Y:S04]  /*19a00*/  LDL.LU R9, [R1+0x3b4] ;  /* 0x0003b40001097983 */ /* 0x000ea80000300800 */
[----:B------:R-:W-:Y:S04]  /*19a10*/  LDS R18, [R0+UR7+0xe500] ;  /* 0x00e5000700127984 */ /* 0x000fe80008000800 */
[----:B------:R-:W3:Y:S04]  /*19a20*/  LDS R19, [R27+UR7+0xe500] ;  /* 0x00e500071b137984 */ /* 0x000ee80008000800 */
[----:B------:R-:W-:Y:S04]  /*19a30*/  LDS R16, [R0+UR7+0xc500] ;  /* 0x00c5000700107984 */ /* 0x000fe80008000800 */
[----:B------:R-:W4:Y:S04]  /*19a40*/  LDS R17, [R27+UR7+0xc500] ;  /* 0x00c500071b117984 */ /* 0x000f280008000800 */
[----:B------:R-:W-:Y:S04]  /*19a50*/  LDS R13, [R27+UR7+0xc400] ;  /* 0x00c400071b0d7984 */ /* 0x000fe80008000800 */
[----:B------:R-:W2:Y:S04]  /*19a60*/  LDS R15, [R27+UR7+0xe400] ;  /* 0x00e400071b0f7984 */ /* 0x000ea80008000800 */
[----:B------:R-:W2:Y:S04]  /*19a70*/  LDS R20, [R0+UR7+0xc600] ;  /* 0x00c6000700147984 */ /* 0x000ea80008000800 */
[----:B-1----:R-:W2:Y:S04]  /*19a80*/  LDL.LU R10, [R1+0x3b8] ;  /* 0x0003b800010a7983 */ /* 0x002ea80000300800 */
[----:B------:R-:W2:Y:S04]  /*19a90*/  LDL.LU R11, [R1+0x3bc] ;  /* 0x0003bc00010b7983 */ /* 0x000ea80000300800 */
[----:B------:R-:W1:Y:S04]  /*19aa0*/  LDS R22, [R0+UR7+0xe600] ;  /* 0x00e6000700167984 */ /* 0x000e680008000800 */
[----:B------:R-:W1:Y:S04]  /*19ab0*/  LDS R23, [R27+UR7+0xe600] ;  /* 0x00e600071b177984 */ /* 0x000e680008000800 */
[----:B------:R-:W1:Y:S04]  /*19ac0*/  LDS R21, [R27+UR7+0xc600] ;  /* 0x00c600071b157984 */ /* 0x000e680008000800 */
[----:B------:R-:W-:Y:S04]  /*19ad0*/  LDS R25, [R27+UR7+0xc700] ;  /* 0x00c700071b197984 */ /* 0x000fe80008000800 */
[----:B------:R-:W1:Y:S04]  /*19ae0*/  LDS R27, [R27+UR7+0xe700] ;  /* 0x00e700071b1b7984 */ /* 0x000e680008000800 */
[----:B--2---:R2:W-:Y:S04]  /*19af0*/  STL.64 [R1+0x1e90], R10 ;  /* 0x001e900a01007387 */ /* 0x0045e80000100a00 */
[----:B------:R-:W-:Y:S04]  /*19b00*/  STL.64 [R1+0x1e88], R8 ;  /* 0x001e880801007387 */ /* 0x000fe80000100a00 */
[----:B--2---:R-:W2:Y:S04]  /*19b10*/  LDL.64 R10, [R1+0x38] ;  /* 0x00003800010a7983 */ /* 0x004ea80000100a00 */
[----:B--2---:R2:W-:Y:S04]  /*19b20*/  STL.64 [R1+0x1e98], R10 ;  /* 0x001e980a01007387 */ /* 0x0045e80000100a00 */
[----:B--2---:R-:W2:Y:S04]  /*19b30*/  LDL.64 R10, [R1+0x48] ;  /* 0x00004800010a7983 */ /* 0x004ea80000100a00 */
[----:B--2---:R2:W-:Y:S04]  /*19b40*/  STL.64 [R1+0x1eb0], R10 ;  /* 0x001eb00a01007387 */ /* 0x0045e80000100a00 */
[----:B--2---:R-:W2:Y:S04]  /*19b50*/  LDL.64 R10, [R1+0x58] ;  /* 0x00005800010a7983 */ /* 0x004ea80000100a00 */
[----:B------:R-:W-:Y:S04]  /*19b60*/  STL.64 [R1+0x1e68], R6 ;  /* 0x001e680601007387 */ /* 0x000fe80000100a00 */
[----:B------:R1:W-:Y:S04]  /*19b70*/  STL.64 [R1+0x1e60], R4 ;  /* 0x001e600401007387 */ /* 0x0003e80000100a00 */
[----:B-1----:R-:W2:Y:S04]  /*19b80*/  LDL.LU R4, [R1+0x3e0] ;  /* 0x0003e00001047983 */ /* 0x002ea80000300800 */
[----:B------:R-:W2:Y:S04]  /*19b90*/  LDL.LU R5, [R1+0x3e4] ;  /* 0x0003e40001057983 */ /* 0x000ea80000300800 */
[----:B------:R-:W2:Y:S04]  /*19ba0*/  LDL.LU R6, [R1+0x3e8] ;  /* 0x0003e80001067983 */ /* 0x000ea80000300800 */
[----:B------:R-:W2:Y:S04]  /*19bb0*/  LDL.LU R7, [R1+0x3ec] ;  /* 0x0003ec0001077983 */ /* 0x000ea80000300800 */
[----:B---3--:R-:W-:Y:S04]  /*19bc0*/  STL.64 [R1+0x1e58], R18 ;  /* 0x001e581201007387 */ /* 0x008fe80000100a00 */
[----:B----4-:R1:W-:Y:S04]  /*19bd0*/  STL.64 [R1+0x1e50], R16 ;  /* 0x001e501001007387 */ /* 0x0103e80000100a00 */
[----:B-1----:R-:W3:Y:S04]  /*19be0*/  LDL.LU R16, [R1+0x3c0] ;  /* 0x0003c00001107983 */ /* 0x002ee80000300800 */
[----:B------:R-:W3:Y:S04]  /*19bf0*/  LDL.LU R17, [R1+0x3c4] ;  /* 0x0003c40001117983 */ /* 0x000ee80000300800 */
[----:B------:R-:W4:Y:S04]  /*19c00*/  LDL.LU R18, [R1+0x3c8] ;  /* 0x0003c80001127983 */ /* 0x000f280000300800 */
[----:B------:R-:W4:Y:S01]  /*19c10*/  LDL.LU R19, [R1+0x3cc] ;  /* 0x0003cc0001137983 */ /* 0x000f220000300800 */
[----:B--2---:R-:W-:Y:S03]  /*19c20*/  HMMA.1688.F32.TF32 R4, R12, R10, R4 ;  /* 0x0000000a0c04723c */ /* 0x004fe60000081004 */
[----:B----4-:R-:W-:Y:S04]  /*19c30*/  STL.64 [R1+0x1ea8], R18 ;  /* 0x001ea81201007387 */ /* 0x010fe80000100a00 */
[----:B---3--:R1:W-:Y:S04]  /*19c40*/  STL.64 [R1+0x1ea0], R16 ;  /* 0x001ea01001007387 */ /* 0x0083e80000100a00 */
[----:B-1----:R-:W2:Y:S04]  /*19c50*/  LDL.LU R16, [R1+0x3d0] ;  /* 0x0003d00001107983 */ /* 0x002ea80000300800 */
[----:B------:R-:W2:Y:S04]  /*19c60*/  LDL.LU R17, [R1+0x3d4] ;  /* 0x0003d40001117983 */ /* 0x000ea80000300800 */
[----:B------:R-:W2:Y:S04]  /*19c70*/  LDL.LU R18, [R1+0x3d8] ;  /* 0x0003d80001127983 */ /* 0x000ea80000300800 */
[----:B------:R-:W2:Y:S04]  /*19c80*/  LDL.LU R19, [R1+0x3dc] ;  /* 0x0003dc0001137983 */ /* 0x000ea80000300800 */
[----:B------:R1:W-:Y:S04]  /*19c90*/  STL [R1+0x1db8], R20 ;  /* 0x001db81401007387 */ /* 0x0003e80000100800 */
[----:B------:R-:W-:Y:S04]  /*19ca0*/  STL [R1+0x1dbc], R22 ;  /* 0x001dbc1601007387 */ /* 0x000fe80000100800 */
[----:B------:R-:W-:Y:S04]  /*19cb0*/  STL [R1+0x1dec], R23 ;  /* 0x001dec1701007387 */ /* 0x000fe80000100800 */
[----:B------:R3:W-:Y:S04]  /*19cc0*/  STL [R1+0x1de8], R21 ;  /* 0x001de81501007387 */ /* 0x0007e80000100800 */
[----:B-1----:R-:W4:Y:S04]  /*19cd0*/  LDL.LU R20, [R1+0x3a0] ;  /* 0x0003a00001147983 */ /* 0x002f280000300800 */
[----:B---3--:R-:W4:Y:S04]  /*19ce0*/  LDL.LU R21, [R1+0x3a4] ;  /* 0x0003a40001157983 */ /* 0x008f280000300800 */
[----:B------:R-:W4:Y:S04]  /*19cf0*/  LDL.LU R22, [R1+0x3a8] ;  /* 0x0003a80001167983 */ /* 0x000f280000300800 */
[----:B------:R-:W4:Y:S04]  /*19d00*/  LDL.LU R23, [R1+0x3ac] ;  /* 0x0003ac0001177983 */ /* 0x000f280000300800 */
[----:B------:R1:W-:Y:S04]  /*19d10*/  STL.64 [R1+0x1d30], R26 ;  /* 0x001d301a01007387 */ /* 0x0003e80000100a00 */
[----:B------:R-:W-:Y:S01]  /*19d20*/  STL.64 [R1+0x1d28], R24 ;  /* 0x001d281801007387 */ /* 0x000fe20000100a00 */
[----:B-1----:R-:W-:-:S02]  /*19d30*/  IMAD.MOV.U32 R26, RZ, RZ, R2 ;  /* 0x000000ffff1a7224 */ /* 0x002fc400078e0002 */
[----:B------:R-:W-:Y:S01]  /*19d40*/  IMAD.MOV.U32 R27, RZ, RZ, R3 ;  /* 0x000000ffff1b7224 */ /* 0x000fe200078e0003 */
[----:B------:R-:W3:Y:S04]  /*19d50*/  LDL.LU R2, [R1+0x1ebc] ;  /* 0x001ebc0001027983 */ /* 0x000ee80000300800 */
[----:B------:R-:W2:Y:S04]  /*19d60*/  LDL.LU R3, [R1+0x1eb8] ;  /* 0x001eb80001037983 */ /* 0x000ea80000300800 */
[----:B------:R1:W-:Y:S04]  /*19d70*/  STL.64 [R1+0x3e0], R4 ;  /* 0x0003e00401007387 */ /* 0x0003e80000100a00 */
[----:B------:R2:W-:Y:S01]  /*19d80*/  STL.64 [R1+0x3e8], R6 ;  /* 0x0003e80601007387 */ /* 0x0005e20000100a00 */
[----:B-1----:R-:W-:-:S02]  /*19d90*/  IMAD.MOV.U32 R5, RZ, RZ, R10 ;  /* 0x000000ffff057224 */ /* 0x002fc400078e000a */
[----:B------:R-:W-:Y:S02]  /*19da0*/  IMAD.MOV.U32 R4, RZ, RZ, R11 ;  /* 0x000000ffff047224 */ /* 0x000fe400078e000b */
[----:B------:R-:W2:Y:S02]  /*19db0*/  LDL.LU.64 R10, [R1+0x1eb0] ;  /* 0x001eb000010a7983 */ /* 0x000ea40000300a00 */
        /* <DEDUP_REMOVED lines=15> */
[----:B------:R-:W2:Y:S04]  /*19eb0*/  LDL.LU.64 R10, [R1+0x1e90] ;  /* 0x001e9000010a7983 */ /* 0x000ea80000300a00 */
[----:B------:R-:W2:Y:S02]  /*19ec0*/  LDL.LU.64 R8, [R1+0x1e88] ;  /* 0x001e880001087983 */ /* 0x000ea40000300a00 */
[C---:B--2---:R-:W-:Y:S02]  /*19ed0*/  HMMA.1688.F32.TF32 R24, R12.reuse, R26, R8 ;  /* 0x0000001a0c18723c */ /* 0x044fe40000081008 */
[----:B------:R-:W4:Y:S06]  /*19ee0*/  LDL.LU.64 R10, [R1+0x1e80] ;  /* 0x001e8000010a7983 */ /* 0x000f2c0000300a00 */
[----:B----4-:R-:W-:Y:S01]  /*19ef0*/  HMMA.1688.F32.TF32 R8, R12, R10, R20 ;  /* 0x0000000a0c08723c */ /* 0x010fe20000081014 */
[----:B------:R-:W2:Y:S10]  /*19f00*/  LDL.LU R20, [R1+0x2a0] ;  /* 0x0002a00001147983 */ /* 0x000eb40000300800 */
[----:B------:R-:W-:Y:S04]  /*19f10*/  STL.64 [R1+0x3b0], R24 ;  /* 0x0003b01801007387 */ /* 0x000fe80000100a00 */
[----:B------:R-:W-:Y:S04]  /*19f20*/  STL.64 [R1+0x3b8], R26 ;  /* 0x0003b81a01007387 */ /* 0x000fe80000100a00 */
[----:B------:R1:W-:Y:S04]  /*19f30*/  STL.64 [R1+0x3a0], R8 ;  /* 0x0003a00801007387 */ /* 0x0003e80000100a00 */
[----:B------:R4:W-:Y:S04]  /*19f40*/  STL.64 [R1+0x3a8], R10 ;  /* 0x0003a80a01007387 */ /* 0x0009e80000100a00 */
[----:B------:R-:W2:Y:S04]  /*19f50*/  LDL.LU R21, [R1+0x2a4] ;  /* 0x0002a40001157983 */ /* 0x000ea80000300800 */
[----:B------:R-:W2:Y:S04]  /*19f60*/  LDL.LU R22, [R1+0x2a8] ;  /* 0x0002a80001167983 */ /* 0x000ea80000300800 */
[----:B------:R-:W2:Y:S04]  /*19f70*/  LDL.LU R23, [R1+0x2ac] ;  /* 0x0002ac0001177983 */ /* 0x000ea80000300800 */
[----:B-1----:R-:W3:Y:S04]  /*19f80*/  LDL.LU R8, [R1+0x390] ;  /* 0x0003900001087983 */ /* 0x002ee80000300800 */
[----:B------:R-:W3:Y:S04]  /*19f90*/  LDL.LU R9, [R1+0x394] ;  /* 0x0003940001097983 */ /* 0x000ee80000300800 */
[----:B----4-:R-:W3:Y:S04]  /*19fa0*/  LDL.LU R10, [R1+0x398] ;  /* 0x00039800010a7983 */ /* 0x010ee80000300800 */
[----:B------:R-:W3:Y:S04]  /*19fb0*/  LDL.LU R11, [R1+0x39c] ;  /* 0x00039c00010b7983 */ /* 0x000ee80000300800 */
[----:B--2---:R-:W-:Y:S04]  /*19fc0*/  STL.64 [R1+0x1df8], R22 ;  /* 0x001df81601007387 */ /* 0x004fe80000100a00 */
[----:B------:R1:W-:Y:S04]  /*19fd0*/  STL.64 [R1+0x1df0], R20 ;  /* 0x001df01401007387 */ /* 0x0003e80000100a00 */
[----:B-1----:R-:W2:Y:S04]  /*19fe0*/  LDL.LU R20, [R1+0x2b0] ;  /* 0x0002b00001147983 */ /* 0x002ea80000300800 */
[----:B------:R-:W2:Y:S04]  /*19ff0*/  LDL.LU R21, [R1+0x2b4] ;  /* 0x0002b40001157983 */ /* 0x000ea80000300800 */
[----:B------:R-:W4:Y:S04]  /*1a000*/  LDL.LU R22, [R1+0x2b8] ;  /* 0x0002b80001167983 */ /* 0x000f280000300800 */
[----:B------:R-:W4:Y:S04]  /*1a010*/  LDL.LU R23, [R1+0x2bc] ;  /* 0x0002bc0001177983 */ /* 0x000f280000300800 */
[----:B----4-:R1:W-:Y:S04]  /*1a020*/  STL.64 [R1+0x1e10], R22 ;  /* 0x001e101601007387 */ /* 0x0103e80000100a00 */
[----:B--2---:R-:W-:Y:S01]  /*1a030*/  STL.64 [R1+0x1e08], R20 ;  /* 0x001e081401007387 */ /* 0x004fe20000100a00 */
[----:B-1----:R-:W-:-:S02]  /*1a040*/  IMAD.MOV.U32 R22, RZ, RZ, R17 ;  /* 0x000000ffff167224 */ /* 0x002fc400078e0011 */
[----:B------:R-:W-:-:S05]  /*1a050*/  IMAD.MOV.U32 R23, RZ, RZ, R16 ;  /* 0x000000ffff177224 */ /* 0x000fca00078e0010 */
[----:B------:R1:W-:Y:S02]  /*1a060*/  STL.64 [R1+0x1e20], R22 ;  /* 0x001e201601007387 */ /* 0x0003e40000100a00 */
[----:B-1----:R-:W-:Y:S02]  /*1a070*/  IMAD.MOV.U32 R22, RZ, RZ, R7 ;  /* 0x000000ffff167224 */ /* 0x002fe400078e0007 */
[----:B------:R-:W-:-:S05]  /*1a080*/  IMAD.MOV.U32 R23, RZ, RZ, R6 ;  /* 0x000000ffff177224 */ /* 0x000fca00078e0006 */
[----:B------:R1:W-:Y:S04]  /*1a090*/  STL.64 [R1+0x1e38], R22 ;  /* 0x001e381601007387 */ /* 0x0003e80000100a00 */
[----:B------:R-:W2:Y:S04]  /*1a0a0*/  LDL.LU R24, [R1+0x1f0] ;  /* 0x0001f00001187983 */ /* 0x000ea80000300800 */
[----:B------:R-:W2:Y:S04]  /*1a0b0*/  LDL.LU R25, [R1+0x1f4] ;  /* 0x0001f40001197983 */ /* 0x000ea80000300800 */
[----:B------:R-:W4:Y:S04]  /*1a0c0*/  LDL.LU R26, [R1+0x1f8] ;  /* 0x0001f800011a7983 */ /* 0x000f280000300800 */
[----:B------:R-:W4:Y:S01]  /*1a0d0*/  LDL.LU R27, [R1+0x1fc] ;  /* 0x0001fc00011b7983 */ /* 0x000f220000300800 */
[----:B-1----:R-:W-:-:S02]  /*1a0e0*/  IMAD.MOV.U32 R23, RZ, RZ, R4 ;  /* 0x000000ffff177224 */ /* 0x002fc400078e0004 */
[----:B------:R-:W-:Y:S01]  /*1a0f0*/  IMAD.MOV.U32 R22, RZ, RZ, R5 ;  /* 0x000000ffff167224 */ /* 0x000fe200078e0005 */
[----:B------:R-:W2:Y:S04]  /*1a100*/  LDL.LU R4, [R1+0x380] ;  /* 0x0003800001047983 */ /* 0x000ea80000300800 */
[----:B------:R-:W2:Y:S04]  /*1a110*/  LDL.LU R5, [R1+0x384] ;  /* 0x0003840001057983 */ /* 0x000ea80000300800 */
[----:B------:R-:W2:Y:S04]  /*1a120*/  LDL.LU R6, [R1+0x388] ;  /* 0x0003880001067983 */ /* 0x000ea80000300800 */
[----:B------:R-:W2:Y:S04]  /*1a130*/  LDL.LU R7, [R1+0x38c] ;  /* 0x00038c0001077983 */ /* 0x000ea80000300800 */
[----:B------:R-:W2:Y:S04]  /*1a140*/  LDL.LU R16, [R1+0x2f0] ;  /* 0x0002f00001107983 */ /* 0x000ea80000300800 */
[----:B------:R-:W2:Y:S04]  /*1a150*/  LDL.LU R17, [R1+0x2f4] ;  /* 0x0002f40001117983 */ /* 0x000ea80000300800 */
[----:B------:R-:W2:Y:S04]  /*1a160*/  LDL.LU R18, [R1+0x2f8] ;  /* 0x0002f80001127983 */ /* 0x000ea80000300800 */
[----:B------:R-:W2:Y:S04]  /*1a170*/  LDL.LU R19, [R1+0x2fc] ;  /* 0x0002fc0001137983 */ /* 0x000ea80000300800 */
[----:B----4-:R1:W-:Y:S02]  /*1a180*/  STL.64 [R1+0x1dc8], R26 ;  /* 0x001dc81a01007387 */ /* 0x0103e40000100a00 */
[----:B-1----:R-:W-:-:S02]  /*1a190*/  IMAD.MOV.U32 R26, RZ, RZ, R29 ;  /* 0x000000ffff1a7224 */ /* 0x002fc400078e001d */
[----:B------:R-:W-:-:S07]  /*1a1a0*/  IMAD.MOV.U32 R27, RZ, RZ, R28 ;  /* 0x000000ffff1b7224 */ /* 0x000fce00078e001c */
[----:B---3--:R-:W-:Y:S01]  /*1a1b0*/  HMMA.1688.F32.TF32 R8, R12, R26, R8 ;  /* 0x0000001a0c08723c */ /* 0x008fe20000081008 */
[----:B--2---:R-:W-:-:S15]  /*1a1c0*/  STL.64 [R1+0x1dc0], R24 ;  /* 0x001dc01801007387 */ /* 0x004fde0000100a00 */
[----:B------:R-:W-:-:S03]  /*1a1d0*/  NOP ;  /* 0x0000000000007918 */ /* 0x000fc60000000000 */
[----:B------:R-:W-:Y:S04]  /*1a1e0*/  STL.64 [R1+0x390], R8 ;  /* 0x0003900801007387 */ /* 0x000fe80000100a00 */
[----:B------:R1:W-:Y:S04]  /*1a1f0*/  STL.64 [R1+0x398], R10 ;  /* 0x0003980a01007387 */ /* 0x0003e80000100a00 */
[----:B-1----:R-:W2:Y:S04]  /*1a200*/  LDL.LU.64 R10, [R1+0x1e78] ;  /* 0x001e7800010a7983 */ /* 0x002ea80000300a00 */
[----:B------:R-:W3:Y:S04]  /*1a210*/  LDL.LU.64 R8, [R1+0x1e70] ;  /* 0x001e700001087983 */ /* 0x000ee80000300a00 */
[----:B------:R1:W-:Y:S04]  /*1a220*/  STL.64 [R1+0x1de0], R26 ;  /* 0x001de01a01007387 */ /* 0x0003e80000100a00 */
[----:B-1----:R-:W4:Y:S04]  /*1a230*/  LDL.LU.64 R26, [R1+0x18] ;  /* 0x00001800011a7983 */ /* 0x002f280000300a00 */
[----:B----4-:R1:W-:Y:S04]  /*1a240*/  STL.64 [R1+0x1e00], R26 ;  /* 0x001e001a01007387 */ /* 0x0103e80000100a00 */
[----:B-1----:R-:W4:Y:S04]  /*1a250*/  LDL.LU.64 R26, [R1+0x28] ;  /* 0x00002800011a7983 */ /* 0x002f280000300a00 */
[----:B----4-:R1:W-:Y:S04]  /*1a260*/  STL.64 [R1+0x1e18], R26 ;  /* 0x001e181a01007387 */ /* 0x0103e80000100a00 */
[----:B------:R-:W4:Y:S04]  /*1a270*/  LDL.LU R24, [R1+0x2c0] ;  /* 0x0002c00001187983 */ /* 0x000f280000300800 */
[----:B------:R-:W4:Y:S04]  /*1a280*/  LDL.LU R25, [R1+0x2c4] ;  /* 0x0002c40001197983 */ /* 0x000f280000300800 */
[----:B-1----:R-:W3:Y:S04]  /*1a290*/  LDL.LU R26, [R1+0x2c8] ;  /* 0x0002c800011a7983 */ /* 0x002ee80000300800 */
[----:B------:R-:W3:Y:S01]  /*1a2a0*/  LDL.LU R27, [R1+0x2cc] ;  /* 0x0002cc00011b7983 */ /* 0x000ee20000300800 */
[C---:B--2---:R-:W-:Y:S03]  /*1a2b0*/  HMMA.1688.F32.TF32 R4, R12.reuse, R10, R4 ;  /* 0x0000000a0c04723c */ /* 0x044fe60000081004 */
[----:B---3--:R-:W-:Y:S04]  /*1a2c0*/  STL.64 [R1+0x1e30], R26 ;  /* 0x001e301a01007387 */ /* 0x008fe80000100a00 */
[----:B----4-:R1:W-:Y:S04]  /*1a2d0*/  STL.64 [R1+0x1e28], R24 ;  /* 0x001e281801007387 */ /* 0x0103e80000100a00 */
        /* <DEDUP_REMOVED lines=13> */
[----:B------:R-:W4:Y:S04]  /*1a3b0*/  LDL.LU.64 R4, [R1+0x1e60] ;  /* 0x001e600001047983 */ /* 0x000f280000300a00 */
        /* <DEDUP_REMOVED lines=26> */
[----:B------:R-:W2:-:S15]  /*1a560*/  LDL.LU.64 R26, [R1+0x1e18] ;  /* 0x001e1800011a7983 */ /* 0x000e9e0000300a00 */
[----:B------:R-:W-:Y:S02]  /*1a570*/  NOP ;  /* 0x0000000000007918 */ /* 0x000fe40000000000 */
[----:B------:R-:W-:Y:S04]  /*1a580*/  STL.64 [R1+0x2c0], R20 ;  /* 0x0002c01401007387 */ /* 0x000fe80000100a00 */
[----:B------:R1:W-:Y:S04]  /*1a590*/  STL.64 [R1+0x2c8], R22 ;  /* 0x0002c81601007387 */ /* 0x0003e80000100a00 */
[----:B-1----:R-:W3:Y:S04]  /*1a5a0*/  LDL.LU.64 R22, [R1+0x1e10] ;  /* 0x001e100001167983 */ /* 0x002ee80000300a00 */
[----:B------:R-:W3:Y:S01]  /*1a5b0*/  LDL.LU.64 R20, [R1+0x1e08] ;  /* 0x001e080001147983 */ /* 0x000ee20000300a00 */
[----:B------:R-:W-:-:S02]  /*1a5c0*/  IMAD.MOV.U32 R14, RZ, RZ, R3 ;  /* 0x000000ffff0e7224 */ /* 0x000fc400078e0003 */
[----:B------:R-:W-:Y:S02]  /*1a5d0*/  IMAD.MOV.U32 R15, RZ, RZ, R2 ;  /* 0x000000ffff0f7224 */ /* 0x000fe400078e0002 */
[----:B--2---:R-:W-:Y:S02]  /*1a5e0*/  IMAD.MOV.U32 R29, RZ, RZ, R26 ;  /* 0x000000ffff1d7224 */ /* 0x004fe400078e001a */
[----:B------:R-:W-:Y:S01]  /*1a5f0*/  IMAD.MOV.U32 R28, RZ, RZ, R27 ;  /* 0x000000ffff1c7224 */ /* 0x000fe200078e001b */
[----:B---3--:R-:W-:Y:S01]  /*1a600*/  HMMA.1688.F32.TF32 R20, R16, R26, R20 ;  /* 0x0000001a1014723c */ /* 0x008fe20000081014 */
[----:B------:R-:W2:-:S15]  /*1a610*/  LDL.LU.64 R26, [R1+0x1e00] ;  /* 0x001e0000011a7983 */ /* 0x000e9e0000300a00 */
[----:B------:R-:W-:-:S03]  /*1a620*/  NOP ;  /* 0x0000000000007918 */ /* 0x000fc60000000000 */
[----:B------:R-:W-:Y:S01]  /*1a630*/  IMAD.MOV.U32 R3, RZ, RZ, R22 ;  /* 0x000000ffff037224 */ /* 0x000fe200078e0016 */
[----:B------:R1:W-:Y:S01]  /*1a640*/  STL.64 [R1+0x2b0], R20 ;  /* 0x0002b01401007387 */ /* 0x0003e20000100a00 */
[----:B------:R-:W-:-:S03]  /*1a650*/  IMAD.MOV.U32 R2, RZ, RZ, R23 ;  /* 0x000000ffff027224 */ /* 0x000fc600078e0017 */
[----:B------:R-:W2:Y:S04]  /*1a660*/  LDL.LU.64 R22, [R1+0x1df8] ;  /* 0x001df80001167983 */ /* 0x000ea80000300a00 */
[----:B-1----:R-:W2:Y:S04]  /*1a670*/  LDL.LU.64 R20, [R1+0x1df0] ;  /* 0x001df00001147983 */ /* 0x002ea80000300a00 */
[----:B------:R-:W-:Y:S04]  /*1a680*/  STL [R1+0x1a5c], R3 ;  /* 0x001a5c0301007387 */ /* 0x000fe80000100800 */
[----:B------:R-:W-:Y:S01]  /*1a690*/  STL [R1+0x1a58], R2 ;  /* 0x001a580201007387 */ /* 0x000fe20000100800 */
[----:B--2---:R-:W-:-:S15]  /*1a6a0*/  HMMA.1688.F32.TF32 R20, R16, R26, R20 ;  /* 0x0000001a1014723c */ /* 0x004fde0000081014 */
[----:B------:R-:W-:-:S04]  /*1a6b0*/  NOP ;  /* 0x0000000000007918 */ /* 0x000fc80000000000 */
[----:B------:R1:W-:Y:S04]  /*1a6c0*/  STL.64 [R1+0x2a0], R20 ;  /* 0x0002a01401007387 */ /* 0x0003e80000100a00 */
[----:B------:R2:W-:Y:S01]  /*1a6d0*/  STL.64 [R1+0x2a8], R22 ;  /* 0x0002a81601007387 */ /* 0x0005e20000100a00 */
[----:B-1----:R-:W-:-:S03]  /*1a6e0*/  IMAD.MOV.U32 R20, RZ, RZ, R27 ;  /* 0x000000ffff147224 */ /* 0x002fc600078e001b */
[----:B--2---:R-:W2:Y:S04]  /*1a6f0*/  LDL.LU R23, [R1+0x1dec] ;  /* 0x001dec0001177983 */ /* 0x004ea80000300800 */
[----:B------:R-:W2:Y:S01]  /*1a700*/  LDL.LU R21, [R1+0x1de8] ;  /* 0x001de80001157983 */ /* 0x000ea20000300800 */
[----:B------:R-:W-:-:S03]  /*1a710*/  IMAD.MOV.U32 R22, RZ, RZ, R26 ;  /* 0x000000ffff167224 */ /* 0x000fc600078e001a */
[----:B------:R-:W3:Y:S02]  /*1a720*/  LDL.LU.64 R26, [R1+0x1de0] ;  /* 0x001de000011a7983 */ /* 0x000ee40000300a00 */
[----:B---3--:R-:W-:Y:S02]  /*1a730*/  HMMA.1688.F32.TF32 R24, R16, R26, R8 ;  /* 0x0000001a1018723c */ /* 0x008fe40000081008 */
[----:B------:R-:W3:Y:S04]  /*1a740*/  LDL.LU.64 R10, [R1+0x1dd8] ;  /* 0x001dd800010a7983 */ /* 0x000ee80000300a00 */
[----:B------:R-:W2:-:S13]  /*1a750*/  LDL.LU.64 R8, [R1+0x1dd0] ;  /* 0x001dd00001087983 */ /* 0x000e9a0000300a00 */
[----:B------:R-:W-:Y:S01]  /*1a760*/  IMAD.MOV.U32 R3, RZ, RZ, R26 ;  /* 0x000000ffff037224 */ /* 0x000fe200078e001a */
[----:B------:R1:W-:Y:S01]  /*1a770*/  STL.64 [R1+0x290], R24 ;  /* 0x0002901801007387 */ /* 0x0003e20000100a00 */
[----:B------:R-:W-:-:S03]  /*1a780*/  IMAD.MOV.U32 R2, RZ, RZ, R27 ;  /* 0x000000ffff027224 */ /* 0x000fc600078e001b */
[----:B------:R-:W4:Y:S04]  /*1a790*/  LDL.LU.64 R26, [R1+0x1dc8] ;  /* 0x001dc800011a7983 */ /* 0x000f280000300a00 */
[----:B-1----:R-:W4:Y:S04]  /*1a7a0*/  LDL.LU.64 R24, [R1+0x1dc0] ;  /* 0x001dc00001187983 */ /* 0x002f280000300a00 */
[----:B------:R-:W-:Y:S04]  /*1a7b0*/  STL [R1+0x1aa4], R2 ;  /* 0x001aa40201007387 */ /* 0x000fe80000100800 */
[----:B------:R-:W-:Y:S01]  /*1a7c0*/  STL [R1+0x1aa0], R3 ;  /* 0x001aa00301007387 */ /* 0x000fe20000100800 */
[----:B---3--:R-:W-:Y:S03]  /*1a7d0*/  HMMA.1688.F32.TF32 R12, R16, R10, R12 ;  /* 0x0000000a100c723c */ /* 0x008fe6000008100c */
[----:B------:R-:W-:Y:S04]  /*1a7e0*/  STL.64 [R1+0x1d50], R10 ;  /* 0x001d500a01007387 */ /* 0x000fe80000100a00 */
[----:B--2---:R-:W-:-:S12]  /*1a7f0*/  STL.64 [R1+0x1d48], R8 ;  /* 0x001d480801007387 */ /* 0x004fd80000100a00 */
[----:B------:R1:W-:Y:S04]  /*1a800*/  STL.64 [R1+0x280], R12 ;  /* 0x0002800c01007387 */ /* 0x0003e80000100a00 */
[----:B------:R2:W-:Y:S04]  /*1a810*/  STL.64 [R1+0x288], R14 ;  /* 0x0002880e01007387 */ /* 0x0005e80000100a00 */
[----:B-1----:R-:W3:Y:S04]  /*1a820*/  LDL.LU R12, [R1+0x60] ;  /* 0x00006000010c7983 */ /* 0x002ee80000300800 */
[----:B------:R-:W3:Y:S04]  /*1a830*/  LDL.LU R13, [R1+0x64] ;  /* 0x00006400010d7983 */ /* 0x000ee80000300800 */
[----:B--2---:R-:W2:Y:S01]  /*1a840*/  LDL.LU R14, [R1+0x68] ;  /* 0x00006800010e7983 */ /* 0x004ea20000300800 */
[----:B----4-:R-:W-:Y:S01]  /*1a850*/  HMMA.1688.F32.TF32 R8, R16, R6, R24 ;  /* 0x000000061008723c */ /* 0x010fe20000081018 */
[----:B------:R-:W-:-:S05]  /*1a860*/  IMAD.MOV.U32 R15, RZ, RZ, R5 ;  /* 0x000000ffff0f7224 */ /* 0x000fca00078e0005 */
[----:B--2---:R-:W-:Y:S04]  /*1a870*/  STL.64 [R1+0x1ca0], R14 ;  /* 0x001ca00e01007387 */ /* 0x004fe80000100a00 */
[----:B---3--:R-:W-:Y:S04]  /*1a880*/  STL.64 [R1+0x1c98], R12 ;  /* 0x001c980c01007387 */ /* 0x008fe80000100a00 */
[----:B------:R-:W2:Y:S05]  /*1a890*/  LDL.LU R24, [R1+0x1b0] ;  /* 0x0001b00001187983 */ /* 0x000eaa0000300800 */
[----:B------:R-:W-:Y:S04]  /*1a8a0*/  STL.64 [R1+0x1f0], R8 ;  /* 0x0001f00801007387 */ /* 0x000fe80000100a00 */
[----:B------:R-:W-:Y:S04]  /*1a8b0*/  STL.64 [R1+0x1f8], R10 ;  /* 0x0001f80a01007387 */ /* 0x000fe80000100a00 */
        /* <DEDUP_REMOVED lines=9> */
[----:B---3--:R1:W-:Y:S04]  /*1a950*/  STL.64 [R1+0x1d98], R26 ;  /* 0x001d981a01007387 */ /* 0x0083e80000100a00 */
[----:B--2---:R-:W-:Y:S04]  /*1a960*/  STL.64 [R1+0x1d90], R24 ;  /* 0x001d901801007387 */ /* 0x004fe80000100a00 */
[----:B-1----:R-:W2:Y:S04]  /*1a970*/  LDL.LU.64 R26, [R1+0x48] ;  /* 0x00004800011a7983 */ /* 0x002ea80000300a00 */
[----:B--2---:R1:W-:Y:S04]  /*1a980*/  STL.64 [R1+0x1da0], R26 ;  /* 0x001da01a01007387 */ /* 0x0043e80000100a00 */
[----:B-1----:R-:W2:Y:S04]  /*1a990*/  LDL.LU.64 R26, [R1+0x58] ;  /* 0x00005800011a7983 */ /* 0x002ea80000300a00 */
[----:B------:R-:W3:Y:S04]  /*1a9a0*/  LDL.LU.64 R10, [R1+0x38] ;  /* 0x00003800010a7983 */ /* 0x000ee80000300a00 */
[----:B---3--:R1:W-:Y:S04]  /*1a9b0*/  STL.64 [R1+0x1da8], R10 ;  /* 0x001da80a01007387 */ /* 0x0083e80000100a00 */
[----:B------:R-:W2:Y:S04]  /*1a9c0*/  LDL.LU R8, [R1+0x1e0] ;  /* 0x0001e00001087983 */ /* 0x000ea80000300800 */
[----:B------:R-:W2:Y:S04]  /*1a9d0*/  LDL.LU R9, [R1+0x1e4] ;  /* 0x0001e40001097983 */ /* 0x000ea80000300800 */
[----:B-1----:R-:W2:Y:S04]  /*1a9e0*/  LDL.LU R10, [R1+0x1e8] ;  /* 0x0001e800010a7983 */ /* 0x002ea80000300800 */
[----:B------:R-:W2:Y:S04]  /*1a9f0*/  LDL.LU R11, [R1+0x1ec] ;  /* 0x0001ec00010b7983 */ /* 0x000ea80000300800 */
[----:B------:R-:W-:Y:S04]  /*1aa00*/  STL.64 [R1+0x1d40], R6 ;  /* 0x001d400601007387 */ /* 0x000fe80000100a00 */
[----:B------:R1:W-:Y:S04]  /*1aa10*/  STL [R1+0x1d38], R4 ;  /* 0x001d380401007387 */ /* 0x0003e80000100800 */
[----:B-1----:R-:W3:Y:S04]  /*1aa20*/  LDL.LU R4, [R1+0x1d0] ;  /* 0x0001d00001047983 */ /* 0x002ee80000300800 */
[----:B------:R-:W3:Y:S04]  /*1aa30*/  LDL.LU R5, [R1+0x1d4] ;  /* 0x0001d40001057983 */ /* 0x000ee80000300800 */
[----:B------:R-:W3:Y:S04]  /*1aa40*/  LDL.LU R6, [R1+0x1d8] ;  /* 0x0001d80001067983 */ /* 0x000ee80000300800 */
[----:B------:R-:W3:Y:S04]  /*1aa50*/  LDL.LU R7, [R1+0x1dc] ;  /* 0x0001dc0001077983 */ /* 0x000ee80000300800 */
[----:B------:R-:W4:Y:S04]  /*1aa60*/  LDL.LU R12, [R1+0x90] ;  /* 0x00009000010c7983 */ /* 0x000f280000300800 */
[----:B------:R-:W4:Y:S04]  /*1aa70*/  LDL.LU R13, [R1+0x94] ;  /* 0x00009400010d7983 */ /* 0x000f280000300800 */
[----:B------:R-:W2:Y:S04]  /*1aa80*/  LDL.LU R14, [R1+0x98] ;  /* 0x00009800010e7983 */ /* 0x000ea80000300800 */
[----:B------:R-:W2:Y:S04]  /*1aa90*/  LDL.LU R15, [R1+0x9c] ;  /* 0x00009c00010f7983 */ /* 0x000ea80000300800 */
[----:B--2---:R1:W-:Y:S04]  /*1aaa0*/  STL.64 [R1+0x1cb0], R14 ;  /* 0x001cb00e01007387 */ /* 0x0043e80000100a00 */
[----:B----4-:R-:W-:Y:S01]  /*1aab0*/  STL.64 [R1+0x1ca8], R12 ;  /* 0x001ca80c01007387 */ /* 0x010fe20000100a00 */
[----:B-1----:R-:W-:-:S02]  /*1aac0*/  IMAD.MOV.U32 R14, RZ, RZ, R22 ;  /* 0x000000ffff0e7224 */ /* 0x002fc400078e0016 */
[----:B------:R-:W-:Y:S01]  /*1aad0*/  IMAD.MOV.U32 R15, RZ, RZ, R20 ;  /* 0x000000ffff0f7224 */ /* 0x000fe200078e0014 */
[----:B------:R-:W2:Y:S04]  /*1aae0*/  LDL.LU R22, [R1+0x1dbc] ;  /* 0x001dbc0001167983 */ /* 0x000ea80000300800 */
[----:B------:R-:W2:Y:S04]  /*1aaf0*/  LDL.LU R20, [R1+0x1db8] ;  /* 0x001db80001147983 */ /* 0x000ea80000300800 */
[----:B------:R-:W4:Y:S04]  /*1ab00*/  LDL.LU R16, [R1+0x80] ;  /* 0x0000800001107983 */ /* 0x000f280000300800 */
[----:B------:R-:W4:Y:S04]  /*1ab10*/  LDL.LU R17, [R1+0x84] ;  /* 0x0000840001117983 */ /* 0x000f280000300800 */
[----:B------:R-:W2:Y:S04]  /*1ab20*/  LDL.LU R18, [R1+0x88] ;  /* 0x0000880001127983 */ /* 0x000ea80000300800 */
[----:B------:R-:W2:Y:S04]  /*1ab30*/  LDL.LU R19, [R1+0x8c] ;  /* 0x00008c0001137983 */ /* 0x000ea80000300800 */
[----:B--2---:R-:W-:Y:S04]  /*1ab40*/  STL.64 [R1+0x1cc0], R18 ;  /* 0x001cc01201007387 */ /* 0x004fe80000100a00 */
[----:B----4-:R1:W-:Y:S04]  /*1ab50*/  STL.64 [R1+0x1cb8], R16 ;  /* 0x001cb81001007387 */ /* 0x0103e80000100a00 */
[----:B-1----:R-:W2:Y:S04]  /*1ab60*/  LDL.LU R16, [R1+0xa0] ;  /* 0x0000a00001107983 */ /* 0x002ea80000300800 */
[----:B------:R-:W2:Y:S04]  /*1ab70*/  LDL.LU R17, [R1+0xa4] ;  /* 0x0000a40001117983 */ /* 0x000ea80000300800 */
[----:B------:R-:W4:Y:S04]  /*1ab80*/  LDL.LU R18, [R1+0xa8] ;  /* 0x0000a80001127983 */ /* 0x000f280000300800 */
[----:B------:R-:W4:Y:S01]  /*1ab90*/  LDL.LU R19, [R1+0xac] ;  /* 0x0000ac0001137983 */ /* 0x000f220000300800 */
[----:B------:R-:W-:Y:S01]  /*1aba0*/  HMMA.1688.F32.TF32 R8, R20, R26, R8 ;  /* 0x0000001a1408723c */ /* 0x000fe20000081008 */
[----:B------:R-:W-:-:S02]  /*1abb0*/  IMAD.MOV.U32 R3, RZ, RZ, R26 ;  /* 0x000000ffff037224 */ /* 0x000fc400078e001a */
[----:B------:R-:W-:Y:S01]  /*1abc0*/  IMAD.MOV.U32 R2, RZ, RZ, R27 ;  /* 0x000000ffff027224 */ /* 0x000fe200078e001b */
[----:B----4-:R1:W-:Y:S04]  /*1abd0*/  STL.64 [R1+0x1cd0], R18 ;  /* 0x001cd01201007387 */ /* 0x0103e80000100a00 */
[----:B--2---:R-:W-:Y:S01]  /*1abe0*/  STL.64 [R1+0x1cc8], R16 ;  /* 0x001cc81001007387 */ /* 0x004fe20000100a00 */
[----:B-1----:R-:W-:Y:S01]  /*1abf0*/  IMAD.MOV.U32 R18, RZ, RZ, R29 ;  /* 0x000000ffff127224 */ /* 0x002fe200078e001d */
[----:B------:R-:W-:Y:S02]  /*1ac00*/  MOV R19, R28 ;  /* 0x0000001c00137202 */ /* 0x000fe40000000f00 */
[----:B------:R-:W2:Y:S04]  /*1ac10*/  LDL.LU R29, [R1+0x1db4] ;  /* 0x001db400011d7983 */ /* 0x000ea80000300800 */
[----:B------:R-:W4:Y:S04]  /*1ac20*/  LDL.LU R28, [R1+0x1db0] ;  /* 0x001db000011c7983 */ /* 0x000f280000300800 */
[----:B------:R-:W-:Y:S04]  /*1ac30*/  STL.64 [R1+0x1e0], R8 ;  /* 0x0001e00801007387 */ /* 0x000fe80000100a00 */
[----:B------:R1:W-:Y:S04]  /*1ac40*/  STL.64 [R1+0x1e8], R10 ;  /* 0x0001e80a01007387 */ /* 0x0003e80000100a00 */
[----:B-1----:R-:W2:Y:S04]  /*1ac50*/  LDL.LU.64 R10, [R1+0x1da8] ;  /* 0x001da800010a7983 */ /* 0x002ea80000300a00 */
[----:B------:R-:W3:Y:S02]  /*1ac60*/  LDL.LU.64 R26, [R1+0x1da0] ;  /* 0x001da000011a7983 */ /* 0x000ee40000300a00 */
[----:B---3--:R-:W-:-:S15]  /*1ac70*/  HMMA.1688.F32.TF32 R4, R20, R26, R4 ;  /* 0x0000001a1404723c */ /* 0x008fde0000081004 */
[----:B------:R-:W-:-:S04]  /*1ac80*/  NOP ;  /* 0x0000000000007918 */ /* 0x000fc80000000000 */
[----:B------:R1:W-:Y:S04]  /*1ac90*/  STL.64 [R1+0x1d0], R4 ;  /* 0x0001d00401007387 */ /* 0x0003e80000100a00 */
[----:B------:R-:W-:Y:S01]  /*1aca0*/  STL.64 [R1+0x1d8], R6 ;  /* 0x0001d80601007387 */ /* 0x000fe20000100a00 */
[----:B-1----:R-:W-:Y:S02]  /*1acb0*/  IMAD.MOV.U32 R5, RZ, RZ, R26 ;  /* 0x000000ffff057224 */ /* 0x002fe400078e001a */
[----:B------:R-:W-:Y:S02]  /*1acc0*/  IMAD.MOV.U32 R4, RZ, RZ, R27 ;  /* 0x000000ffff047224 */ /* 0x000fe400078e001b */
[----:B------:R-:W2:Y:S04]  /*1acd0*/  LDL.LU.64 R26, [R1+0x1d98] ;  /* 0x001d9800011a7983 */ /* 0x000ea80000300a00 */
        /* <DEDUP_REMOVED lines=32> */
[----:B------:R-:W2:Y:S01]  /*1aee0*/  LDL.LU R27, [R1+0x1ac] ;  /* 0x0001ac00011b7983 */ /* 0x000ea20000300800 */
[----:B------:R-:W-:-:S02]  /*1aef0*/  IMAD.MOV.U32 R18, RZ, RZ, R5 ;  /* 0x000000ffff127224 */ /* 0x000fc400078e0005 */
[----:B------:R-:W-:Y:S01]  /*1af00*/  IMAD.MOV.U32 R19, RZ, RZ, R4 ;  /* 0x000000ffff137224 */ /* 0x000fe200078e0004 */
[----:B------:R-:W3:Y:S04]  /*1af10*/  LDL.LU.64 R10, [R1+0x8] ;  /* 0x00000800010a7983 */ /* 0x000ee80000300a00 */
[----:B------:R-:W3:Y:S04]  /*1af20*/  LDL.LU R4, [R1+0x180] ;  /* 0x0001800001047983 */ /* 0x000ee80000300800 */
[----:B------:R-:W3:Y:S04]  /*1af30*/  LDL.LU R5, [R1+0x184] ;  /* 0x0001840001057983 */ /* 0x000ee80000300800 */
[----:B------:R-:W3:Y:S04]  /*1af40*/  LDL.LU R6, [R1+0x188] ;  /* 0x0001880001067983 */ /* 0x000ee80000300800 */
[----:B------:R-:W3:Y:S04]  /*1af50*/  LDL.LU R7, [R1+0x18c] ;  /* 0x00018c0001077983 */ /* 0x000ee80000300800 */
        /* <DEDUP_REMOVED lines=19> */
[----:B------:R-:W4:Y:S04]  /*1b090*/  LDL.LU R29, [R1+0x1d68] ;  /* 0x001d6800011d7983 */ /* 0x000f280000300800 */
[----:B------:R-:W-:Y:S01]  /*1b0a0*/  STL.64 [R1+0x1d08], R14 ;  /* 0x001d080e01007387 */ /* 0x000fe20000100a00 */
[----:B---3--:R-:W-:Y:S03]  /*1b0b0*/  HMMA.1688.F32.TF32 R24, R20, R10, R24 ;  /* 0x0000000a1418723c */ /* 0x008fe60000081018 */
[----:B--2---:R1:W-:Y:S04]  /*1b0c0*/  STL.64 [R1+0x1d00], R12 ;  /* 0x001d000c01007387 */ /* 0x0043e80000100a00 */
[----:B-1----:R-:W2:Y:S04]  /*1b0d0*/  LDL.LU R12, [R1+0xd0] ;  /* 0x0000d000010c7983 */ /* 0x002ea80000300800 */
[----:B------:R-:W2:Y:S04]  /*1b0e0*/  LDL.LU R13, [R1+0xd4] ;  /* 0x0000d400010d7983 */ /* 0x000ea80000300800 */
[----:B------:R-:W3:Y:S04]  /*1b0f0*/  LDL.LU R14, [R1+0xd8] ;  /* 0x0000d800010e7983 */ /* 0x000ee80000300800 */
[----:B------:R-:W3:Y:S01]  /*1b100*/  LDL.LU R15, [R1+0xdc] ;  /* 0x0000dc00010f7983 */ /* 0x000ee20000300800 */
[----:B------:R-:W-:-:S02]  /*1b110*/  IMAD.MOV.U32 R18, RZ, RZ, R3 ;  /* 0x000000ffff127224 */ /* 0x000fc400078e0003 */
[----:B------:R-:W-:Y:S02]  /*1b120*/  IMAD.MOV.U32 R19, RZ, RZ, R2 ;  /* 0x000000ffff137224 */ /* 0x000fe400078e0002 */
[----:B------:R-:W-:Y:S02]  /*1b130*/  IMAD.MOV.U32 R3, RZ, RZ, R10 ;  /* 0x000000ffff037224 */ /* 0x000fe400078e000a */
[----:B------:R-:W-:Y:S01]  /*1b140*/  IMAD.MOV.U32 R2, RZ, RZ, R11 ;  /* 0x000000ffff027224 */ /* 0x000fe200078e000b */
[----:B---3--:R-:W-:Y:S04]  /*1b150*/  STL.64 [R1+0x1d20], R14 ;  /* 0x001d200e01007387 */ /* 0x008fe80000100a00 */
[----:B--2---:R1:W-:Y:S04]  /*1b160*/  STL.64 [R1+0x1d18], R12 ;  /* 0x001d180c01007387 */ /* 0x0043e80000100a00 */
[----:B-1----:R-:W2:Y:S04]  /*1b170*/  LDL.LU R12, [R1+0xe0] ;  /* 0x0000e000010c7983 */ /* 0x002ea80000300800 */
[----:B------:R-:W2:Y:S04]  /*1b180*/  LDL.LU R13, [R1+0xe4] ;  /* 0x0000e400010d7983 */ /* 0x000ea80000300800 */
[----:B------:R-:W-:Y:S04]  /*1b190*/  STL.64 [R1+0x190], R24 ;  /* 0x0001901801007387 */ /* 0x000fe80000100a00 */
[----:B------:R1:W-:Y:S04]  /*1b1a0*/  STL.64 [R1+0x198], R26 ;  /* 0x0001981a01007387 */ /* 0x0003e80000100a00 */
[----:B-1----:R-:W3:Y:S04]  /*1b1b0*/  LDL.LU.64 R26, [R1+0x1d60] ;  /* 0x001d6000011a7983 */ /* 0x002ee80000300a00 */
[----:B------:R-:W3:Y:S04]  /*1b1c0*/  LDL.LU.64 R24, [R1+0x1d58] ;  /* 0x001d580001187983 */ /* 0x000ee80000300a00 */
[----:B------:R-:W2:Y:S04]  /*1b1d0*/  LDL.LU.64 R10, [R1+0x1d50] ;  /* 0x001d5000010a7983 */ /* 0x000ea80000300a00 */
[----:B------:R-:W3:Y:S01]  /*1b1e0*/  LDL.LU.64 R8, [R1+0x1d48] ;  /* 0x001d480001087983 */ /* 0x000ee20000300a00 */
[----:B--2---:R-:W-:-:S15]  /*1b1f0*/  HMMA.1688.F32.TF32 R4, R20, R10, R4 ;  /* 0x0000000a1404723c */ /* 0x004fde0000081004 */
[----:B------:R-:W-:-:S04]  /*1b200*/  NOP ;  /* 0x0000000000007918 */ /* 0x000fc80000000000 */
[----:B------:R-:W-:Y:S04]  /*1b210*/  STL.64 [R1+0x180], R4 ;  /* 0x0001800401007387 */ /* 0x000fe80000100a00 */
[----:B------:R1:W-:Y:S04]  /*1b220*/  STL.64 [R1+0x188], R6 ;  /* 0x0001880601007387 */ /* 0x0003e80000100a00 */
[----:B-1----:R-:W3:Y:S04]  /*1b230*/  LDL.LU.64 R6, [R1+0x1d40] ;  /* 0x001d400001067983 */ /* 0x002ee80000300a00 */
[----:B------:R-:W2:Y:S01]  /*1b240*/  LDL.LU R4, [R1+0x1d38] ;  /* 0x001d380001047983 */ /* 0x000ea20000300800 */
[----:B----4-:R-:W-:-:S02]  /*1b250*/  IMAD.MOV.U32 R14, RZ, RZ, R29 ;  /* 0x000000ffff0e7224 */ /* 0x010fc400078e001d */
[----:B------:R-:W-:Y:S01]  /*1b260*/  IMAD.MOV.U32 R15, RZ, RZ, R28 ;  /* 0x000000ffff0f7224 */ /* 0x000fe200078e001c */
[----:B---3--:R-:W-:Y:S01]  /*1b270*/  HMMA.1688.F32.TF32 R20, R20, R6, R24 ;  /* 0x000000061414723c */ /* 0x008fe20000081018 */
[----:B------:R-:W3:Y:S04]  /*1b280*/  LDL.LU.64 R26, [R1+0x1d30] ;  /* 0x001d3000011a7983 */ /* 0x000ee80000300a00 */
[----:B------:R-:W3:-:S14]  /*1b290*/  LDL.LU.64 R24, [R1+0x1d28] ;  /* 0x001d280001187983 */ /* 0x000edc0000300a00 */
[----:B------:R-:W-:Y:S04]  /*1b2a0*/  STL.64 [R1+0xf0], R20 ;  /* 0x0000f01401007387 */ /* 0x000fe80000100a00 */
[----:B------:R-:W-:Y:S04]  /*1b2b0*/  STL.64 [R1+0xf8], R22 ;  /* 0x0000f81601007387 */ /* 0x000fe80000100a00 */
[----:B------:R-:W4:Y:S01]  /*1b2c0*/  LDL R5, [R1+0x7e0] ;  /* 0x0007e00001057983 */ /* 0x000f220000100800 */
[----:B---3--:R-:W-:Y:S03]  /*1b2d0*/  HMMA.1688.F32.TF32 R16, R24, R18, R12 ;  /* 0x000000121810723c */ /* 0x008fe6000008100c */
[----:B------:R-:W3:Y:S04]  /*1b2e0*/  LDL.LU.64 R14, [R1+0x1d20] ;  /* 0x001d2000010e7983 */ /* 0x000ee80000300a00 */
[----:B------:R-:W3:-:S12]  /*1b2f0*/  LDL.LU.64 R12, [R1+0x1d18] ;  /* 0x001d1800010c7983 */ /* 0x000ed80000300a00 */
[----:B------:R-:W-:Y:S01]  /*1b300*/  IMAD.MOV.U32 R29, RZ, RZ, R18 ;  /* 0x000000ffff1d7224 */ /* 0x000fe200078e0012 */
[----:B------:R3:W-:Y:S01]  /*1b310*/  STL.64 [R1+0xe0], R16 ;  /* 0x0000e01001007387 */ /* 0x0007e20000100a00 */
[----:B------:R-:W-:-:S03]  /*1b320*/  IMAD.MOV.U32 R28, RZ, RZ, R19 ;  /* 0x000000ffff1c7224 */ /* 0x000fc600078e0013 */
[----:B------:R-:W3:Y:S04]  /*1b330*/  LDL.LU.64 R18, [R1+0x1d10] ;  /* 0x001d100001127983 */ /* 0x000ee80000300a00 */
[----:B------:R-:W-:Y:S04]  /*1b340*/  STL [R1+0x198c], R28 ;  /* 0x00198c1c01007387 */ /* 0x000fe80000100800 */
        /* <DEDUP_REMOVED lines=8> */
[----:B------:R-:W3:Y:S04]  /*1b3d0*/  LDL.LU.64 R14, [R1+0x1cf0] ;  /* 0x001cf000010e7983 */ /* 0x000ee80000300a00 */
[----:B------:R-:W3:-:S13]  /*1b3e0*/  LDL.LU.64 R12, [R1+0x1ce8] ;  /* 0x001ce800010c7983 */ /* 0x000eda0000300a00 */
[----:B------:R-:W-:Y:S01]  /*1b3f0*/  IMAD.MOV.U32 R28, RZ, RZ, R18 ;  /* 0x000000ffff1c7224 */ /* 0x000fe200078e0012 */
[----:B------:R3:W-:Y:S01]  /*1b400*/  STL.64 [R1+0xc0], R16 ;  /* 0x0000c01001007387 */ /* 0x0007e20000100a00 */
[----:B------:R-:W-:-:S03]  /*1b410*/  IMAD.MOV.U32 R29, RZ, RZ, R19 ;  /* 0x000000ffff1d7224 */ /* 0x000fc600078e0013 */
[----:B------:R-:W3:Y:S04]  /*1b420*/  LDL.LU.64 R18, [R1+0x1ce0] ;  /* 0x001ce00001127983 */ /* 0x000ee80000300a00 */
[----:B------:R-:W-:Y:S04]  /*1b430*/  STL [R1+0x19cc], R29 ;  /* 0x0019cc1d01007387 */ /* 0x000fe80000100800 */
[----:B------:R-:W-:Y:S01]  /*1b440*/  STL [R1+0x19c8], R28 ;  /* 0x0019c81c01007387 */ /* 0x000fe20000100800 */
[----:B---3--:R-:W-:Y:S03]  /*1b450*/  HMMA.1688.F32.TF32 R16, R24, R18, R12 ;  /* 0x000000121810723c */ /* 0x008fe6000008100c */
[----:B------:R-:W3:-:S15]  /*1b460*/  LDL.LU.64 R14, [R1+0x1cd8] ;  /* 0x001cd800010e7983 */ /* 0x000ede0000300a00 */
[----:B------:R-:W-:Y:S01]  /*1b470*/  NOP ;  /* 0x0000000000007918 */ /* 0x000fe20000000000 */
[----:B------:R-:W-:Y:S04]  /*1b480*/  STL.64 [R1+0xb0], R16 ;  /* 0x0000b01001007387 */ /* 0x000fe80000100a00 */
[----:B------:R1:W-:Y:S04]  /*1b490*/  STL.64 [R1+0xb8], R18 ;  /* 0x0000b81201007387 */ /* 0x0003e80000100a00 */
[----:B-1----:R-:W3:Y:S04]  /*1b4a0*/  LDL.LU.64 R18, [R1+0x1cd0] ;  /* 0x001cd00001127983 */ /* 0x002ee80000300a00 */
[----:B------:R-:W3:Y:S02]  /*1b4b0*/  LDL.LU.64 R16, [R1+0x1cc8] ;  /* 0x001cc80001107983 */ /* 0x000ee40000300a00 */
[----:B---3--:R-:W-:Y:S02]  /*1b4c0*/  HMMA.1688.F32.TF32 R12, R24, R14, R16 ;  /* 0x0000000e180c723c */ /* 0x008fe40000081010 */
[----:B------:R-:W3:Y:S04]  /*1b4d0*/  LDL.LU.64 R18, [R1+0x1cc0] ;  /* 0x001cc00001127983 */ /* 0x000ee80000300a00 */
[----:B------:R-:W3:-:S13]  /*1b4e0*/  LDL.LU.64 R16, [R1+0x1cb8] ;  /* 0x001cb80001107983 */ /* 0x000eda0000300a00 */
[----:B------:R-:W-:Y:S01]  /*1b4f0*/  IMAD.MOV.U32 R29, RZ, RZ, R14 ;  /* 0x000000ffff1d7224 */ /* 0x000fe200078e000e */
[----:B------:R1:W-:Y:S01]  /*1b500*/  STL.64 [R1+0xa0], R12 ;  /* 0x0000a00c01007387 */ /* 0x0003e20000100a00 */
[----:B------:R-:W-:-:S03]  /*1b510*/  IMAD.MOV.U32 R28, RZ, RZ, R15 ;  /* 0x000000ffff1c7224 */ /* 0x000fc600078e000f */
[----:B------:R-:W2:Y:S04]  /*1b520*/  LDL.LU.64 R14, [R1+0x1cb0] ;  /* 0x001cb000010e7983 */ /* 0x000ea80000300a00 */
[----:B-1----:R-:W2:Y:S01]  /*1b530*/  LDL.LU.64 R12, [R1+0x1ca8] ;  /* 0x001ca800010c7983 */ /* 0x002ea20000300a00 */
[----:B------:R-:W-:Y:S02]  /*1b540*/  IMAD.MOV.U32 R22, RZ, RZ, R3 ;  /* 0x000000ffff167224 */ /* 0x000fe400078e0003 */
[----:B------:R-:W-:Y:S01]  /*1b550*/  IMAD.MOV.U32 R23, RZ, RZ, R2 ;  /* 0x000000ffff177224 */ /* 0x000fe200078e0002 */
[----:B------:R-:W-:-:S06]  /*1b560*/  LOP3.LUT R2, R0, 0x20, RZ, 0x3c, !PT ;  /* 0x0000002000027812 */ /* 0x000fcc00078e3cff */
[----:B--2---:R-:W-:Y:S01]  /*1b570*/  HMMA.1688.F32.TF32 R20, R24, R22, R12 ;  /* 0x000000161814723c */ /* 0x004fe2000008100c */
[----:B------:R-:W2:Y:S04]  /*1b580*/  LDL.LU.64 R14, [R1+0x1ca0] ;  /* 0x001ca000010e7983 */ /* 0x000ea80000300a00 */
[----:B------:R-:W2:-:S14]  /*1b590*/  LDL.LU.64 R12, [R1+0x1c98] ;  /* 0x001c9800010c7983 */ /* 0x000e9c0000300a00 */
[----:B------:R-:W-:Y:S04]  /*1b5a0*/  STL.64 [R1+0x90], R20 ;  /* 0x0000901401007387 */ /* 0x000fe80000100a00 */
[----:B------:R3:W-:Y:S04]  /*1b5b0*/  STL.64 [R1+0x98], R22 ;  /* 0x0000981601007387 */ /* 0x0007e80000100a00 */
[----:B------:R-:W-:Y:S01]  /*1b5c0*/  STL.64 [R1+0x1c90], R8 ;  /* 0x001c900801007387 */ /* 0x000fe20000100a00 */
[C---:B---3--:R-:W-:Y:S03]  /*1b5d0*/  HMMA.1688.F32.TF32 R20, R24.reuse, R10, R16 ;  /* 0x0000000a1814723c */ /* 0x048fe60000081010 */
[----:B------:R-:W-:Y:S04]  /*1b5e0*/  LDS R18, [R0+UR7+0x12100] ;  /* 0x0121000700127984 */ /* 0x000fe80008000800 */
[----:B------:R-:W1:Y:S04]  /*1b5f0*/  LDS R19, [R2+UR7+0x12100] ;  /* 0x0121000702137984 */ /* 0x000e680008000800 */
[----:B------:R-:W-:Y:S04]  /*1b600*/  LDS R16, [R0+UR7+0x10100] ;  /* 0x0101000700107984 */ /* 0x000fe80008000800 */
[----:B------:R-:W3:Y:S04]  /*1b610*/  LDS R17, [R2+UR7+0x10100] ;  /* 0x0101000702117984 */ /* 0x000ee80008000800 */
[----:B----4-:R-:W4:Y:S04]  /*1b620*/  LDSM.16.M88.4 R8, [R5+UR10+0x40080] ;  /* 0x0400800a0508783b */ /* 0x010f280008000200 */
[----:B------:R-:W-:Y:S04]  /*1b630*/  STL.64 [R1+0x18c0], R22 ;  /* 0x0018c01601007387 */ /* 0x000fe80000100a00 */
[----:B------:R-:W-:Y:S04]  /*1b640*/  STL.64 [R1+0x18b8], R20 ;  /* 0x0018b81401007387 */ /* 0x000fe80000100a00 */
[----:B------:R-:W-:Y:S01]  /*1b650*/  LDSM.16.M88.4 R20, [R5+UR10+0x44080] ;  /* 0x0440800a0514783b */ /* 0x000fe20008000200 */
[----:B--2---:R-:W-:Y:S03]  /*1b660*/  HMMA.1688.F32.TF32 R24, R24, R6, R12 ;  /* 0x000000061818723c */ /* 0x004fe6000008100c */
[----:B------:R-:W-:Y:S04]  /*1b670*/  LDS R13, [R2+UR7+0x10000] ;  /* 0x01000007020d7984 */ /* 0x000fe80008000800 */
[----:B------:R-:W-:Y:S04]  /*1b680*/  LDS R15, [R2+UR7+0x12000] ;  /* 0x01200007020f7984 */ /* 0x000fe80008000800 */
[----:B------:R-:W-:Y:S04]  /*1b690*/  LDS R12, [R0+UR7+0x10000] ;  /* 0x01000007000c7984 */ /* 0x000fe80008000800 */
[----:B------:R-:W-:Y:S04]  /*1b6a0*/  LDS R14, [R0+UR7+0x12000] ;  /* 0x01200007000e7984 */ /* 0x000fe80008000800 */
[----:B------:R-:W-:Y:S04]  /*1b6b0*/  STL.64 [R1+0x18d0], R26 ;  /* 0x0018d01a01007387 */ /* 0x000fe80000100a00 */
[----:B------:R-:W-:Y:S04]  /*1b6c0*/  STL.64 [R1+0x18c8], R24 ;  /* 0x0018c81801007387 */ /* 0x000fe80000100a00 */
[----:B-1----:R-:W-:Y:S04]  /*1b6d0*/  STL.64 [R1+0x1c38], R18 ;  /* 0x001c381201007387 */ /* 0x002fe80000100a00 */
[----:B---3--:R-:W-:Y:S04]  /*1b6e0*/  STL.64 [R1+0x1c30], R16 ;  /* 0x001c301001007387 */ /* 0x008fe80000100a00 */
[----:B------:R-:W1:Y:S04]  /*1b6f0*/  LDSM.16.M88.4 R16, [R5+UR10+0x42080] ;  /* 0x0420800a0510783b */ /* 0x000e680008000200 */
[----:B----4-:R-:W-:Y:S04]  /*1b700*/  STL.64 [R1+0x50], R8 ;  /* 0x0000500801007387 */ /* 0x010fe80000100a00 */
[----:B------:R-:W-:Y:S04]  /*1b710*/  STL.64 [R1+0x58], R10 ;  /* 0x0000580a01007387 */ /* 0x000fe80000100a00 */
[----:B------:R-:W2:Y:S04]  /*1b720*/  LDSM.16.M88.4 R8, [R5+UR10+0x46080] ;  /* 0x0460800a0508783b */ /* 0x000ea80008000200 */
[----:B------:R-:W-:Y:S04]  /*1b730*/  LDSM.16.M88.4 R24, [R5+UR10+0x48080] ;  /* 0x0480800a0518783b */ /* 0x000fe80008000200 */
[----:B-1----:R-:W-:Y:S04]  /*1b740*/  STL.64 [R1+0x40], R16 ;  /* 0x0000401001007387 */ /* 0x002fe80000100a00 */
[----:B------:R-:W-:Y:S04]  /*1b750*/  STL.64 [R1+0x48], R18 ;  /* 0x0000481201007387 */ /* 0x000fe80000100a00 */
[----:B--2---:R-:W-:Y:S01]  /*1b760*/  STL.64 [R1+0x20], R8 ;  /* 0x0000200801007387 */ /* 0x004fe20000100a00 */
[----:B------:R-:W-:-:S03]  /*1b770*/  IMAD.MOV.U32 R3, RZ, RZ, R8 ;  /* 0x000000ffff037224 */ /* 0x000fc600078e0008 */
[----:B------:R-:W-:Y:S01]  /*1b780*/  STL.64 [R1+0x28], R10 ;  /* 0x0000280a01007387 */ /* 0x000fe20000100a00 */
[----:B------:R-:W-:-:S03]  /*1b790*/  IMAD.MOV.U32 R2, RZ, RZ, R9 ;  /* 0x000000ffff027224 */ /* 0x000fc600078e0009 */
[----:B------:R-:W1:Y:S04]  /*1b7a0*/  LDSM.16.M88.4 R8, [R5+UR10+0x4a080] ;  /* 0x04a0800a0508783b */ /* 0x000e680008000200 */
[----:B-1----:R1:W-:Y:S01]  /*1b7b0*/  STL.64 [R1], R8 ;  /* 0x0000000801007387 */ /* 0x0023e20000100a00 */
[----:B------:R-:W-:-:S03]  /*1b7c0*/  IMAD.MOV.U32 R17, RZ, RZ, R8 ;  /* 0x000000ffff117224 */ /* 0x000fc600078e0008 */
[----:B------:R-:W-:Y:S01]  /*1b7d0*/  STL.64 [R1+0x8], R10 ;  /* 0x0000080a01007387 */ /* 0x000fe20000100a00 */
[----:B------:R-:W-:-:S03]  /*1b7e0*/  IMAD.MOV.U32 R16, RZ, RZ, R9 ;  /* 0x000000ffff107224 */ /* 0x000fc600078e0009 */
[----:B-1----:R-:W2:Y:S04]  /*1b7f0*/  LDL.LU.64 R8, [R1+0x1c90] ;  /* 0x001c900001087983 */ /* 0x002ea80000300a00 */
[----:B------:R1:W-:Y:S01]  /*1b800*/  STL.64 [R1+0x1c88], R16 ;  /* 0x001c881001007387 */ /* 0x0003e20000100a00 */
[----:B------:R-:W-:-:S03]  /*1b810*/  IMAD.MOV.U32 R19, RZ, RZ, R4 ;  /* 0x000000ffff137224 */ /* 0x000fc600078e0004 */
[----:B-1----:R-:W3:Y:S04]  /*1b820*/  LDL.LU R16, [R1+0x450] ;  /* 0x0004500001107983 */ /* 0x002ee80000300800 */
[----:B------:R-:W-:Y:S04]  /*1b830*/  STL.64 [R1+0x30], R20 ;  /* 0x0000301401007387 */ /* 0x000fe80000100a00 */
[----:B------:R-:W-:Y:S01]  /*1b840*/  STL.64 [R1+0x38], R22 ;  /* 0x0000381601007387 */ /* 0x000fe20000100a00 */
[----:B--2---:R-:W-:Y:S02]  /*1b850*/  IMAD.MOV.U32 R17, RZ, RZ, R9 ;  /* 0x000000ffff117224 */ /* 0x004fe400078e0009 */
[----:B------:R-:W-:-:S02]  /*1b860*/  IMAD.MOV.U32 R18, RZ, RZ, R8 ;  /* 0x000000ffff127224 */ /* 0x000fc400078e0008 */
[----:B------:R-:W1:Y:S04]  /*1b870*/  LDSM.16.M88.4 R8, [R5+UR10+0x4c080] ;  /* 0x04c0800a0508783b */ /* 0x000e680008000200 */
[----:B------:R-:W2:Y:S04]  /*1b880*/  LDSM.16.M88.4 R4, [R5+UR10+0x4e080] ;  /* 0x04e0800a0504783b */ /* 0x000ea80008000200 */
[----:B-1----:R-:W-:Y:S04]  /*1b890*/  STL [R1+0x1848], R10 ;  /* 0x0018480a01007387 */ /* 0x002fe80000100800 */
[----:B------:R-:W-:Y:S04]  /*1b8a0*/  STL.64 [R1+0x18], R26 ;  /* 0x0000181a01007387 */ /* 0x000fe80000100a00 */
[----:B------:R1:W-:Y:S04]  /*1b8b0*/  STL.64 [R1+0x1c68], R24 ;  /* 0x001c681801007387 */ /* 0x0003e80000100a00 */
[----:B------:R-:W-:Y:S04]  /*1b8c0*/  STL [R1+0x1844], R11 ;  /* 0x0018440b01007387 */ /* 0x000fe80000100800 */
[----:B------:R4:W-:Y:S01]  /*1b8d0*/  STL.64 [R1+0x1c48], R8 ;  /* 0x001c480801007387 */ /* 0x0009e20000100a00 */
[----:B-1----:R-:W-:-:S02]  /*1b8e0*/  IMAD.MOV.U32 R24, RZ, RZ, R3 ;  /* 0x000000ffff187224 */ /* 0x002fc400078e0003 */
[----:B------:R-:W-:Y:S01]  /*1b8f0*/  IMAD.MOV.U32 R25, RZ, RZ, R2 ;  /* 0x000000ffff197224 */ /* 0x000fe200078e0002 */
[----:B----4-:R-:W4:Y:S04]  /*1b900*/  LDL.64 R8, [R1+0x40] ;  /* 0x0000400001087983 */ /* 0x010f280000100a00 */
[----:B------:R1:W-:Y:S04]  /*1b910*/  STL.64 [R1+0x1c80], R24 ;  /* 0x001c801801007387 */ /* 0x0003e80000100a00 */
[----:B-1----:R-:W3:Y:S04]  /*1b920*/  LDL.64 R24, [R1+0x50] ;  /* 0x0000500001187983 */ /* 0x002ee80000100a00 */
[----:B--2---:R-:W-:Y:S04]  /*1b930*/  STL [R1+0x184c], R6 ;  /* 0x00184c0601007387 */ /* 0x004fe80000100800 */
[----:B------:R-:W-:Y:S04]  /*1b940*/  STL [R1+0x1840], R7 ;  /* 0x0018400701007387 */ /* 0x000fe80000100800 */
[----:B------:R1:W-:Y:S04]  /*1b950*/  STL.64 [R1+0x1c40], R4 ;  /* 0x001c400401007387 */ /* 0x0003e80000100a00 */
[----:B-1----:R-:W4:Y:S04]  /*1b960*/  LDL.LU R4, [R1+0x440] ;  /* 0x0004400001047983 */ /* 0x002f280000300800 */
[----:B------:R-:W4:Y:S04]  /*1b970*/  LDL.LU R5, [R1+0x444] ;  /* 0x0004440001057983 */ /* 0x000f280000300800 */
[----:B------:R-:W4:Y:S04]  /*1b980*/  LDL.LU R6, [R1+0x448] ;  /* 0x0004480001067983 */ /* 0x000f280000300800 */
[----:B------:R-:W4:Y:S01]  /*1b990*/  LDL.LU R7, [R1+0x44c] ;  /* 0x00044c0001077983 */ /* 0x000f220000300800 */
[----:B---3--:R-:W-:Y:S01]  /*1b9a0*/  HMMA.1688.F32.TF32 R16, R12, R24, R16 ;  /* 0x000000180c10723c */ /* 0x008fe20000081010 */
[----:B------:R-:W-:-:S02]  /*1b9b0*/  IMAD.MOV.U32 R3, RZ, RZ, R24 ;  /* 0x000000ffff037224 */ /* 0x000fc400078e0018 */
[----:B------:R-:W-:-:S05]  /*1b9c0*/  IMAD.MOV.U32 R2, RZ, RZ, R25 ;  /* 0x000000ffff027224 */ /* 0x000fca00078e0019 */
[----:B----4-:R-:W-:Y:S11]  /*1b9d0*/  HMMA.1688.F32.TF32 R4, R12, R8, R4 ;  /* 0x000000080c04723c */ /* 0x010ff60000081004 */
[----:B------:R1:W-:Y:S04]  /*1b9e0*/  STL.64 [R1+0x450], R16 ;  /* 0x0004501001007387 */ /* 0x0003e80000100a00 */
[----:B------:R-:W-:Y:S04]  /*1b9f0*/  STL.64 [R1+0x458], R18 ;  /* 0x0004581201007387 */ /* 0x000fe80000100a00 */
[----:B-1----:R-:W2:Y:S04]  /*1ba00*/  LDL.LU.64 R16, [R1+0x1c88] ;  /* 0x001c880001107983 */ /* 0x002ea80000300a00 */
[----:B------:R-:W3:Y:S04]  /*1ba10*/  LDL.LU R24, [R1+0x430] ;  /* 0x0004300001187983 */ /* 0x000ee80000300800 */
[----:B------:R-:W3:Y:S04]  /*1ba20*/  LDL.LU R25, [R1+0x434] ;  /* 0x0004340001197983 */ /* 0x000ee80000300800 */
[----:B------:R-:W3:Y:S04]  /*1ba30*/  LDL.LU R26, [R1+0x438] ;  /* 0x00043800011a7983 */ /* 0x000ee80000300800 */
[----:B------:R-:W3:Y:S04]  /*1ba40*/  LDL.LU R27, [R1+0x43c] ;  /* 0x00043c00011b7983 */ /* 0x000ee80000300800 */
[----:B------:R1:W-:Y:S04]  /*1ba50*/  STL.64 [R1+0x440], R4 ;  /* 0x0004400401007387 */ /* 0x0003e80000100a00 */
[----:B------:R4:W-:Y:S04]  /*1ba60*/  STL.64 [R1+0x448], R6 ;  /* 0x0004480601007387 */ /* 0x0009e80000100a00 */
[----:B-1----:R-:W3:Y:S04]  /*1ba70*/  LDL.LU R4, [R1+0x3f0] ;  /* 0x0003f00001047983 */ /* 0x002ee80000300800 */
[----:B------:R-:W3:Y:S04]  /*1ba80*/  LDL.LU R5, [R1+0x3f4] ;  /* 0x0003f40001057983 */ /* 0x000ee80000300800 */
[----:B----4-:R-:W4:Y:S04]  /*1ba90*/  LDL.LU R6, [R1+0x3f8] ;  /* 0x0003f80001067983 */ /* 0x010f280000300800 */
[----:B------:R-:W4:Y:S01]  /*1baa0*/  LDL.LU R7, [R1+0x3fc] ;  /* 0x0003fc0001077983 */ /* 0x000f220000300800 */
[----:B------:R-:W-:-:S02]  /*1bab0*/  IMAD.MOV.U32 R23, RZ, RZ, R8 ;  /* 0x000000ffff177224 */ /* 0x000fc400078e0008 */
[----:B------:R-:W-:Y:S02]  /*1bac0*/  IMAD.MOV.U32 R22, RZ, RZ, R9 ;  /* 0x000000ffff167224 */ /* 0x000fe400078e0009 */
[----:B--2---:R-:W-:Y:S01]  /*1bad0*/  IMAD.MOV.U32 R8, RZ, RZ, R17 ;  /* 0x000000ffff087224 */ /* 0x004fe200078e0011 */
[----:B------:R-:W-:Y:S01]  /*1bae0*/  MOV R9, R16 ;  /* 0x0000001000097202 */ /* 0x000fe20000000f00 */
[----:B----4-:R-:W-:Y:S04]  /*1baf0*/  STL.64 [R1+0x1c58], R6 ;  /* 0x001c580601007387 */ /* 0x010fe80000100a00 */
[----:B---3--:R-:W-:Y:S04]  /*1bb00*/  STL.64 [R1+0x1c50], R4 ;  /* 0x001c500401007387 */ /* 0x008fe80000100a00 */
[----:B------:R1:W-:Y:S04]  /*1bb10*/  STL.64 [R1+0x1c60], R8 ;  /* 0x001c600801007387 */ /* 0x0003e80000100a00 */
[----:B-1----:R-:W2:Y:S04]  /*1bb20*/  LDL.LU R8, [R1+0x410] ;  /* 0x0004100001087983 */ /* 0x002ea80000300800 */
[----:B------:R-:W2:Y:S04]  /*1bb30*/  LDL.LU R9, [R1+0x414] ;  /* 0x0004140001097983 */ /* 0x000ea80000300800 */
[----:B------:R-:W3:Y:S04]  /*1bb40*/  LDL.LU R10, [R1+0x418] ;  /* 0x00041800010a7983 */ /* 0x000ee80000300800 */
[----:B------:R-:W3:Y:S01]  /*1bb50*/  LDL.LU R11, [R1+0x41c] ;  /* 0x00041c00010b7983 */ /* 0x000ee20000300800 */
[----:B------:R-:W-:Y:S03]  /*1bb60*/  HMMA.1688.F32.TF32 R24, R12, R20, R24 ;  /* 0x000000140c18723c */ /* 0x000fe60000081018 */
[----:B---3--:R-:W-:Y:S04]  /*1bb70*/  STL.64 [R1+0x1c78], R10 ;  /* 0x001c780a01007387 */ /* 0x008fe80000100a00 */
[----:B--2---:R1:W-:Y:S04]  /*1bb80*/  STL.64 [R1+0x1c70], R8 ;  /* 0x001c700801007387 */ /* 0x0043e80000100a00 */
[----:B-1----:R-:W2:Y:S04]  /*1bb90*/  LDL.LU R8, [R1+0x420] ;  /* 0x0004200001087983 */ /* 0x002ea80000300800 */
[----:B------:R-:W2:Y:S04]  /*1bba0*/  LDL.LU R9, [R1+0x424] ;  /* 0x0004240001097983 */ /* 0x000ea80000300800 */
[----:B------:R-:W2:Y:S04]  /*1bbb0*/  LDL.LU R10, [R1+0x428] ;  /* 0x00042800010a7983 */ /* 0x000ea80000300800 */
[----:B------:R-:W2:Y:S04]  /*1bbc0*/  LDL.LU R11, [R1+0x42c] ;  /* 0x00042c00010b7983 */ /* 0x000ea80000300800 */
[----:B------:R-:W3:Y:S04]  /*1bbd0*/  LDL.LU R4, [R1+0x400] ;  /* 0x0004000001047983 */ /* 0x000ee80000300800 */
[----:B------:R-:W3:Y:S04]  /*1bbe0*/  LDL.LU R5, [R1+0x404] ;  /* 0x0004040001057983 */ /* 0x000ee80000300800 */
[----:B------:R-:W3:Y:S04]  /*1bbf0*/  LDL.LU R6, [R1+0x408] ;  /* 0x0004080001067983 */ /* 0x000ee80000300800 */
[----:B------:R-:W3:Y:S04]  /*1bc00*/  LDL.LU R7, [R1+0x40c] ;  /* 0x00040c0001077983 */ /* 0x000ee80000300800 */
[----:B------:R-:W4:Y:S04]  /*1bc10*/  LDL.LU R16, [R1+0x370] ;  /* 0x0003700001107983 */ /* 0x000f280000300800 */
[----:B------:R-:W4:Y:S04]  /*1bc20*/  LDL.LU R17, [R1+0x374] ;  /* 0x0003740001117983 */ /* 0x000f280000300800 */
[----:B------:R-:W4:Y:S04]  /*1bc30*/  LDL.LU R18, [R1+0x378] ;  /* 0x0003780001127983 */ /* 0x000f280000300800 */
[----:B------:R-:W4:Y:S04]  /*1bc40*/  LDL.LU R19, [R1+0x37c] ;  /* 0x00037c0001137983 */ /* 0x000f280000300800 */
[----:B------:R1:W-:Y:S04]  /*1bc50*/  STL.64 [R1+0x430], R24 ;  /* 0x0004301801007387 */ /* 0x0003e80000100a00 */
[----:B------:R-:W-:Y:S04]  /*1bc60*/  STL.64 [R1+0x438], R26 ;  /* 0x0004381a01007387 */ /* 0x000fe80000100a00 */
[----:B-1----:R-:W2:Y:S04]  /*1bc70*/  LDL.LU.64 R24, [R1+0x1c80] ;  /* 0x001c800001187983 */ /* 0x002ea80000300a00 */
[----:B------:R1:W-:Y:S02]  /*1bc80*/  STL.64 [R1+0x1c00], R20 ;  /* 0x001c001401007387 */ /* 0x0003e40000100a00 */
[----:B-1----:R-:W-:-:S02]  /*1bc90*/  IMAD.MOV.U32 R20, RZ, RZ, R23 ;  /* 0x000000ffff147224 */ /* 0x002fc400078e0017 */
[----:B------:R-:W-:-:S05]  /*1bca0*/  IMAD.MOV.U32 R21, RZ, RZ, R22 ;  /* 0x000000ffff157224 */ /* 0x000fca00078e0016 */
[----:B------:R-:W-:Y:S01]  /*1bcb0*/  STL.64 [R1+0x1c18], R20 ;  /* 0x001c181401007387 */ /* 0x000fe20000100a00 */
[----:B--2---:R-:W-:Y:S03]  /*1bcc0*/  HMMA.1688.F32.TF32 R24, R12, R24, R8 ;  /* 0x000000180c18723c */ /* 0x004fe60000081008 */
[----:B------:R-:W2:Y:S04]  /*1bcd0*/  LDL.LU.64 R10, [R1+0x1c78] ;  /* 0x001c7800010a7983 */ /* 0x000ea80000300a00 */
[----:B------:R-:W2:-:S12]  /*1bce0*/  LDL.LU.64 R8, [R1+0x1c70] ;  /* 0x001c700001087983 */ /* 0x000e980000300a00 */
[----:B------:R1:W-:Y:S04]  /*1bcf0*/  STL.64 [R1+0x420], R24 ;  /* 0x0004201801007387 */ /* 0x0003e80000100a00 */
[----:B------:R-:W-:Y:S04]  /*1bd00*/  STL.64 [R1+0x428], R26 ;  /* 0x0004281a01007387 */ /* 0x000fe80000100a00 */
[----:B-1----:R-:W2:Y:S02]  /*1bd10*/  LDL.LU.64 R24, [R1+0x1c68] ;  /* 0x001c680001187983 */ /* 0x002ea40000300a00 */
[----:B--2---:R-:W-:-:S15]  /*1bd20*/  HMMA.1688.F32.TF32 R8, R12, R24, R8 ;  /* 0x000000180c08723c */ /* 0x004fde0000081008 */
[----:B------:R-:W-:-:S04]  /*1bd30*/  NOP ;  /* 0x0000000000007918 */ /* 0x000fc80000000000 */
[----:B------:R1:W-:Y:S04]  /*1bd40*/  STL.64 [R1+0x410], R8 ;  /* 0x0004100801007387 */ /* 0x0003e80000100a00 */
[----:B------:R-:W-:Y:S04]  /*1bd50*/  STL.64 [R1+0x418], R10 ;  /* 0x0004180a01007387 */ /* 0x000fe80000100a00 */
[----:B-1----:R-:W3:Y:S04]  /*1bd60*/  LDL.LU.64 R8, [R1+0x1c60] ;  /* 0x001c600001087983 */ /* 0x002ee80000300a00 */
[----:B------:R1:W-:Y:S04]  /*1bd70*/  STL.64 [R1+0x1bf0], R24 ;  /* 0x001bf01801007387 */ /* 0x0003e80000100a00 */
[----:B-1----:R-:W2:Y:S04]  /*1bd80*/  LDL.64 R24, [R1+0x20] ;  /* 0x0000200001187983 */ /* 0x002ea80000100a00 */
[----:B--2---:R1:W-:Y:S04]  /*1bd90*/  STL.64 [R1+0x1bf8], R24 ;  /* 0x001bf81801007387 */ /* 0x0043e80000100a00 */
        /* <DEDUP_REMOVED lines=17> */
[----:B------:R-:W3:Y:S04]  /*1beb0*/  LDL.LU.64 R6, [R1+0x1c58] ;  /* 0x001c580001067983 */ /* 0x000ee80000300a00 */
[----:B------:R-:W3:Y:S04]  /*1bec0*/  LDL.LU.64 R4, [R1+0x1c50] ;  /* 0x001c500001047983 */ /* 0x000ee80000300a00 */
[----:B------:R1:W-:Y:S04]  /*1bed0*/  STL.64 [R1+0x400], R8 ;  /* 0x0004000801007387 */ /* 0x0003e80000100a00 */
[----:B------:R-:W-:Y:S04]  /*1bee0*/  STL.64 [R1+0x408], R10 ;  /* 0x0004080a01007387 */ /* 0x000fe80000100a00 */
[----:B-1----:R-:W3:Y:S02]  /*1bef0*/  LDL.LU.64 R8, [R1+0x1c48] ;  /* 0x001c480001087983 */ /* 0x002ee40000300a00 */
[----:B---3--:R-:W-:-:S15]  /*1bf00*/  HMMA.1688.F32.TF32 R4, R12, R8, R4 ;  /* 0x000000080c04723c */ /* 0x008fde0000081004 */
[----:B------:R-:W-:-:S04]  /*1bf10*/  NOP ;  /* 0x0000000000007918 */ /* 0x000fc80000000000 */
[----:B------:R1:W-:Y:S04]  /*1bf20*/  STL.64 [R1+0x3f0], R4 ;  /* 0x0003f00401007387 */ /* 0x0003e80000100a00 */
[----:B------:R-:W-:Y:S04]  /*1bf30*/  STL.64 [R1+0x3f8], R6 ;  /* 0x0003f80601007387 */ /* 0x000fe80000100a00 */
[----:B-1----:R-:W4:Y:S01]  /*1bf40*/  LDL.LU.64 R4, [R1+0x1c40] ;  /* 0x001c400001047983 */ /* 0x002f220000300a00 */
[----:B------:R-:W-:Y:S02]  /*1bf50*/  IMAD.MOV.U32 R20, RZ, RZ, R3 ;  /* 0x000000ffff147224 */ /* 0x000fe400078e0003 */
[----:B------:R-:W-:Y:S01]  /*1bf60*/  IMAD.MOV.U32 R21, RZ, RZ, R2 ;  /* 0x000000ffff157224 */ /* 0x000fe200078e0002 */
[----:B----4-:R-:W-:Y:S01]  /*1bf70*/  HMMA.1688.F32.TF32 R12, R12, R4, R16 ;  /* 0x000000040c0c723c */ /* 0x010fe20000081010 */
[----:B------:R-:W2:Y:S04]  /*1bf80*/  LDL.LU.64 R18, [R1+0x1c38] ;  /* 0x001c380001127983 */ /* 0x000ea80000300a00 */
[----:B------:R-:W2:-:S14]  /*1bf90*/  LDL.LU.64 R16, [R1+0x1c30] ;  /* 0x001c300001107983 */ /* 0x000e9c0000300a00 */
        /* <DEDUP_REMOVED lines=9> */
[----:B------:R1:W-:Y:S04]  /*1c030*/  STL [R1+0x364], R21 ;  /* 0x0003641501007387 */ /* 0x0003e80000100800 */
[----:B------:R2:W-:Y:S01]  /*1c040*/  STL.64 [R1+0x368], R22 ;  /* 0x0003681601007387 */ /* 0x0005e20000100a00 */
[----:B------:R-:W-:-:S03]  /*1c050*/  IMAD.MOV.U32 R7, RZ, RZ, R20 ;  /* 0x000000ffff077224 */ /* 0x000fc600078e0014 */
[----:B-1----:R-:W2:Y:S04]  /*1c060*/  LDL.LU.64 R20, [R1+0x1c18] ;  /* 0x001c180001147983 */ /* 0x002ea80000300a00 */
[----:B------:R-:W-:Y:S01]  /*1c070*/  STL [R1+0x1850], R7 ;  /* 0x0018500701007387 */ /* 0x000fe20000100800 */
        /* <DEDUP_REMOVED lines=8> */
[----:B------:R-:W-:Y:S01]  /*1c100*/  IMAD.MOV.U32 R6, RZ, RZ, R25 ;  /* 0x000000ffff067224 */ /* 0x000fe200078e0019 */
[----:B------:R1:W-:Y:S04]  /*1c110*/  STL [R1+0x340], R24 ;  /* 0x0003401801007387 */ /* 0x0003e80000100800 */
[----:B-1----:R-:W4:Y:S04]  /*1c120*/  LDL.LU.64 R24, [R1+0x1bf8] ;  /* 0x001bf80001187983 */ /* 0x002f280000300a00 */
[----:B------:R1:W-:Y:S04]  /*1c130*/  STL.64 [R1+0x1bd0], R20 ;  /* 0x001bd01401007387 */ /* 0x0003e80000100a00 */
[----:B-1----:R-:W2:Y:S01]  /*1c140*/  LDL.64 R20, [R1] ;  /* 0x0000000001147983 */ /* 0x002ea20000100a00 */
[----:B------:R-:W-:-:S02]  /*1c150*/  IMAD.MOV.U32 R11, RZ, RZ, R27 ;  /* 0x000000ffff0b7224 */ /* 0x000fc400078e001b */
[----:B------:R-:W-:Y:S01]  /*1c160*/  IMAD.MOV.U32 R10, RZ, RZ, R26 ;  /* 0x000000ffff0a7224 */ /* 0x000fe200078e001a */
[----:B----4-:R-:W-:Y:S01]  /*1c170*/  HMMA.1688.F32.TF32 R12, R16, R24, R12 ;  /* 0x00000018100c723c */ /* 0x010fe2000008100c */
[----:B------:R-:W-:Y:S02]  /*1c180*/  IMAD.MOV.U32 R3, RZ, RZ, R24 ;  /* 0x000000ffff037224 */ /* 0x000fe400078e0018 */
[----:B------:R-:W-:Y:S01]  /*1c190*/  IMAD.MOV.U32 R2, RZ, RZ, R25 ;  /* 0x000000ffff027224 */ /* 0x000fe200078e0019 */
[----:B--2---:R1:W-:Y:S04]  /*1c1a0*/  STL.64 [R1+0x1be8], R20 ;  /* 0x001be81401007387 */ /* 0x0043e80000100a00 */
[----:B-1----:R-:W2:Y:S04]  /*1c1b0*/  LDL.LU R20, [R1+0x320] ;  /* 0x0003200001147983 */ /* 0x002ea80000300800 */
[----:B------:R-:W2:Y:S04]  /*1c1c0*/  LDL.LU R21, [R1+0x324] ;  /* 0x0003240001157983 */ /* 0x000ea80000300800 */
[----:B------:R-:W2:Y:S04]  /*1c1d0*/  LDL.LU R22, [R1+0x328] ;  /* 0x0003280001167983 */ /* 0x000ea80000300800 */
[----:B------:R-:W2:Y:S04]  /*1c1e0*/  LDL.LU R23, [R1+0x32c] ;  /* 0x00032c0001177983 */ /* 0x000ea80000300800 */
[----:B------:R-:W-:Y:S04]  /*1c1f0*/  STL [R1+0x185c], R11 ;  /* 0x00185c0b01007387 */ /* 0x000fe80000100800 */
[----:B------:R-:W-:Y:S04]  /*1c200*/  STL [R1+0x1858], R10 ;  /* 0x0018580a01007387 */ /* 0x000fe80000100800 */
[----:B------:R-:W-:Y:S04]  /*1c210*/  STL [R1+0x1854], R6 ;  /* 0x0018540601007387 */ /* 0x000fe80000100800 */
[----:B------:R-:W2:Y:S04]  /*1c220*/  LDL.LU.64 R24, [R1+0x1bf0] ;  /* 0x001bf00001187983 */ /* 0x000ea80000300a00 */
[----:B------:R1:W-:Y:S04]  /*1c230*/  STL.64 [R1+0x330], R12 ;  /* 0x0003300c01007387 */ /* 0x0003e80000100a00 */
[----:B------:R3:W-:Y:S01]  /*1c240*/  STL [R1+0x338], R14 ;  /* 0x0003380e01007387 */ /* 0x0007e20000100800 */
[----:B------:R-:W-:-:S03]  /*1c250*/  IMAD.MOV.U32 R7, RZ, RZ, R15 ;  /* 0x000000ffff077224 */ /* 0x000fc600078e000f */
[----:B-1----:R-:W4:Y:S04]  /*1c260*/  LDL.LU R12, [R1+0x270] ;  /* 0x00027000010c7983 */ /* 0x002f280000300800 */
[----:B------:R-:W4:Y:S04]  /*1c270*/  LDL.LU R13, [R1+0x274] ;  /* 0x00027400010d7983 */ /* 0x000f280000300800 */
[----:B---3--:R-:W3:Y:S04]  /*1c280*/  LDL.LU R14, [R1+0x278] ;  /* 0x00027800010e7983 */ /* 0x008ee80000300800 */
[----:B------:R-:W3:Y:S01]  /*1c290*/  LDL.LU R15, [R1+0x27c] ;  /* 0x00027c00010f7983 */ /* 0x000ee20000300800 */
[----:B--2---:R-:W-:Y:S03]  /*1c2a0*/  HMMA.1688.F32.TF32 R20, R16, R24, R20 ;  /* 0x000000181014723c */ /* 0x004fe60000081014 */
[----:B---3--:R-:W-:Y:S04]  /*1c2b0*/  STL.64 [R1+0x1be0], R14 ;  /* 0x001be00e01007387 */ /* 0x008fe80000100a00 */
[----:B----4-:R1:W-:-:S12]  /*1c2c0*/  STL.64 [R1+0x1bd8], R12 ;  /* 0x001bd80c01007387 */ /* 0x0103d80000100a00 */
[----:B------:R-:W-:Y:S01]  /*1c2d0*/  IMAD.MOV.U32 R11, RZ, RZ, R21 ;  /* 0x000000ffff0b7224 */ /* 0x000fe200078e0015 */
[----:B-1----:R-:W2:Y:S04]  /*1c2e0*/  LDL.LU R12, [R1+0x310] ;  /* 0x00031000010c7983 */ /* 0x002ea80000300800 */
[----:B------:R-:W2:Y:S04]  /*1c2f0*/  LDL.LU R13, [R1+0x314] ;  /* 0x00031400010d7983 */ /* 0x000ea80000300800 */
[----:B------:R-:W2:Y:S04]  /*1c300*/  LDL.LU R14, [R1+0x318] ;  /* 0x00031800010e7983 */ /* 0x000ea80000300800 */
[----:B------:R-:W2:Y:S04]  /*1c310*/  LDL.LU R15, [R1+0x31c] ;  /* 0x00031c00010f7983 */ /* 0x000ea80000300800 */
[----:B------:R-:W-:Y:S04]  /*1c320*/  STL [R1+0x18a0], R7 ;  /* 0x0018a00701007387 */ /* 0x000fe80000100800 */
[----:B------:R1:W-:Y:S04]  /*1c330*/  STL [R1+0x320], R20 ;  /* 0x0003201401007387 */ /* 0x0003e80000100800 */
[----:B-1----:R-:W2:Y:S01]  /*1c340*/  LDL.LU.64 R20, [R1+0x1be8] ;  /* 0x001be80001147983 */ /* 0x002ea20000300a00 */
[----:B------:R-:W-:-:S02]  /*1c350*/  IMAD.MOV.U32 R6, RZ, RZ, R23 ;  /* 0x000000ffff067224 */ /* 0x000fc400078e0017 */
[----:B------:R-:W-:-:S03]  /*1c360*/  IMAD.MOV.U32 R10, RZ, RZ, R22 ;  /* 0x000000ffff0a7224 */ /* 0x000fc600078e0016 */
[----:B------:R-:W-:Y:S04]  /*1c370*/  STL [R1+0x18ac], R6 ;  /* 0x0018ac0601007387 */ /* 0x000fe80000100800 */
[----:B------:R-:W-:Y:S04]  /*1c380*/  STL [R1+0x18a8], R10 ;  /* 0x0018a80a01007387 */ /* 0x000fe80000100800 */
[----:B------:R-:W-:Y:S01]  /*1c390*/  STL [R1+0x18a4], R11 ;  /* 0x0018a40b01007387 */ /* 0x000fe20000100800 */
        /* <DEDUP_REMOVED lines=9> */
[----:B------:R-:W-:Y:S04]  /*1c430*/  STL [R1+0x1b90], R26 ;  /* 0x001b901a01007387 */ /* 0x000fe80000100800 */
[----:B------:R1:W-:Y:S04]  /*1c440*/  STL.64 [R1+0x1b88], R24 ;  /* 0x001b881801007387 */ /* 0x0003e80000100a00 */
[----:B-1----:R-:W4:Y:S04]  /*1c450*/  LDL.LU R24, [R1+0x300] ;  /* 0x0003000001187983 */ /* 0x002f280000300800 */
[----:B------:R-:W4:Y:S04]  /*1c460*/  LDL.LU R25, [R1+0x304] ;  /* 0x0003040001197983 */ /* 0x000f280000300800 */
[----:B------:R-:W4:Y:S04]  /*1c470*/  LDL.LU R26, [R1+0x308] ;  /* 0x00030800011a7983 */ /* 0x000f280000300800 */
[----:B------:R-:W4:Y:S02]  /*1c480*/  LDL.LU R27, [R1+0x30c] ;  /* 0x00030c00011b7983 */ /* 0x000f240000300800 */
[----:B----4-:R-:W-:-:S15]  /*1c490*/  HMMA.1688.F32.TF32 R24, R16, R8, R24 ;  /* 0x000000081018723c */ /* 0x010fde0000081018 */
[----:B------:R-:W-:-:S04]  /*1c4a0*/  NOP ;  /* 0x0000000000007918 */ /* 0x000fc80000000000 */
[----:B------:R1:W-:Y:S04]  /*1c4b0*/  STL.64 [R1+0x300], R24 ;  /* 0x0003001801007387 */ /* 0x0003e80000100a00 */
[----:B------:R4:W-:Y:S04]  /*1c4c0*/  STL.64 [R1+0x308], R26 ;  /* 0x0003081a01007387 */ /* 0x0009e80000100a00 */
[----:B-1----:R-:W2:Y:S04]  /*1c4d0*/  LDL.LU R24, [R1+0x230] ;  /* 0x0002300001187983 */ /* 0x002ea80000300800 */
[----:B------:R-:W2:Y:S04]  /*1c4e0*/  LDL.LU R25, [R1+0x234] ;  /* 0x0002340001197983 */ /* 0x000ea80000300800 */
[----:B----4-:R-:W4:Y:S04]  /*1c4f0*/  LDL.LU R26, [R1+0x238] ;  /* 0x00023800011a7983 */ /* 0x010f280000300800 */
[----:B------:R-:W4:Y:S04]  /*1c500*/  LDL.LU R27, [R1+0x23c] ;  /* 0x00023c00011b7983 */ /* 0x000f280000300800 */
[----:B----4-:R-:W-:Y:S04]  /*1c510*/  STL.64 [R1+0x1ba0], R26 ;  /* 0x001ba01a01007387 */ /* 0x010fe80000100a00 */
[----:B--2---:R1:W-:Y:S04]  /*1c520*/  STL.64 [R1+0x1b98], R24 ;  /* 0x001b981801007387 */ /* 0x0043e80000100a00 */
[----:B-1----:R-:W2:Y:S04]  /*1c530*/  LDL.LU R24, [R1+0x240] ;  /* 0x0002400001187983 */ /* 0x002ea80000300800 */
[----:B------:R-:W2:Y:S04]  /*1c540*/  LDL.LU R25, [R1+0x244] ;  /* 0x0002440001197983 */ /* 0x000ea80000300800 */
[----:B------:R-:W4:Y:S04]  /*1c550*/  LDL.LU R26, [R1+0x248] ;  /* 0x00024800011a7983 */ /* 0x000f280000300800 */
[----:B------:R-:W4:Y:S01]  /*1c560*/  LDL.LU R27, [R1+0x24c] ;  /* 0x00024c00011b7983 */ /* 0x000f220000300800 */
[----:B------:R-:W-:Y:S01]  /*1c570*/  HMMA.1688.F32.TF32 R12, R16, R4, R12 ;  /* 0x00000004100c723c */ /* 0x000fe2000008100c */
[----:B------:R-:W-:-:S02]  /*1c580*/  LOP3.LUT R23, R0, 0x20, RZ, 0x3c, !PT ;  /* 0x0000002000177812 */ /* 0x000fc400078e3cff */
[----:B------:R-:W-:Y:S04]  /*1c590*/  LDS R18, [R0+UR7+0x12300] ;  /* 0x0123000700127984 */ /* 0x000fe80008000800 */
[----:B------:R-:W-:Y:S04]  /*1c5a0*/  LDS R16, [R0+UR7+0x10300] ;  /* 0x0103000700107984 */ /* 0x000fe80008000800 */
[----:B------:R-:W1:Y:S04]  /*1c5b0*/  LDS R19, [R23+UR7+0x12300] ;  /* 0x0123000717137984 */ /* 0x000e680008000800 */
[----:B------:R-:W1:Y:S04]  /*1c5c0*/  LDS R17, [R23+UR7+0x10300] ;  /* 0x0103000717117984 */ /* 0x000e680008000800 */
[----:B----4-:R-:W-:Y:S04]  /*1c5d0*/  STL.64 [R1+0x1bb0], R26 ;  /* 0x001bb01a01007387 */ /* 0x010fe80000100a00 */
[----:B--2---:R2:W-:Y:S04]  /*1c5e0*/  STL.64 [R1+0x1ba8], R24 ;  /* 0x001ba81801007387 */ /* 0x0045e80000100a00 */
[----:B--2---:R-:W2:Y:S01]  /*1c5f0*/  LDL.64 R24, [R1+0x40] ;  /* 0x0000400001187983 */ /* 0x004ea20000100a00 */
[----:B------:R-:W-:-:S02]  /*1c600*/  IMAD.MOV.U32 R10, RZ, RZ, R13 ;  /* 0x000000ffff0a7224 */ /* 0x000fc400078e000d */
[----:B------:R-:W-:Y:S02]  /*1c610*/  IMAD.MOV.U32 R11, RZ, RZ, R14 ;  /* 0x000000ffff0b7224 */ /* 0x000fe400078e000e */
[----:B------:R-:W-:Y:S02]  /*1c620*/  IMAD.MOV.U32 R6, RZ, RZ, R12 ;  /* 0x000000ffff067224 */ /* 0x000fe400078e000c */
[----:B------:R-:W-:Y:S01]  /*1c630*/  IMAD.MOV.U32 R7, RZ, RZ, R15 ;  /* 0x000000ffff077224 */ /* 0x000fe200078e000f */
[----:B------:R-:W-:Y:S04]  /*1c640*/  LDS R12, [R0+UR7+0x10200] ;  /* 0x01020007000c7984 */ /* 0x000fe80008000800 */
[----:B------:R-:W-:Y:S04]  /*1c650*/  LDS R14, [R0+UR7+0x12200] ;  /* 0x01220007000e7984 */ /* 0x000fe80008000800 */
[----:B------:R-:W-:Y:S04]  /*1c660*/  LDS R13, [R23+UR7+0x10200] ;  /* 0x01020007170d7984 */ /* 0x000fe80008000800 */
[----:B------:R-:W4:Y:S04]  /*1c670*/  LDS R15, [R23+UR7+0x12200] ;  /* 0x01220007170f7984 */ /* 0x000f280008000800 */
        /* <DEDUP_REMOVED lines=8> */
[----:B--2---:R-:W-:Y:S04]  /*1c700*/  STL.64 [R1+0x1bc8], R10 ;  /* 0x001bc80a01007387 */ /* 0x004fe80000100a00 */
[----:B------:R1:W-:Y:S04]  /*1c710*/  STL.64 [R1+0x1bc0], R8 ;  /* 0x001bc00801007387 */ /* 0x0003e80000100a00 */
[----:B-1----:R-:W4:Y:S04]  /*1c720*/  LDL.LU R8, [R1+0x260] ;  /* 0x0002600001087983 */ /* 0x002f280000300800 */
[----:B------:R-:W4:Y:S04]  /*1c730*/  LDL.LU R9, [R1+0x264] ;  /* 0x0002640001097983 */ /* 0x000f280000300800 */
[----:B------:R-:W4:Y:S04]  /*1c740*/  LDL.LU R10, [R1+0x268] ;  /* 0x00026800010a7983 */ /* 0x000f280000300800 */
[----:B------:R-:W4:Y:S04]  /*1c750*/  LDL.LU R11, [R1+0x26c] ;  /* 0x00026c00010b7983 */ /* 0x000f280000300800 */
[----:B------:R-:W-:Y:S04]  /*1c760*/  STL.64 [R1+0x1b60], R6 ;  /* 0x001b600601007387 */ /* 0x000fe80000100a00 */
[----:B------:R-:W-:Y:S04]  /*1c770*/  STL.64 [R1+0x1b58], R4 ;  /* 0x001b580401007387 */ /* 0x000fe80000100a00 */
[----:B------:R-:W-:Y:S04]  /*1c780*/  STL.64 [R1+0x1b50], R18 ;  /* 0x001b501201007387 */ /* 0x000fe80000100a00 */
[----:B------:R1:W-:Y:S04]  /*1c790*/  STL.64 [R1+0x1b48], R16 ;  /* 0x001b481001007387 */ /* 0x0003e80000100a00 */
[----:B-1----:R-:W2:Y:S04]  /*1c7a0*/  LDL.LU R16, [R1+0x220] ;  /* 0x0002200001107983 */ /* 0x002ea80000300800 */
[----:B------:R-:W2:Y:S04]  /*1c7b0*/  LDL.LU R17, [R1+0x224] ;  /* 0x0002240001117983 */ /* 0x000ea80000300800 */
[----:B------:R-:W2:Y:S04]  /*1c7c0*/  LDL.LU R18, [R1+0x228] ;  /* 0x0002280001127983 */ /* 0x000ea80000300800 */
[----:B------:R-:W2:Y:S01]  /*1c7d0*/  LDL.LU R19, [R1+0x22c] ;  /* 0x00022c0001137983 */ /* 0x000ea20000300800 */
[----:B------:R-:W-:-:S02]  /*1c7e0*/  IMAD.MOV.U32 R4, RZ, RZ, R3 ;  /* 0x000000ffff047224 */ /* 0x000fc400078e0003 */
[----:B------:R-:W-:Y:S02]  /*1c7f0*/  IMAD.MOV.U32 R5, RZ, RZ, R2 ;  /* 0x000000ffff057224 */ /* 0x000fe400078e0002 */
[----:B------:R-:W-:Y:S02]  /*1c800*/  IMAD.MOV.U32 R3, RZ, RZ, R24 ;  /* 0x000000ffff037224 */ /* 0x000fe400078e0018 */
[----:B------:R-:W-:Y:S01]  /*1c810*/  IMAD.MOV.U32 R2, RZ, RZ, R25 ;  /* 0x000000ffff027224 */ /* 0x000fe200078e0019 */
[----:B----4-:R-:W-:-:S15]  /*1c820*/  HMMA.1688.F32.TF32 R8, R12, R24, R8 ;  /* 0x000000180c08723c */ /* 0x010fde0000081008 */
[----:B------:R-:W-:-:S04]  /*1c830*/  NOP ;  /* 0x0000000000007918 */ /* 0x000fc80000000000 */
[----:B------:R-:W-:Y:S04]  /*1c840*/  STL.64 [R1+0x260], R8 ;  /* 0x0002600801007387 */ /* 0x000fe80000100a00 */
[----:B------:R1:W-:Y:S04]  /*1c850*/  STL.64 [R1+0x268], R10 ;  /* 0x0002680a01007387 */ /* 0x0003e80000100a00 */
[----:B-1----:R-:W4:Y:S04]  /*1c860*/  LDL.LU.64 R10, [R1+0x1bc8] ;  /* 0x001bc800010a7983 */ /* 0x002f280000300a00 */
[----:B------:R-:W4:Y:S04]  /*1c870*/  LDL.LU.64 R8, [R1+0x1bc0] ;  /* 0x001bc00001087983 */ /* 0x000f280000300a00 */
[----:B------:R-:W4:Y:S02]  /*1c880*/  LDL.LU.64 R24, [R1+0x1bb8] ;  /* 0x001bb80001187983 */ /* 0x000f240000300a00 */
[----:B----4-:R-:W-:-:S15]  /*1c890*/  HMMA.1688.F32.TF32 R8, R12, R24, R8 ;  /* 0x000000180c08723c */ /* 0x010fde0000081008 */
[----:B------:R-:W-:-:S04]  /*1c8a0*/  NOP ;  /* 0x0000000000007918 */ /* 0x000fc80000000000 */
[----:B------:R-:W-:Y:S04]  /*1c8b0*/  STL.64 [R1+0x250], R8 ;  /* 0x0002500801007387 */ /* 0x000fe80000100a00 */
[----:B------:R1:W-:Y:S04]  /*1c8c0*/  STL.64 [R1+0x258], R10 ;  /* 0x0002580a01007387 */ /* 0x0003e80000100a00 */
[----:B------:R-:W3:Y:S01]  /*1c8d0*/  LDL.LU.64 R26, [R1+0x1bb0] ;  /* 0x001bb000011a7983 */ /* 0x000ee20000300a00 */
[----:B-1----:R-:W-:Y:S02]  /*1c8e0*/  IMAD.MOV.U32 R11, RZ, RZ, R24 ;  /* 0x000000ffff0b7224 */ /* 0x002fe400078e0018 */
[----:B------:R-:W-:-:S02]  /*1c8f0*/  IMAD.MOV.U32 R10, RZ, RZ, R25 ;  /* 0x000000ffff0a7224 */ /* 0x000fc400078e0019 */
[----:B------:R-:W3:Y:S02]  /*1c900*/  LDL.LU.64 R24, [R1+0x1ba8] ;  /* 0x001ba80001187983 */ /* 0x000ee40000300a00 */
[----:B---3--:R-:W-:-:S15]  /*1c910*/  HMMA.1688.F32.TF32 R24, R12, R20, R24 ;  /* 0x000000140c18723c */ /* 0x008fde0000081018 */
[----:B------:R-:W-:-:S04]  /*1c920*/  NOP ;  /* 0x0000000000007918 */ /* 0x000fc80000000000 */
[----:B------:R-:W-:Y:S04]  /*1c930*/  STL.64 [R1+0x240], R24 ;  /* 0x0002401801007387 */ /* 0x000fe80000100a00 */
[----:B------:R1:W-:Y:S04]  /*1c940*/  STL.64 [R1+0x248], R26 ;  /* 0x0002481a01007387 */ /* 0x0003e80000100a00 */
[----:B-1----:R-:W3:Y:S04]  /*1c950*/  LDL.LU.64 R26, [R1+0x1ba0] ;  /* 0x001ba000011a7983 */ /* 0x002ee80000300a00 */
[----:B------:R-:W3:Y:S04]  /*1c960*/  LDL.LU.64 R24, [R1+0x1b98] ;  /* 0x001b980001187983 */ /* 0x000ee80000300a00 */
[----:B------:R-:W-:Y:S04]  /*1c970*/  STL [R1+0x1b18], R23 ;  /* 0x001b181701007387 */ /* 0x000fe80000100800 */
[----:B------:R-:W-:Y:S01]  /*1c980*/  STL.64 [R1+0x1b10], R20 ;  /* 0x001b101401007387 */ /* 0x000fe20000100a00 */
[----:B---3--:R-:W-:Y:S03]  /*1c990*/  HMMA.1688.F32.TF32 R4, R12, R4, R24 ;  /* 0x000000040c04723c */ /* 0x008fe60000081018 */
[----:B------:R-:W3:Y:S04]  /*1c9a0*/  LDL.LU R26, [R1+0x1b90] ;  /* 0x001b9000011a7983 */ /* 0x000ee80000300800 */
[----:B------:R-:W2:-:S12]  /*1c9b0*/  LDL.LU.64 R24, [R1+0x1b88] ;  /* 0x001b880001187983 */ /* 0x000e980000300a00 */
[----:B------:R1:W-:Y:S04]  /*1c9c0*/  STL.64 [R1+0x230], R4 ;  /* 0x0002300401007387 */ /* 0x0003e80000100a00 */
[----:B------:R4:W-:Y:S04]  /*1c9d0*/  STL.64 [R1+0x238], R6 ;  /* 0x0002380601007387 */ /* 0x0009e80000100a00 */
[----:B-1----:R-:W3:Y:S04]  /*1c9e0*/  LDL.LU R4, [R1+0x200] ;  /* 0x0002000001047983 */ /* 0x002ee80000300800 */
[----:B------:R-:W3:Y:S04]  /*1c9f0*/  LDL.LU R5, [R1+0x204] ;  /* 0x0002040001057983 */ /* 0x000ee80000300800 */
[----:B----4-:R-:W4:Y:S04]  /*1ca00*/  LDL.LU R6, [R1+0x208] ;  /* 0x0002080001067983 */ /* 0x010f280000300800 */
[----:B------:R-:W4:Y:S01]  /*1ca10*/  LDL.LU R7, [R1+0x20c] ;  /* 0x00020c0001077983 */ /* 0x000f220000300800 */
[----:B------:R-:W-:-:S02]  /*1ca20*/  IMAD.MOV.U32 R20, RZ, RZ, R11 ;  /* 0x000000ffff147224 */ /* 0x000fc400078e000b */
[----:B------:R-:W-:Y:S01]  /*1ca30*/  IMAD.MOV.U32 R21, RZ, RZ, R10 ;  /* 0x000000ffff157224 */ /* 0x000fe200078e000a */
[----:B--2---:R-:W-:Y:S01]  /*1ca40*/  HMMA.1688.F32.TF32 R16, R12, R24, R16 ;  /* 0x000000180c10723c */ /* 0x004fe20000081010 */
[----:B----4-:R-:W-:Y:S04]  /*1ca50*/  STL.64 [R1+0x1b80], R6 ;  /* 0x001b800601007387 */ /* 0x010fe80000100a00 */
[----:B---3--:R1:W-:Y:S04]  /*1ca60*/  STL.64 [R1+0x1b78], R4 ;  /* 0x001b780401007387 */ /* 0x0083e80000100a00 */
[----:B-1----:R-:W2:Y:S04]  /*1ca70*/  LDL.LU R4, [R1+0x210] ;  /* 0x0002100001047983 */ /* 0x002ea80000300800 */
[----:B------:R-:W2:Y:S04]  /*1ca80*/  LDL.LU R5, [R1+0x214] ;  /* 0x0002140001057983 */ /* 0x000ea80000300800 */
[----:B------:R-:W2:Y:S04]  /*1ca90*/  LDL.LU R6, [R1+0x218] ;  /* 0x0002180001067983 */ /* 0x000ea80000300800 */
[----:B------:R-:W2:Y:S04]  /*1caa0*/  LDL.LU R7, [R1+0x21c] ;  /* 0x00021c0001077983 */ /* 0x000ea80000300800 */
[----:B------:R1:W-:Y:S04]  /*1cab0*/  STL.64 [R1+0x220], R16 ;  /* 0x0002201001007387 */ /* 0x0003e80000100a00 */
[----:B------:R3:W-:Y:S04]  /*1cac0*/  STL.64 [R1+0x228], R18 ;  /* 0x0002281201007387 */ /* 0x0007e80000100a00 */
[----:B-1----:R-:W4:Y:S04]  /*1cad0*/  LDL.LU R16, [R1+0x170] ;  /* 0x0001700001107983 */ /* 0x002f280000300800 */
[----:B------:R-:W4:Y:S04]  /*1cae0*/  LDL.LU R17, [R1+0x174] ;  /* 0x0001740001117983 */ /* 0x000f280000300800 */
[----:B---3--:R-:W4:Y:S04]  /*1caf0*/  LDL.LU R18, [R1+0x178] ;  /* 0x0001780001127983 */ /* 0x008f280000300800 */
[----:B------:R-:W4:Y:S04]  /*1cb00*/  LDL.LU R19, [R1+0x17c] ;  /* 0x00017c0001137983 */ /* 0x000f280000300800 */
[----:B------:R-:W-:Y:S04]  /*1cb10*/  STL.64 [R1+0x1b30], R20 ;  /* 0x001b301401007387 */ /* 0x000fe80000100a00 */
[----:B------:R1:W-:Y:S04]  /*1cb20*/  STL.64 [R1+0x1b00], R24 ;  /* 0x001b001801007387 */ /* 0x0003e80000100a00 */
[----:B-1----:R-:W3:Y:S01]  /*1cb30*/  LDL.64 R24, [R1+0x20] ;  /* 0x0000200001187983 */ /* 0x002ee20000100a00 */
[----:B------:R-:W-:-:S03]  /*1cb40*/  IMAD.MOV.U32 R8, RZ, RZ, R26 ;  /* 0x000000ffff087224 */ /* 0x000fc600078e001a */
[----:B---3--:R1:W-:Y:S04]  /*1cb50*/  STL.64 [R1+0x1b08], R24 ;  /* 0x001b081801007387 */ /* 0x0083e80000100a00 */
[----:B-1----:R-:W3:Y:S04]  /*1cb60*/  LDL.LU R24, [R1+0x140] ;  /* 0x0001400001187983 */ /* 0x002ee80000300800 */
[----:B------:R-:W3:Y:S04]  /*1cb70*/  LDL.LU R25, [R1+0x144] ;  /* 0x0001440001197983 */ /* 0x000ee80000300800 */
[----:B------:R-:W2:Y:S04]  /*1cb80*/  LDL.LU R26, [R1+0x148] ;  /* 0x00014800011a7983 */ /* 0x000ea80000300800 */
[----:B------:R-:W2:Y:S01]  /*1cb90*/  LDL.LU R27, [R1+0x14c] ;  /* 0x00014c00011b7983 */ /* 0x000ea20000300800 */
[----:B------:R-:W-:-:S03]  /*1cba0*/  IMAD.MOV.U32 R9, RZ, RZ, R22 ;  /* 0x000000ffff097224 */ /* 0x000fc600078e0016 */
[----:B--2---:R-:W-:Y:S04]  /*1cbb0*/  STL.64 [R1+0x1b28], R26 ;  /* 0x001b281a01007387 */ /* 0x004fe80000100a00 */
[----:B---3--:R1:W-:Y:S04]  /*1cbc0*/  STL.64 [R1+0x1b20], R24 ;  /* 0x001b201801007387 */ /* 0x0083e80000100a00 */
[----:B-1----:R-:W2:Y:S04]  /*1cbd0*/  LDL.LU R24, [R1+0x150] ;  /* 0x0001500001187983 */ /* 0x002ea80000300800 */
[----:B------:R-:W2:Y:S04]  /*1cbe0*/  LDL.LU R25, [R1+0x154] ;  /* 0x0001540001197983 */ /* 0x000ea80000300800 */
[----:B------:R-:W3:Y:S04]  /*1cbf0*/  LDL.LU R26, [R1+0x158] ;  /* 0x00015800011a7983 */ /* 0x000ee80000300800 */
[----:B------:R-:W3:Y:S01]  /*1cc00*/  LDL.LU R27, [R1+0x15c] ;  /* 0x00015c00011b7983 */ /* 0x000ee20000300800 */
[C---:B------:R-:W-:Y:S03]  /*1cc10*/  HMMA.1688.F32.TF32 R8, R12.reuse, R8, R4 ;  /* 0x000000080c08723c */ /* 0x040fe60000081004 */
        /* <DEDUP_REMOVED lines=8> */
[----:B------:R-:W-:Y:S04]  /*1cca0*/  STL.64 [R1+0x210], R8 ;  /* 0x0002100801007387 */ /* 0x000fe80000100a00 */
[----:B------:R1:W-:Y:S04]  /*1ccb0*/  STL.64 [R1+0x218], R10 ;  /* 0x0002180a01007387 */ /* 0x0003e80000100a00 */
[----:B-1----:R-:W2:Y:S04]  /*1ccc0*/  LDL.LU.64 R10, [R1+0x1b70] ;  /* 0x001b7000010a7983 */ /* 0x002ea80000300a00 */
[----:B------:R-:W3:Y:S02]  /*1ccd0*/  LDL.LU.64 R8, [R1+0x1b68] ;  /* 0x001b680001087983 */ /* 0x000ee40000300a00 */
[----:B---3--:R-:W-:-:S15]  /*1cce0*/  HMMA.1688.F32.TF32 R4, R12, R8, R4 ;  /* 0x000000080c04723c */ /* 0x008fde0000081004 */
[----:B------:R-:W-:-:S04]  /*1ccf0*/  NOP ;  /* 0x0000000000007918 */ /* 0x000fc80000000000 */
[----:B------:R-:W-:Y:S04]  /*1cd00*/  STL.64 [R1+0x200], R4 ;  /* 0x0002000401007387 */ /* 0x000fe80000100a00 */
[----:B------:R1:W-:Y:S04]  /*1cd10*/  STL.64 [R1+0x208], R6 ;  /* 0x0002080601007387 */ /* 0x0003e80000100a00 */
[----:B-1----:R-:W3:Y:S04]  /*1cd20*/  LDL.LU.64 R6, [R1+0x1b60] ;  /* 0x001b600001067983 */ /* 0x002ee80000300a00 */
[----:B------:R-:W4:Y:S04]  /*1cd30*/  LDL.LU.64 R4, [R1+0x1b58] ;  /* 0x001b580001047983 */ /* 0x000f280000300a00 */
[----:B--2---:R-:W-:Y:S04]  /*1cd40*/  STL.64 [R1+0x1ae0], R10 ;  /* 0x001ae00a01007387 */ /* 0x004fe80000100a00 */
[----:B------:R1:W-:Y:S04]  /*1cd50*/  STL.64 [R1+0x1ad8], R8 ;  /* 0x001ad80801007387 */ /* 0x0003e80000100a00 */
[----:B-1----:R-:W2:Y:S01]  /*1cd60*/  LDL.64 R8, [R1] ;  /* 0x0000000001087983 */ /* 0x002ea20000100a00 */
[----:B----4-:R-:W-:Y:S03]  /*1cd70*/  HMMA.1688.F32.TF32 R12, R12, R4, R16 ;  /* 0x000000040c0c723c */ /* 0x010fe60000081010 */
[----:B--2---:R1:W-:Y:S04]  /*1cd80*/  STL.64 [R1+0x1af8], R8 ;  /* 0x001af80801007387 */ /* 0x0043e80000100a00 */
        /* <DEDUP_REMOVED lines=10> */
[----:B---3--:R-:W2:Y:S04]  /*1ce30*/  LDL.LU R14, [R1+0x138] ;  /* 0x00013800010e7983 */ /* 0x008ea80000300800 */
[----:B------:R-:W2:Y:S04]  /*1ce40*/  LDL.LU R15, [R1+0x13c] ;  /* 0x00013c00010f7983 */ /* 0x000ea80000300800 */
[----:B------:R-:W-:Y:S04]  /*1ce50*/  STL.64 [R1+0x1ad0], R6 ;  /* 0x001ad00601007387 */ /* 0x000fe80000100a00 */
[----:B------:R1:W-:Y:S04]  /*1ce60*/  STL.64 [R1+0x1ac8], R4 ;  /* 0x001ac80401007387 */ /* 0x0003e80000100a00 */
[----:B-1----:R-:W3:Y:S04]  /*1ce70*/  LDL.LU R4, [R1+0x100] ;  /* 0x0001000001047983 */ /* 0x002ee80000300800 */
[----:B------:R-:W3:Y:S04]  /*1ce80*/  LDL.LU R5, [R1+0x104] ;  /* 0x0001040001057983 */ /* 0x000ee80000300800 */
[----:B------:R-:W2:Y:S04]  /*1ce90*/  LDL.LU R6, [R1+0x108] ;  /* 0x0001080001067983 */ /* 0x000ea80000300800 */
[----:B------:R-:W2:Y:S01]  /*1cea0*/  LDL.LU R7, [R1+0x10c] ;  /* 0x00010c0001077983 */ /* 0x000ea20000300800 */
[----:B------:R-:W-:-:S02]  /*1ceb0*/  IMAD.MOV.U32 R20, RZ, RZ, R3 ;  /* 0x000000ffff147224 */ /* 0x000fc400078e0003 */
[----:B------:R-:W-:-:S07]  /*1cec0*/  IMAD.MOV.U32 R21, RZ, RZ, R2 ;  /* 0x000000ffff157224 */ /* 0x000fce00078e0002 */
[C---:B----4-:R-:W-:Y:S01]  /*1ced0*/  HMMA.1688.F32.TF32 R20, R16.reuse, R20, R24 ;  /* 0x000000141014723c */ /* 0x050fe20000081018 */
[----:B--2---:R-:W-:Y:S04]  /*1cee0*/  STL.64 [R1+0x1af0], R6 ;  /* 0x001af00601007387 */ /* 0x004fe80000100a00 */
[----:B---3--:R1:W-:Y:S04]  /*1cef0*/  STL.64 [R1+0x1ae8], R4 ;  /* 0x001ae80401007387 */ /* 0x0083e80000100a00 */
[----:B-1----:R-:W2:Y:S04]  /*1cf00*/  LDL.LU R4, [R1+0x110] ;  /* 0x0001100001047983 */ /* 0x002ea80000300800 */
[----:B------:R-:W2:Y:S04]  /*1cf10*/  LDL.LU R5, [R1+0x114] ;  /* 0x0001140001057983 */ /* 0x000ea80000300800 */
[----:B------:R-:W2:Y:S04]  /*1cf20*/  LDL.LU R6, [R1+0x118] ;  /* 0x0001180001067983 */ /* 0x000ea80000300800 */
[----:B------:R-:W2:Y:S04]  /*1cf30*/  LDL.LU R7, [R1+0x11c] ;  /* 0x00011c0001077983 */ /* 0x000ea80000300800 */
[----:B------:R-:W3:Y:S04]  /*1cf40*/  LDL.LU.64 R26, [R1+0x1b40] ;  /* 0x001b4000011a7983 */ /* 0x000ee80000300a00 */
[----:B------:R-:W3:Y:S04]  /*1cf50*/  LDL.LU.64 R24, [R1+0x1b38] ;  /* 0x001b380001187983 */ /* 0x000ee80000300a00 */
[----:B------:R1:W-:Y:S04]  /*1cf60*/  STL.64 [R1+0x160], R20 ;  /* 0x0001601401007387 */ /* 0x0003e80000100a00 */
[----:B------:R3:W-:Y:S04]  /*1cf70*/  STL.64 [R1+0x168], R22 ;  /* 0x0001681601007387 */ /* 0x0007e80000100a00 */
[----:B-1----:R-:W3:Y:S02]  /*1cf80*/  LDL.LU.64 R20, [R1+0x1b30] ;  /* 0x001b300001147983 */ /* 0x002ee40000300a00 */
[----:B---3--:R-:W-:Y:S02]  /*1cf90*/  HMMA.1688.F32.TF32 R20, R16, R20, R24 ;  /* 0x000000141014723c */ /* 0x008fe40000081018 */
[----:B------:R-:W3:Y:S04]  /*1cfa0*/  LDL.LU.64 R26, [R1+0x1b28] ;  /* 0x001b2800011a7983 */ /* 0x000ee80000300a00 */
[----:B------:R-:W3:-:S13]  /*1cfb0*/  LDL.LU.64 R24, [R1+0x1b20] ;  /* 0x001b200001187983 */ /* 0x000eda0000300a00 */
[----:B------:R-:W-:Y:S04]  /*1cfc0*/  STL.64 [R1+0x150], R20 ;  /* 0x0001501401007387 */ /* 0x000fe80000100a00 */
[----:B------:R1:W-:Y:S04]  /*1cfd0*/  STL.64 [R1+0x158], R22 ;  /* 0x0001581601007387 */ /* 0x0003e80000100a00 */
[----:B-1----:R-:W4:Y:S04]  /*1cfe0*/  LDL.LU R23, [R1+0x1b18] ;  /* 0x001b180001177983 */ /* 0x002f280000300800 */
[----:B------:R-:W3:Y:S02]  /*1cff0*/  LDL.LU.64 R20, [R1+0x1b10] ;  /* 0x001b100001147983 */ /* 0x000ee40000300a00 */
[----:B---3--:R-:W-:-:S15]  /*1d000*/  HMMA.1688.F32.TF32 R24, R16, R20, R24 ;  /* 0x000000141018723c */ /* 0x008fde0000081018 */
[----:B------:R-:W-:-:S04]  /*1d010*/  NOP ;  /* 0x0000000000007918 */ /* 0x000fc80000000000 */
[----:B------:R1:W-:Y:S04]  /*1d020*/  STL.64 [R1+0x140], R24 ;  /* 0x0001401801007387 */ /* 0x0003e80000100a00 */
[----:B------:R-:W-:Y:S04]  /*1d030*/  STL.64 [R1+0x148], R26 ;  /* 0x0001481a01007387 */ /* 0x000fe80000100a00 */
[----:B-1----:R-:W3:Y:S04]  /*1d040*/  LDL.LU.64 R24, [R1+0x1b08] ;  /* 0x001b080001187983 */ /* 0x002ee80000300a00 */
[----:B------:R-:W-:Y:S01]  /*1d050*/  STL.64 [R1+0x1ab0], R20 ;  /* 0x001ab01401007387 */ /* 0x000fe20000100a00 */
[----:B---3--:R-:W-:-:S15]  /*1d060*/  HMMA.1688.F32.TF32 R12, R16, R24, R12 ;  /* 0x00000018100c723c */ /* 0x008fde000008100c */
[----:B------:R-:W-:-:S04]  /*1d070*/  NOP ;  /* 0x0000000000007918 */ /* 0x000fc80000000000 */
[----:B------:R1:W-:Y:S04]  /*1d080*/  STL.64 [R1+0x130], R12 ;  /* 0x0001300c01007387 */ /* 0x0003e80000100a00 */
[----:B------:R-:W-:Y:S04]  /*1d090*/  STL.64 [R1+0x138], R14 ;  /* 0x0001380e01007387 */ /* 0x000fe80000100a00 */
[----:B------:R-:W-:Y:S04]  /*1d0a0*/  LDS R14, [R0+UR7+0x12400] ;  /* 0x01240007000e7984 */ /* 0x000fe80008000800 */
[----:B----4-:R-:W-:Y:S01]  /*1d0b0*/  LDS R15, [R23+UR7+0x12400] ;  /* 0x01240007170f7984 */ /* 0x010fe20008000800 */
[----:B-1----:R-:W-:-:S02]  /*1d0c0*/  IMAD.MOV.U32 R13, RZ, RZ, R24 ;  /* 0x000000ffff0d7224 */ /* 0x002fc400078e0018 */
[----:B------:R-:W-:Y:S02]  /*1d0d0*/  IMAD.MOV.U32 R12, RZ, RZ, R25 ;  /* 0x000000ffff0c7224 */ /* 0x000fe400078e0019 */
[----:B------:R-:W3:Y:S02]  /*1d0e0*/  LDL.LU.64 R24, [R1+0x1b00] ;  /* 0x001b000001187983 */ /* 0x000ee40000300a00 */
[----:B---3--:R-:W-:-:S15]  /*1d0f0*/  HMMA.1688.F32.TF32 R8, R16, R24, R8 ;  /* 0x000000181008723c */ /* 0x008fde0000081008 */
        /* <DEDUP_REMOVED lines=17> */
[----:B------:R-:W4:Y:S04]  /*1d210*/  LDL.LU.64 R10, [R1+0x1ae0] ;  /* 0x001ae000010a7983 */ /* 0x000f280000300a00 */
[----:B------:R-:W2:Y:S02]  /*1d220*/  LDL.LU.64 R8, [R1+0x1ad8] ;  /* 0x001ad80001087983 */ /* 0x000ea40000300a00 */
[----:B--2---:R-:W-:-:S15]  /*1d230*/  HMMA.1688.F32.TF32 R4, R16, R8, R4 ;  /* 0x000000081004723c */ /* 0x004fde0000081004 */
[----:B------:R-:W-:-:S04]  /*1d240*/  NOP ;  /* 0x0000000000007918 */ /* 0x000fc80000000000 */
[----:B------:R-:W-:Y:S04]  /*1d250*/  STL.64 [R1+0x100], R4 ;  /* 0x0001000401007387 */ /* 0x000fe80000100a00 */
[----:B------:R1:W-:Y:S04]  /*1d260*/  STL.64 [R1+0x108], R6 ;  /* 0x0001080601007387 */ /* 0x0003e80000100a00 */
[----:B-1----:R-:W2:Y:S04]  /*1d270*/  LDL.LU.64 R6, [R1+0x1ad0] ;  /* 0x001ad00001067983 */ /* 0x002ea80000300a00 */
[----:B------:R-:W3:Y:S04]  /*1d280*/  LDL.LU.64 R4, [R1+0x1ac8] ;  /* 0x001ac80001047983 */ /* 0x000ee80000300a00 */
[----:B----4-:R-:W-:Y:S04]  /*1d290*/  STL.64 [R1+0x1a78], R10 ;  /* 0x001a780a01007387 */ /* 0x010fe80000100a00 */
[----:B------:R1:W-:Y:S04]  /*1d2a0*/  STL.64 [R1+0x1a70], R8 ;  /* 0x001a700801007387 */ /* 0x0003e80000100a00 */
[----:B-1----:R-:W4:Y:S01]  /*1d2b0*/  LDL.LU R8, [R1+0x3a0] ;  /* 0x0003a00001087983 */ /* 0x002f220000300800 */
[----:B---3--:R-:W-:-:S15]  /*1d2c0*/  HMMA.1688.F32.TF32 R16, R16, R4, R24 ;  /* 0x000000041010723c */ /* 0x008fde0000081018 */
[----:B------:R-:W-:-:S04]  /*1d2d0*/  NOP ;  /* 0x0000000000007918 */ /* 0x000fc80000000000 */
[----:B------:R-:W-:Y:S04]  /*1d2e0*/  STL.64 [R1+0x70], R16 ;  /* 0x0000701001007387 */ /* 0x000fe80000100a00 */
[----:B------:R-:W-:Y:S04]  /*1d2f0*/  STL.64 [R1+0x78], R18 ;  /* 0x0000781201007387 */ /* 0x000fe80000100a00 */
[----:B------:R-:W4:Y:S04]  /*1d300*/  LDL.LU R9, [R1+0x3a4] ;  /* 0x0003a40001097983 */ /* 0x000f280000300800 */
[----:B------:R-:W3:Y:S04]  /*1d310*/  LDL.LU R10, [R1+0x3a8] ;  /* 0x0003a800010a7983 */ /* 0x000ee80000300800 */
[----:B------:R-:W3:Y:S04]  /*1d320*/  LDL.LU R11, [R1+0x3ac] ;  /* 0x0003ac00010b7983 */ /* 0x000ee80000300800 */
[----:B------:R-:W-:Y:S04]  /*1d330*/  LDS R18, [R0+UR7+0x12500] ;  /* 0x0125000700127984 */ /* 0x000fe80008000800 */
[----:B------:R-:W1:Y:S04]  /*1d340*/  LDS R19, [R23+UR7+0x12500] ;  /* 0x0125000717137984 */ /* 0x000e680008000800 */
[----:B------:R-:W-:Y:S04]  /*1d350*/  LDS R16, [R0+UR7+0x10500] ;  /* 0x0105000700107984 */ /* 0x000fe80008000800 */
[----:B------:R-:W1:Y:S04]  /*1d360*/  LDS R17, [R23+UR7+0x10500] ;  /* 0x0105000717117984 */ /* 0x000e680008000800 */
[----:B---3--:R-:W-:Y:S04]  /*1d370*/  STL.64 [R1+0x1a88], R10 ;  /* 0x001a880a01007387 */ /* 0x008fe80000100a00 */
[----:B----4-:R3:W-:Y:S04]  /*1d380*/  STL.64 [R1+0x1a80], R8 ;  /* 0x001a800801007387 */ /* 0x0107e80000100a00 */
[----:B------:R-:W4:Y:S04]  /*1d390*/  LDL.LU R24, [R1+0x3e0] ;  /* 0x0003e00001187983 */ /* 0x000f280000300800 */
[----:B------:R-:W4:Y:S04]  /*1d3a0*/  LDL.LU R25, [R1+0x3e4] ;  /* 0x0003e40001197983 */ /* 0x000f280000300800 */
[----:B------:R-:W4:Y:S04]  /*1d3b0*/  LDL.LU R26, [R1+0x3e8] ;  /* 0x0003e800011a7983 */ /* 0x000f280000300800 */
[----:B------:R-:W4:Y:S04]  /*1d3c0*/  LDL.LU R27, [R1+0x3ec] ;  /* 0x0003ec00011b7983 */ /* 0x000f280000300800 */
[----:B------:R-:W2:Y:S01]  /*1d3d0*/  LDL.64 R20, [R1+0x40] ;  /* 0x0000400001147983 */ /* 0x000ea20000100a00 */
[----:B---3--:R-:W-:-:S02]  /*1d3e0*/  IMAD.MOV.U32 R8, RZ, RZ, R13 ;  /* 0x000000ffff087224 */ /* 0x008fc400078e000d */
[----:B------:R-:W-:Y:S01]  /*1d3f0*/  IMAD.MOV.U32 R9, RZ, RZ, R12 ;  /* 0x000000ffff097224 */ /* 0x000fe200078e000c */
[----:B------:R-:W-:Y:S04]  /*1d400*/  LDS R13, [R23+UR7+0x10400] ;  /* 0x01040007170d7984 */ /* 0x000fe80008000800 */
[----:B------:R-:W4:Y:S04]  /*1d410*/  LDS R12, [R0+UR7+0x10400] ;  /* 0x01040007000c7984 */ /* 0x000f280008000800 */
[----:B--2---:R2:W-:Y:S04]  /*1d420*/  STL.64 [R1+0x1ab8], R20 ;  /* 0x001ab81401007387 */ /* 0x0045e80000100a00 */
[----:B--2---:R-:W4:Y:S04]  /*1d430*/  LDL.64 R20, [R1+0x50] ;  /* 0x0000500001147983 */ /* 0x004f280000100a00 */
[----:B------:R2:W-:Y:S04]  /*1d440*/  STL.64 [R1+0x1aa8], R8 ;  /* 0x001aa80801007387 */ /* 0x0005e80000100a00 */
[----:B--2---:R-:W2:Y:S04]  /*1d450*/  LDL.LU R8, [R1+0x3c0] ;  /* 0x0003c00001087983 */ /* 0x004ea80000300800 */
[----:B------:R-:W2:Y:S04]  /*1d460*/  LDL.LU R9, [R1+0x3c4] ;  /* 0x0003c40001097983 */ /* 0x000ea80000300800 */
[----:B------:R-:W2:Y:S04]  /*1d470*/  LDL.LU R10, [R1+0x3c8] ;  /* 0x0003c800010a7983 */ /* 0x000ea80000300800 */
[----:B------:R-:W2:Y:S04]  /*1d480*/  LDL.LU R11, [R1+0x3cc] ;  /* 0x0003cc00010b7983 */ /* 0x000ea80000300800 */
[----:B------:R-:W-:Y:S04]  /*1d490*/  STL.64 [R1+0x1a68], R6 ;  /* 0x001a680601007387 */ /* 0x000fe80000100a00 */
[----:B------:R3:W-:Y:S04]  /*1d4a0*/  STL.64 [R1+0x1a60], R4 ;  /* 0x001a600401007387 */ /* 0x0007e80000100a00 */
[----:B---3--:R-:W3:Y:S04]  /*1d4b0*/  LDL.LU R4, [R1+0x3d0] ;  /* 0x0003d00001047983 */ /* 0x008ee80000300800 */
[----:B------:R-:W3:Y:S04]  /*1d4c0*/  LDL.LU R5, [R1+0x3d4] ;  /* 0x0003d40001057983 */ /* 0x000ee80000300800 */
[----:B------:R-:W3:Y:S04]  /*1d4d0*/  LDL.LU R6, [R1+0x3d8] ;  /* 0x0003d80001067983 */ /* 0x000ee80000300800 */
[----:B------:R-:W3:Y:S04]  /*1d4e0*/  LDL.LU R7, [R1+0x3dc] ;  /* 0x0003dc0001077983 */ /* 0x000ee80000300800 */
[----:B-1----:R-:W-:Y:S04]  /*1d4f0*/  STL.64 [R1+0x1a50], R18 ;  /* 0x001a501201007387 */ /* 0x002fe80000100a00 */
        /* <DEDUP_REMOVED lines=12> */
[----:B------:R1:W-:Y:S04]  /*1d5c0*/  STL.64 [R1+0x3e0], R24 ;  /* 0x0003e01801007387 */ /* 0x0003e80000100a00 */
[----:B------:R4:W-:Y:S04]  /*1d5d0*/  STL.64 [R1+0x3e8], R26 ;  /* 0x0003e81a01007387 */ /* 0x0009e80000100a00 */
[----:B-1----:R-:W2:Y:S01]  /*1d5e0*/  LDL.LU.64 R24, [R1+0x1ac0] ;  /* 0x001ac00001187983 */ /* 0x002ea20000300a00 */
[----:B----4-:R-:W-:-:S02]  /*1d5f0*/  IMAD.MOV.U32 R27, RZ, RZ, R20 ;  /* 0x000000ffff1b7224 */ /* 0x010fc400078e0014 */
[----:B------:R-:W-:Y:S02]  /*1d600*/  IMAD.MOV.U32 R26, RZ, RZ, R21 ;  /* 0x000000ffff1a7224 */ /* 0x000fe400078e0015 */
[----:B------:R-:W3:Y:S02]  /*1d610*/  LDL.LU.64 R20, [R1+0x1ab8] ;  /* 0x001ab80001147983 */ /* 0x000ee40000300a00 */
[----:B---3--:R-:W-:-:S15]  /*1d620*/  HMMA.1688.F32.TF32 R4, R12, R20, R4 ;  /* 0x000000140c04723c */ /* 0x008fde0000081004 */
[----:B------:R-:W-:-:S04]  /*1d630*/  NOP ;  /* 0x0000000000007918 */ /* 0x000fc80000000000 */
[----:B------:R1:W-:Y:S04]  /*1d640*/  STL.64 [R1+0x3d0], R4 ;  /* 0x0003d00401007387 */ /* 0x0003e80000100a00 */
[----:B------:R3:W-:Y:S01]  /*1d650*/  STL.64 [R1+0x3d8], R6 ;  /* 0x0003d80601007387 */ /* 0x0007e20000100a00 */
[----:B-1----:R-:W-:Y:S01]  /*1d660*/  MOV R5, R20 ;  /* 0x0000001400057202 */ /* 0x002fe20000000f00 */
[----:B------:R-:W-:Y:S02]  /*1d670*/  IMAD.MOV.U32 R4, RZ, RZ, R21 ;  /* 0x000000ffff047224 */ /* 0x000fe400078e0015 */
[----:B------:R-:W4:Y:S02]  /*1d680*/  LDL.LU.64 R20, [R1+0x1ab0] ;  /* 0x001ab00001147983 */ /* 0x000f240000300a00 */
[----:B----4-:R-:W-:Y:S01]  /*1d690*/  HMMA.1688.F32.TF32 R8, R12, R20, R8 ;  /* 0x000000140c08723c */ /* 0x010fe20000081008 */
[----:B---3--:R-:W-:-:S02]  /*1d6a0*/  IMAD.MOV.U32 R7, RZ, RZ, R20 ;  /* 0x000000ffff077224 */ /* 0x008fc400078e0014 */
[----:B------:R-:W-:-:S15]  /*1d6b0*/  IMAD.MOV.U32 R6, RZ, RZ, R21 ;  /* 0x000000ffff067224 */ /* 0x000fde00078e0015 */
[----:B------:R-:W-:Y:S01]  /*1d6c0*/  NOP ;  /* 0x0000000000007918 */ /* 0x000fe20000000000 */
[----:B------:R1:W-:Y:S04]  /*1d6d0*/  STL.64 [R1+0x3c0], R8 ;  /* 0x0003c00801007387 */ /* 0x0003e80000100a00 */
[----:B------:R2:W-:Y:S04]  /*1d6e0*/  STL.64 [R1+0x3c8], R10 ;  /* 0x0003c80a01007387 */ /* 0x0005e80000100a00 */
[----:B-1----:R-:W2:Y:S04]  /*1d6f0*/  LDL.LU.64 R8, [R1+0x1aa8] ;  /* 0x001aa80001087983 */ /* 0x002ea80000300a00 */
[----:B------:R-:W3:Y:S04]  /*1d700*/  LDL.LU R20, [R1+0x1f0] ;  /* 0x0001f00001147983 */ /* 0x000ee80000300800 */
[----:B------:R-:W3:Y:S04]  /*1d710*/  LDL.LU R21, [R1+0x1f4] ;  /* 0x0001f40001157983 */ /* 0x000ee80000300800 */
[----:B------:R-:W4:Y:S04]  /*1d720*/  LDL.LU R22, [R1+0x1f8] ;  /* 0x0001f80001167983 */ /* 0x000f280000300800 */
[----:B------:R-:W4:Y:S01]  /*1d730*/  LDL.LU R23, [R1+0x1fc] ;  /* 0x0001fc0001177983 */ /* 0x000f220000300800 */
[----:B--2---:R-:W-:Y:S03]  /*1d740*/  HMMA.1688.F32.TF32 R8, R12, R8, R16 ;  /* 0x000000080c08723c */ /* 0x004fe60000081010 */
[----:B----4-:R-:W-:Y:S04]  /*1d750*/  STL.64 [R1+0x19d8], R22 ;  /* 0x0019d81601007387 */ /* 0x010fe80000100a00 */
[----:B---3--:R1:W-:Y:S02]  /*1d760*/  STL.64 [R1+0x19d0], R20 ;  /* 0x0019d01401007387 */ /* 0x0083e40000100a00 */
[----:B-1----:R-:W-:-:S02]  /*1d770*/  IMAD.MOV.U32 R20, RZ, RZ, R2 ;  /* 0x000000ffff147224 */ /* 0x002fc400078e0002 */
[----:B------:R-:W-:Y:S01]  /*1d780*/  IMAD.MOV.U32 R21, RZ, RZ, R3 ;  /* 0x000000ffff157224 */ /* 0x000fe200078e0003 */
[----:B------:R-:W2:Y:S04]  /*1d790*/  LDL.LU R2, [R1+0x1aa4] ;  /* 0x001aa40001027983 */ /* 0x000ea80000300800 */
[----:B------:R-:W3:Y:S04]  /*1d7a0*/  LDL.LU R3, [R1+0x1aa0] ;  /* 0x001aa00001037983 */ /* 0x000ee80000300800 */
[----:B------:R-:W4:Y:S04]  /*1d7b0*/  LDL.LU.64 R18, [R1+0x1a98] ;  /* 0x001a980001127983 */ /* 0x000f280000300a00 */
[----:B------:R-:W4:Y:S04]  /*1d7c0*/  LDL.LU.64 R16, [R1+0x1a90] ;  /* 0x001a900001107983 */ /* 0x000f280000300a00 */
[----:B------:R-:W-:Y:S04]  /*1d7d0*/  STL.64 [R1+0x3b0], R8 ;  /* 0x0003b00801007387 */ /* 0x000fe80000100a00 */
[----:B------:R1:W-:Y:S04]  /*1d7e0*/  STL.64 [R1+0x3b8], R10 ;  /* 0x0003b80a01007387 */ /* 0x0003e80000100a00 */
[----:B-1----:R-:W2:Y:S04]  /*1d7f0*/  LDL.LU.64 R10, [R1+0x1a88] ;  /* 0x001a8800010a7983 */ /* 0x002ea80000300a00 */
[----:B------:R-:W2:Y:S02]  /*1d800*/  LDL.LU.64 R8, [R1+0x1a80] ;  /* 0x001a800001087983 */ /* 0x000ea40000300a00 */
[----:B--2---:R-:W-:-:S15]  /*1d810*/  HMMA.1688.F32.TF32 R8, R12, R24, R8 ;  /* 0x000000180c08723c */ /* 0x004fde0000081008 */
[----:B------:R-:W-:-:S04]  /*1d820*/  NOP ;  /* 0x0000000000007918 */ /* 0x000fc80000000000 */
[----:B------:R-:W-:Y:S04]  /*1d830*/  STL.64 [R1+0x3a0], R8 ;  /* 0x0003a00801007387 */ /* 0x000fe80000100a00 */
[----:B------:R1:W-:Y:S04]  /*1d840*/  STL.64 [R1+0x3a8], R10 ;  /* 0x0003a80a01007387 */ /* 0x0003e80000100a00 */
[----:B-1----:R-:W2:Y:S04]  /*1d850*/  LDL.LU.64 R10, [R1+0x1a78] ;  /* 0x001a7800010a7983 */ /* 0x002ea80000300a00 */
[----:B------:R-:W2:Y:S04]  /*1d860*/  LDL.LU.64 R8, [R1+0x1a70] ;  /* 0x001a700001087983 */ /* 0x000ea80000300a00 */
[----:B------:R1:W-:Y:S04]  /*1d870*/  STL.64 [R1+0x19f8], R24 ;  /* 0x0019f81801007387 */ /* 0x0003e80000100a00 */
[----:B-1----:R-:W2:Y:S01]  /*1d880*/  LDL.LU.64 R24, [R1+0x20] ;  /* 0x0000200001187983 */ /* 0x002ea20000300a00 */
[----:B----4-:R-:W-:Y:S03]  /*1d890*/  HMMA.1688.F32.TF32 R16, R12, R20, R16 ;  /* 0x000000140c10723c */ /* 0x010fe60000081010 */
[----:B--2---:R1:W-:Y:S02]  /*1d8a0*/  STL.64 [R1+0x1a00], R24 ;  /* 0x001a001801007387 */ /* 0x0043e40000100a00 */
[----:B-1----:R-:W-:-:S02]  /*1d8b0*/  IMAD.MOV.U32 R24, RZ, RZ, R7 ;  /* 0x000000ffff187224 */ /* 0x002fc400078e0007 */
[----:B------:R-:W-:-:S05]  /*1d8c0*/  IMAD.MOV.U32 R25, RZ, RZ, R6 ;  /* 0x000000ffff197224 */ /* 0x000fca00078e0006 */
[----:B------:R1:W-:Y:S02]  /*1d8d0*/  STL.64 [R1+0x1a18], R24 ;  /* 0x001a181801007387 */ /* 0x0003e40000100a00 */
[----:B-1----:R-:W-:Y:S02]  /*1d8e0*/  IMAD.MOV.U32 R24, RZ, RZ, R5 ;  /* 0x000000ffff187224 */ /* 0x002fe400078e0005 */
[----:B------:R-:W-:Y:S02]  /*1d8f0*/  IMAD.MOV.U32 R25, RZ, RZ, R4 ;  /* 0x000000ffff197224 */ /* 0x000fe400078e0004 */
[----:B------:R-:W2:Y:S04]  /*1d900*/  LDL.LU R4, [R1+0x380] ;  /* 0x0003800001047983 */ /* 0x000ea80000300800 */
[----:B------:R-:W2:Y:S04]  /*1d910*/  LDL.LU R5, [R1+0x384] ;  /* 0x0003840001057983 */ /* 0x000ea80000300800 */
[----:B------:R-:W2:Y:S04]  /*1d920*/  LDL.LU R6, [R1+0x388] ;  /* 0x0003880001067983 */ /* 0x000ea80000300800 */
[----:B------:R-:W2:Y:S04]  /*1d930*/  LDL.LU R7, [R1+0x38c] ;  /* 0x00038c0001077983 */ /* 0x000ea80000300800 */
[----:B------:R-:W-:Y:S04]  /*1d940*/  STL.64 [R1+0x1a30], R24 ;  /* 0x001a301801007387 */ /* 0x000fe80000100a00 */
[----:B------:R1:W-:Y:S04]  /*1d950*/  STL.64 [R1+0x390], R16 ;  /* 0x0003901001007387 */ /* 0x0003e80000100a00 */
[----:B------:R4:W-:Y:S04]  /*1d960*/  STL.64 [R1+0x398], R18 ;  /* 0x0003981201007387 */ /* 0x0009e80000100a00 */
[----:B-1----:R-:W2:Y:S04]  /*1d970*/  LDL.LU R16, [R1+0x2f0] ;  /* 0x0002f00001107983 */ /* 0x002ea80000300800 */
[----:B------:R-:W2:Y:S04]  /*1d980*/  LDL.LU R17, [R1+0x2f4] ;  /* 0x0002f40001117983 */ /* 0x000ea80000300800 */
[----:B----4-:R-:W4:Y:S04]  /*1d990*/  LDL.LU R18, [R1+0x2f8] ;  /* 0x0002f80001127983 */ /* 0x010f280000300800 */
[----:B------:R-:W4:Y:S04]  /*1d9a0*/  LDL.LU R19, [R1+0x2fc] ;  /* 0x0002fc0001137983 */ /* 0x000f280000300800 */
        /* <DEDUP_REMOVED lines=11> */
[----:B------:R-:W-:Y:S03]  /*1da60*/  HMMA.1688.F32.TF32 R4, R12, R8, R4 ;  /* 0x000000080c04723c */ /* 0x000fe60000081004 */
        /* <DEDUP_REMOVED lines=15> */
[----:B------:R-:W4:Y:S04]  /*1db60*/  LDL.LU.64 R4, [R1+0x1a60] ;  /* 0x001a600001047983 */ /* 0x000f280000300a00 */
[----:B------:R3:W-:Y:S04]  /*1db70*/  STL.64 [R1+0x19e8], R10 ;  /* 0x0019e80a01007387 */ /* 0x0007e80000100a00 */
[----:B------:R1:W-:Y:S01]  /*1db80*/  STL.64 [R1+0x19e0], R8 ;  /* 0x0019e00801007387 */ /* 0x0003e20000100a00 */
[----:B---3--:R-:W-:-:S03]  /*1db90*/  IMAD.MOV.U32 R10, RZ, RZ, R3 ;  /* 0x000000ffff0a7224 */ /* 0x008fc600078e0003 */
[----:B-1----:R-:W3:Y:S04]  /*1dba0*/  LDL.LU R8, [R1+0x290] ;  /* 0x0002900001087983 */ /* 0x002ee80000300800 */
[----:B------:R-:W3:Y:S04]  /*1dbb0*/  LDL.LU R9, [R1+0x294] ;  /* 0x0002940001097983 */ /* 0x000ee80000300800 */
[----:B------:R-:W2:Y:S01]  /*1dbc0*/  LDL.LU R3, [R1+0x1a5c] ;  /* 0x001a5c0001037983 */ /* 0x000ea20000300800 */
[----:B------:R-:W-:-:S03]  /*1dbd0*/  IMAD.MOV.U32 R11, RZ, RZ, R2 ;  /* 0x000000ffff0b7224 */ /* 0x000fc600078e0002 */
[----:B------:R-:W2:Y:S01]  /*1dbe0*/  LDL.LU R2, [R1+0x1a58] ;  /* 0x001a580001027983 */ /* 0x000ea20000300800 */
[----:B----4-:R-:W-:Y:S03]  /*1dbf0*/  HMMA.1688.F32.TF32 R12, R12, R4, R16 ;  /* 0x000000040c0c723c */ /* 0x010fe60000081010 */
[----:B------:R-:W2:Y:S04]  /*1dc00*/  LDL.LU.64 R18, [R1+0x1a50] ;  /* 0x001a500001127983 */ /* 0x000ea80000300a00 */
[----:B------:R-:W2:Y:S01]  /*1dc10*/  LDL.LU.64 R16, [R1+0x1a48] ;  /* 0x001a480001107983 */ /* 0x000ea20000300a00 */
[----:B------:R-:W-:Y:S02]  /*1dc20*/  IMAD.MOV.U32 R24, RZ, RZ, R27 ;  /* 0x000000ffff187224 */ /* 0x000fe400078e001b */
[----:B------:R-:W-:-:S09]  /*1dc30*/  IMAD.MOV.U32 R25, RZ, RZ, R26 ;  /* 0x000000ffff197224 */ /* 0x000fd200078e001a */
[----:B------:R1:W-:Y:S04]  /*1dc40*/  STL.64 [R1+0x2f0], R12 ;  /* 0x0002f00c01007387 */ /* 0x0003e80000100a00 */
[----:B------:R-:W-:Y:S04]  /*1dc50*/  STL.64 [R1+0x2f8], R14 ;  /* 0x0002f80e01007387 */ /* 0x000fe80000100a00 */
[----:B-1----:R-:W4:Y:S04]  /*1dc60*/  LDL.LU R12, [R1+0x2b0] ;  /* 0x0002b000010c7983 */ /* 0x002f280000300800 */
[----:B------:R-:W4:Y:S01]  /*1dc70*/  LDL.LU R13, [R1+0x2b4] ;  /* 0x0002b400010d7983 */ /* 0x000f220000300800 */
[----:B--2---:R-:W-:Y:S03]  /*1dc80*/  HMMA.1688.F32.TF32 R24, R16, R24, R20 ;  /* 0x000000181018723c */ /* 0x004fe60000081014 */
[----:B------:R-:W2:Y:S04]  /*1dc90*/  LDL.LU.64 R22, [R1+0x1a40] ;  /* 0x001a400001167983 */ /* 0x000ea80000300a00 */
[----:B------:R-:W2:-:S12]  /*1dca0*/  LDL.LU.64 R20, [R1+0x1a38] ;  /* 0x001a380001147983 */ /* 0x000e980000300a00 */
[----:B------:R1:W-:Y:S04]  /*1dcb0*/  STL.64 [R1+0x2e0], R24 ;  /* 0x0002e01801007387 */ /* 0x0003e80000100a00 */
[----:B-1----:R-:W2:Y:S01]  /*1dcc0*/  LDL.LU.64 R24, [R1+0x1a30] ;  /* 0x001a300001187983 */ /* 0x002ea20000300a00 */
[----:B------:R-:W-:Y:S02]  /*1dcd0*/  IMAD.MOV.U32 R14, RZ, RZ, R3 ;  /* 0x000000ffff0e7224 */ /* 0x000fe400078e0003 */
[----:B------:R-:W-:Y:S02]  /*1dce0*/  IMAD.MOV.U32 R15, RZ, RZ, R2 ;  /* 0x000000ffff0f7224 */ /* 0x000fe400078e0002 */
        /* <DEDUP_REMOVED lines=14> */
[----:B-1----:R-:W4:Y:S01]  /*1ddd0*/  LDL.LU.64 R24, [R1+0x1a00] ;  /* 0x001a000001187983 */ /* 0x002f220000300a00 */
[----:B------:R-:W-:Y:S02]  /*1dde0*/  IMAD.MOV.U32 R3, RZ, RZ, R27 ;  /* 0x000000ffff037224 */ /* 0x000fe400078e001b */
[----:B------:R-:W-:-:S03]  /*1ddf0*/  IMAD.MOV.U32 R2, RZ, RZ, R26 ;  /* 0x000000ffff027224 */ /* 0x000fc600078e001a */
[----:B------:R-:W-:Y:S04]  /*1de00*/  STL [R1+0x165c], R3 ;  /* 0x00165c0301007387 */ /* 0x000fe80000100800 */
[----:B------:R-:W-:Y:S01]  /*1de10*/  STL [R1+0x1658], R2 ;  /* 0x0016580201007387 */ /* 0x000fe20000100800 */
[----:B----4-:R-:W-:-:S15]  /*1de20*/  HMMA.1688.F32.TF32 R12, R16, R24, R12 ;  /* 0x00000018100c723c */ /* 0x010fde000008100c */
[----:B------:R-:W-:-:S04]  /*1de30*/  NOP ;  /* 0x0000000000007918 */ /* 0x000fc80000000000 */
[----:B------:R1:W-:Y:S04]  /*1de40*/  STL.64 [R1+0x2b0], R12 ;  /* 0x0002b00c01007387 */ /* 0x0003e80000100a00 */
[----:B------:R-:W-:Y:S04]  /*1de50*/  STL.64 [R1+0x2b8], R14 ;  /* 0x0002b80e01007387 */ /* 0x000fe80000100a00 */
        /* <DEDUP_REMOVED lines=8> */
[----:B-1----:R-:W3:Y:S04]  /*1dee0*/  LDL.LU.64 R20, [R1+0x19f0] ;  /* 0x0019f00001147983 */ /* 0x002ee80000300a00 */
[----:B------:R1:W-:Y:S04]  /*1def0*/  STL.64 [R1+0x19a0], R24 ;  /* 0x0019a01801007387 */ /* 0x0003e80000100a00 */
[----:B-1----:R-:W2:Y:S04]  /*1df00*/  LDL.LU R24, [R1+0x280] ;  /* 0x0002800001187983 */ /* 0x002ea80000300800 */
[----:B------:R-:W2:Y:S04]  /*1df10*/  LDL.LU R25, [R1+0x284] ;  /* 0x0002840001197983 */ /* 0x000ea80000300800 */
[----:B------:R-:W2:Y:S04]  /*1df20*/  LDL.LU R26, [R1+0x288] ;  /* 0x00028800011a7983 */ /* 0x000ea80000300800 */
[----:B------:R-:W2:Y:S01]  /*1df30*/  LDL.LU R27, [R1+0x28c] ;  /* 0x00028c00011b7983 */ /* 0x000ea20000300800 */
[----:B---3--:R-:W-:Y:S03]  /*1df40*/  HMMA.1688.F32.TF32 R20, R16, R20, R8 ;  /* 0x000000141014723c */ /* 0x008fe60000081008 */
[----:B------:R-:W3:Y:S04]  /*1df50*/  LDL.LU.64 R10, [R1+0x19e8] ;  /* 0x0019e800010a7983 */ /* 0x000ee80000300a00 */
[----:B------:R-:W2:-:S12]  /*1df60*/  LDL.LU.64 R8, [R1+0x19e0] ;  /* 0x0019e00001087983 */ /* 0x000e980000300a00 */
[----:B------:R-:W-:Y:S01]  /*1df70*/  IMAD.MOV.U32 R3, RZ, RZ, R22 ;  /* 0x000000ffff037224 */ /* 0x000fe200078e0016 */
[----:B------:R1:W-:Y:S01]  /*1df80*/  STL.64 [R1+0x290], R20 ;  /* 0x0002901401007387 */ /* 0x0003e20000100a00 */
[----:B------:R-:W-:-:S03]  /*1df90*/  IMAD.MOV.U32 R2, RZ, RZ, R23 ;  /* 0x000000ffff027224 */ /* 0x000fc600078e0017 */
[----:B------:R-:W4:Y:S04]  /*1dfa0*/  LDL.LU.64 R22, [R1+0x19d8] ;  /* 0x0019d80001167983 */ /* 0x000f280000300a00 */
[----:B-1----:R-:W4:Y:S04]  /*1dfb0*/  LDL.LU.64 R20, [R1+0x19d0] ;  /* 0x0019d00001147983 */ /* 0x002f280000300a00 */
[----:B------:R-:W-:Y:S04]  /*1dfc0*/  STL [R1+0x176c], R2 ;  /* 0x00176c0201007387 */ /* 0x000fe80000100800 */
[----:B------:R-:W-:Y:S01]  /*1dfd0*/  STL [R1+0x1768], R3 ;  /* 0x0017680301007387 */ /* 0x000fe20000100800 */
[C---:B--2---:R-:W-:Y:S03]  /*1dfe0*/  HMMA.1688.F32.TF32 R24, R16.reuse, R8, R24 ;  /* 0x000000081018723c */ /* 0x044fe60000081018 */
[----:B---3--:R-:W-:Y:S04]  /*1dff0*/  STL.64 [R1+0x1970], R10 ;  /* 0x0019700a01007387 */ /* 0x008fe80000100a00 */
[----:B------:R4:W-:Y:S02]  /*1e000*/  STL.64 [R1+0x1968], R8 ;  /* 0x0019680801007387 */ /* 0x0009e40000100a00 */
[----:B----4-:R-:W-:Y:S10]  /*1e010*/  HMMA.1688.F32.TF32 R8, R16, R4, R20 ;  /* 0x000000041008723c */ /* 0x010ff40000081014 */
[----:B------:R-:W-:Y:S04]  /*1e020*/  STL.64 [R1+0x280], R24 ;  /* 0x0002801801007387 */ /* 0x000fe80000100a00 */
[----:B------:R-:W-:Y:S04]  /*1e030*/  STL.64 [R1+0x288], R26 ;  /* 0x0002881a01007387 */ /* 0x000fe80000100a00 */
[----:B------:R-:W-:Y:S04]  /*1e040*/  STL.64 [R1+0x1960], R6 ;  /* 0x0019600601007387 */ /* 0x000fe80000100a00 */
[----:B------:R1:W-:Y:S01]  /*1e050*/  STL.64 [R1+0x1958], R4 ;  /* 0x0019580401007387 */ /* 0x0003e20000100a00 */
[----:B------:R-:W-:-:S03]  /*1e060*/  LOP3.LUT R2, R0, 0x20, RZ, 0x3c, !PT ;  /* 0x0000002000027812 */ /* 0x000fc600078e3cff */
[----:B------:R-:W-:Y:S04]  /*1e070*/  LDS R18, [R0+UR7+0x12700] ;  /* 0x0127000700127984 */ /* 0x000fe80008000800 */
[----:B------:R-:W-:Y:S04]  /*1e080*/  LDS R16, [R0+UR7+0x10700] ;  /* 0x0107000700107984 */ /* 0x000fe80008000800 */
[----:B------:R-:W-:Y:S04]  /*1e090*/  LDS R15, [R2+UR7+0x12600] ;  /* 0x01260007020f7984 */ /* 0x000fe80008000800 */
[----:B------:R-:W2:Y:S04]  /*1e0a0*/  LDS R19, [R2+UR7+0x12700] ;  /* 0x0127000702137984 */ /* 0x000ea80008000800 */
[----:B------:R-:W3:Y:S04]  /*1e0b0*/  LDS R17, [R2+UR7+0x10700] ;  /* 0x0107000702117984 */ /* 0x000ee80008000800 */
[----:B------:R4:W-:Y:S04]  /*1e0c0*/  STL.64 [R1+0x1f0], R8 ;  /* 0x0001f00801007387 */ /* 0x0009e80000100a00 */
[----:B------:R1:W-:Y:S04]  /*1e0d0*/  STL.64 [R1+0x1f8], R10 ;  /* 0x0001f80a01007387 */ /* 0x0003e80000100a00 */
[----:B------:R-:W2:Y:S04]  /*1e0e0*/  LDL.LU R20, [R1+0x90] ;  /* 0x0000900001147983 */ /* 0x000ea80000300800 */
[----:B------:R-:W2:Y:S04]  /*1e0f0*/  LDL.LU R21, [R1+0x94] ;  /* 0x0000940001157983 */ /* 0x000ea80000300800 */
[----:B------:R-:W2:Y:S04]  /*1e100*/  LDL.LU R22, [R1+0x98] ;  /* 0x0000980001167983 */ /* 0x000ea80000300800 */
[----:B------:R-:W2:Y:S04]  /*1e110*/  LDL.LU R23, [R1+0x9c] ;  /* 0x00009c0001177983 */ /* 0x000ea80000300800 */
[----:B-1----:R-:W2:Y:S04]  /*1e120*/  LDL.LU R4, [R1+0x1d0] ;  /* 0x0001d00001047983 */ /* 0x002ea80000300800 */
[----:B------:R-:W2:Y:S04]  /*1e130*/  LDL.LU R5, [R1+0x1d4] ;  /* 0x0001d40001057983 */ /* 0x000ea80000300800 */
[----:B------:R-:W2:Y:S04]  /*1e140*/  LDL.LU R6, [R1+0x1d8] ;  /* 0x0001d80001067983 */ /* 0x000ea80000300800 */
[----:B------:R-:W2:Y:S04]  /*1e150*/  LDL.LU R7, [R1+0x1dc] ;  /* 0x0001dc0001077983 */ /* 0x000ea80000300800 */
[----:B----4-:R-:W4:Y:S04]  /*1e160*/  LDL.LU R8, [R1+0x1e0] ;  /* 0x0001e00001087983 */ /* 0x010f280000300800 */
[----:B------:R-:W4:Y:S04]  /*1e170*/  LDL.LU R9, [R1+0x1e4] ;  /* 0x0001e40001097983 */ /* 0x000f280000300800 */
[----:B------:R-:W4:Y:S04]  /*1e180*/  LDL.LU R10, [R1+0x1e8] ;  /* 0x0001e800010a7983 */ /* 0x000f280000300800 */
[----:B------:R-:W4:Y:S04]  /*1e190*/  LDL.LU R11, [R1+0x1ec] ;  /* 0x0001ec00010b7983 */ /* 0x000f280000300800 */
[----:B--2---:R-:W-:Y:S04]  /*1e1a0*/  STL.64 [R1+0x19c0], R6 ;  /* 0x0019c00601007387 */ /* 0x004fe80000100a00 */
[----:B------:R1:W-:Y:S04]  /*1e1b0*/  STL.64 [R1+0x19b8], R4 ;  /* 0x0019b80401007387 */ /* 0x0003e80000100a00 */
[----:B-1----:R-:W2:Y:S04]  /*1e1c0*/  LDL.LU.64 R4, [R1+0x50] ;  /* 0x0000500001047983 */ /* 0x002ea80000300a00 */
[----:B------:R-:W2:Y:S04]  /*1e1d0*/  LDL.LU.64 R24, [R1+0x30] ;  /* 0x0000300001187983 */ /* 0x000ea80000300a00 */
[----:B--2---:R1:W-:Y:S04]  /*1e1e0*/  STL.64 [R1+0x19b0], R24 ;  /* 0x0019b01801007387 */ /* 0x0043e80000100a00 */
[----:B-1----:R-:W2:Y:S04]  /*1e1f0*/  LDL.LU.64 R24, [R1+0x40] ;  /* 0x0000400001187983 */ /* 0x002ea80000300a00 */
[----:B------:R-:W-:Y:S04]  /*1e200*/  STL.64 [R1+0x18e0], R22 ;  /* 0x0018e01601007387 */ /* 0x000fe80000100a00 */
[----:B------:R1:W-:Y:S04]  /*1e210*/  STL.64 [R1+0x18d8], R20 ;  /* 0x0018d81401007387 */ /* 0x0003e80000100a00 */
[----:B-1----:R-:W2:Y:S04]  /*1e220*/  LDL.LU R20, [R1+0xa0] ;  /* 0x0000a00001147983 */ /* 0x002ea80000300800 */
[----:B------:R-:W2:Y:S01]  /*1e230*/  LDL.LU R21, [R1+0xa4] ;  /* 0x0000a40001157983 */ /* 0x000ea20000300800 */
[----:B------:R-:W-:-:S02]  /*1e240*/  IMAD.MOV.U32 R22, RZ, RZ, R29 ;  /* 0x000000ffff167224 */ /* 0x000fc400078e001d */
[----:B------:R-:W-:Y:S01]  /*1e250*/  IMAD.MOV.U32 R23, RZ, RZ, R28 ;  /* 0x000000ffff177224 */ /* 0x000fe200078e001c */
[----:B------:R-:W3:Y:S04]  /*1e260*/  LDL.LU R29, [R1+0x19cc] ;  /* 0x0019cc00011d7983 */ /* 0x000ee80000300800 */
[----:B------:R-:W3:Y:S04]  /*1e270*/  LDL.LU R28, [R1+0x19c8] ;  /* 0x0019c800011c7983 */ /* 0x000ee80000300800 */
[----:B------:R-:W-:Y:S01]  /*1e280*/  STL.64 [R1+0x18f0], R22 ;  /* 0x0018f01601007387 */ /* 0x000fe20000100a00 */
[----:B------:R-:W-:-:S03]  /*1e290*/  IMAD.MOV.U32 R3, RZ, RZ, R5 ;  /* 0x000000ffff037224 */ /* 0x000fc600078e0005 */
[----:B--2---:R1:W-:Y:S02]  /*1e2a0*/  STL.64 [R1+0x18e8], R20 ;  /* 0x0018e81401007387 */ /* 0x0043e40000100a00 */
[----:B-1----:R-:W-:Y:S02]  /*1e2b0*/  IMAD.MOV.U32 R20, RZ, RZ, R13 ;  /* 0x000000ffff147224 */ /* 0x002fe400078e000d */
[----:B------:R-:W-:Y:S01]  /*1e2c0*/  IMAD.MOV.U32 R21, RZ, RZ, R12 ;  /* 0x000000ffff157224 */ /* 0x000fe200078e000c */
[----:B------:R-:W-:Y:S04]  /*1e2d0*/  LDS R13, [R2+UR7+0x10600] ;  /* 0x01060007020d7984 */ /* 0x000fe80008000800 */
[----:B------:R-:W4:Y:S04]  /*1e2e0*/  LDS R12, [R0+UR7+0x10600] ;  /* 0x01060007000c7984 */ /* 0x000f280008000800 */
[----:B------:R1:W-:Y:S04]  /*1e2f0*/  STL.64 [R1+0x19a8], R20 ;  /* 0x0019a81401007387 */ /* 0x0003e80000100a00 */
[----:B-1----:R-:W2:Y:S04]  /*1e300*/  LDL.LU R20, [R1+0x1c0] ;  /* 0x0001c00001147983 */ /* 0x002ea80000300800 */
[----:B------:R-:W2:Y:S04]  /*1e310*/  LDL.LU R21, [R1+0x1c4] ;  /* 0x0001c40001157983 */ /* 0x000ea80000300800 */
[----:B------:R-:W2:Y:S04]  /*1e320*/  LDL.LU R22, [R1+0x1c8] ;  /* 0x0001c80001167983 */ /* 0x000ea80000300800 */
[----:B------:R-:W2:Y:S04]  /*1e330*/  LDL.LU R23, [R1+0x1cc] ;  /* 0x0001cc0001177983 */ /* 0x000ea80000300800 */
[----:B------:R-:W-:Y:S04]  /*1e340*/  STL.64 [R1+0x1950], R18 ;  /* 0x0019501201007387 */ /* 0x000fe80000100a00 */
[----:B---3--:R1:W-:Y:S04]  /*1e350*/  STL.64 [R1+0x1948], R16 ;  /* 0x0019481001007387 */ /* 0x0083e80000100a00 */
[----:B-1----:R-:W3:Y:S04]  /*1e360*/  LDL.LU R16, [R1+0x1b0] ;  /* 0x0001b00001107983 */ /* 0x002ee80000300800 */
[----:B------:R-:W3:Y:S04]  /*1e370*/  LDL.LU R17, [R1+0x1b4] ;  /* 0x0001b40001117983 */ /* 0x000ee80000300800 */
[----:B------:R-:W3:Y:S04]  /*1e380*/  LDL.LU R18, [R1+0x1b8] ;  /* 0x0001b80001127983 */ /* 0x000ee80000300800 */
[----:B------:R-:W3:Y:S01]  /*1e390*/  LDL.LU R19, [R1+0x1bc] ;  /* 0x0001bc0001137983 */ /* 0x000ee20000300800 */
[----:B----4-:R-:W-:-:S15]  /*1e3a0*/  HMMA.1688.F32.TF32 R8, R12, R4, R8 ;  /* 0x000000040c08723c */ /* 0x010fde0000081008 */
[----:B------:R-:W-:-:S04]  /*1e3b0*/  NOP ;  /* 0x0000000000007918 */ /* 0x000fc80000000000 */
        /* <DEDUP_REMOVED lines=66> */
[----:B------:R-:W-:Y:S01]  /*1e7e0*/  IMAD.MOV.U32 R26, RZ, RZ, R28 ;  /* 0x000000ffff1a7224 */ /* 0x000fe200078e001c */
[----:B------:R-:W-:-:S02]  /*1e7f0*/  MOV R27, R29 ;  /* 0x0000001d001b7202 */ /* 0x000fc40000000f00 */
        /* <DEDUP_REMOVED lines=59> */
[----:B------:R-:W2:-:S15]  /*1ebb0*/  LDL.LU.64 R24, [R1+0x18f8] ;  /* 0x0018f80001187983 */ /* 0x000e9e0000300a00 */
[----:B------:R-:W-:Y:S02]  /*1ebc0*/  NOP ;  /* 0x0000000000007918 */ /* 0x000fe40000000000 */
        /* <DEDUP_REMOVED lines=8> */
[----:B------:R-:W-:Y:S02]  /*1ec50*/  IMAD.MOV.U32 R28, RZ, RZ, R27 ;  /* 0x000000ffff1c7224 */ /* 0x000fe400078e001b */
[----:B------:R-:W-:Y:S01]  /*1ec60*/  IMAD.MOV.U32 R29, RZ, RZ, R26 ;  /* 0x000000ffff1d7224 */ /* 0x000fe200078e001a */
[----:B------:R1:W-:Y:S04]  /*1ec70*/  STL.64 [R1+0xa0], R24 ;  /* 0x0000a01801007387 */ /* 0x0003e80000100a00 */
[----:B------:R-:W3:Y:S04]  /*1ec80*/  LDL.LU.64 R26, [R1+0x18d0] ;  /* 0x0018d000011a7983 */ /* 0x000ee80000300a00 */
[----:B-1----:R-:W3:Y:S04]  /*1ec90*/  LDL.LU.64 R24, [R1+0x18c8] ;  /* 0x0018c80001187983 */ /* 0x002ee80000300a00 */
[----:B------:R-:W-:Y:S04]  /*1eca0*/  STL [R1+0x1564], R28 ;  /* 0x0015641c01007387 */ /* 0x000fe80000100800 */
[----:B------:R-:W-:Y:S01]  /*1ecb0*/  STL [R1+0x1560], R29 ;  /* 0x0015601d01007387 */ /* 0x000fe20000100800 */
[----:B--2---:R-:W-:Y:S03]  /*1ecc0*/  HMMA.1688.F32.TF32 R12, R16, R12, R20 ;  /* 0x0000000c100c723c */ /* 0x004fe60000081014 */
[----:B------:R-:W2:Y:S04]  /*1ecd0*/  LDL.LU.64 R22, [R1+0x18c0] ;  /* 0x0018c00001167983 */ /* 0x000ea80000300a00 */
[----:B------:R-:W2:-:S12]  /*1ece0*/  LDL.LU.64 R20, [R1+0x18b8] ;  /* 0x0018b80001147983 */ /* 0x000e980000300a00 */
[----:B------:R-:W-:Y:S04]  /*1ecf0*/  STL.64 [R1+0x90], R12 ;  /* 0x0000900c01007387 */ /* 0x000fe80000100a00 */
[----:B------:R2:W-:Y:S02]  /*1ed00*/  STL.64 [R1+0x98], R14 ;  /* 0x0000980e01007387 */ /* 0x0005e40000100a00 */
[----:B--2---:R-:W-:Y:S02]  /*1ed10*/  HMMA.1688.F32.TF32 R12, R16, R8, R20 ;  /* 0x00000008100c723c */ /* 0x004fe40000081014 */
[----:B------:R-:W-:Y:S04]  /*1ed20*/  LDS R22, [R0+UR7+0x16200] ;  /* 0x0162000700167984 */ /* 0x000fe80008000800 */
[----:B------:R-:W-:Y:S04]  /*1ed30*/  LDS R23, [R2+UR7+0x16200] ;  /* 0x0162000702177984 */ /* 0x000fe80008000800 */
[----:B------:R-:W-:Y:S04]  /*1ed40*/  LDS R20, [R0+UR7+0x14200] ;  /* 0x0142000700147984 */ /* 0x000fe80008000800 */
[----:B------:R-:W-:Y:S05]  /*1ed50*/  LDS R21, [R2+UR7+0x14200] ;  /* 0x0142000702157984 */ /* 0x000fea0008000800 */
[----:B------:R-:W-:Y:S01]  /*1ed60*/  IMAD.MOV.U32 R28, RZ, RZ, R12 ;  /* 0x000000ffff1c7224 */ /* 0x000fe200078e000c */
[----:B------:R3:W-:Y:S01]  /*1ed70*/  STL.64 [R1+0x88], R14 ;  /* 0x0000880e01007387 */ /* 0x0007e20000100a00 */
[----:B------:R-:W-:-:S02]  /*1ed80*/  IMAD.MOV.U32 R29, RZ, RZ, R13 ;  /* 0x000000ffff1d7224 */ /* 0x000fc400078e000d */
[----:B---3--:R-:W-:Y:S01]  /*1ed90*/  HMMA.1688.F32.TF32 R12, R16, R4, R24 ;  /* 0x00000004100c723c */ /* 0x008fe20000081018 */
[----:B------:R-:W-:Y:S04]  /*1eda0*/  LDS R18, [R0+UR7+0x16100] ;  /* 0x0161000700127984 */ /* 0x000fe80008000800 */
[----:B------:R-:W1:Y:S04]  /*1edb0*/  LDS R19, [R2+UR7+0x16100] ;  /* 0x0161000702137984 */ /* 0x000e680008000800 */
[----:B------:R-:W-:Y:S04]  /*1edc0*/  LDS R16, [R0+UR7+0x14100] ;  /* 0x0141000700107984 */ /* 0x000fe80008000800 */
[----:B------:R-:W2:Y:S04]  /*1edd0*/  LDS R17, [R2+UR7+0x14100] ;  /* 0x0141000702117984 */ /* 0x000ea80008000800 */
[----:B------:R-:W-:Y:S04]  /*1ede0*/  LDS R26, [R0+UR7+0x16300] ;  /* 0x01630007001a7984 */ /* 0x000fe80008000800 */
[----:B------:R-:W3:Y:S04]  /*1edf0*/  LDS R27, [R2+UR7+0x16300] ;  /* 0x01630007021b7984 */ /* 0x000ee80008000800 */
[----:B------:R-:W-:Y:S04]  /*1ee00*/  LDS R24, [R0+UR7+0x14300] ;  /* 0x0143000700187984 */ /* 0x000fe80008000800 */
[----:B------:R-:W1:Y:S04]  /*1ee10*/  LDS R25, [R2+UR7+0x14300] ;  /* 0x0143000702197984 */ /* 0x000e680008000800 */
[----:B------:R4:W-:Y:S04]  /*1ee20*/  STL.64 [R1+0x18b0], R10 ;  /* 0x0018b00a01007387 */ /* 0x0009e80000100a00 */
[----:B------:R-:W3:Y:S04]  /*1ee30*/  LDL.LU R8, [R1+0x450] ;  /* 0x0004500001087983 */ /* 0x000ee80000300800 */
[----:B------:R-:W3:Y:S04]  /*1ee40*/  LDL.LU R9, [R1+0x454] ;  /* 0x0004540001097983 */ /* 0x000ee80000300800 */
[----:B----4-:R-:W4:Y:S04]  /*1ee50*/  LDL.LU R10, [R1+0x458] ;  /* 0x00045800010a7983 */ /* 0x010f280000300800 */
[----:B------:R-:W4:Y:S04]  /*1ee60*/  LDL.LU R11, [R1+0x45c] ;  /* 0x00045c00010b7983 */ /* 0x000f280000300800 */
[----:B------:R-:W-:Y:S04]  /*1ee70*/  STL [R1+0x1788], R29 ;  /* 0x0017881d01007387 */ /* 0x000fe80000100800 */
[----:B------:R-:W-:Y:S04]  /*1ee80*/  STL [R1+0x1568], R28 ;  /* 0x0015681c01007387 */ /* 0x000fe80000100800 */
[----:B------:R-:W-:Y:S04]  /*1ee90*/  STL.64 [R1+0x60], R12 ;  /* 0x0000600c01007387 */ /* 0x000fe80000100a00 */
[----:B------:R-:W-:Y:S04]  /*1eea0*/  STL [R1+0x68], R14 ;  /* 0x0000680e01007387 */ /* 0x000fe80000100800 */
[----:B------:R-:W-:Y:S04]  /*1eeb0*/  LDS R12, [R0+UR7+0x14000] ;  /* 0x01400007000c7984 */ /* 0x000fe80008000800 */
[----:B------:R-:W-:Y:S04]  /*1eec0*/  LDS R14, [R0+UR7+0x16000] ;  /* 0x01600007000e7984 */ /* 0x000fe80008000800 */
[----:B------:R-:W-:Y:S04]  /*1eed0*/  LDS R13, [R2+UR7+0x14000] ;  /* 0x01400007020d7984 */ /* 0x000fe80008000800 */
[----:B-1----:R1:W-:Y:S04]  /*1eee0*/  STL.64 [R1+0x1828], R18 ;  /* 0x0018281201007387 */ /* 0x0023e80000100a00 */
[----:B--2---:R-:W-:Y:S04]  /*1eef0*/  STL.64 [R1+0x1820], R16 ;  /* 0x0018201001007387 */ /* 0x004fe80000100a00 */
[----:B-1----:R-:W2:Y:S04]  /*1ef00*/  LDL R18, [R1+0x48] ;  /* 0x0000480001127983 */ /* 0x002ea80000100800 */
[----:B------:R-:W2:Y:S04]  /*1ef10*/  LDL R19, [R1+0x4c] ;  /* 0x00004c0001137983 */ /* 0x000ea80000100800 */
[----:B------:R-:W-:Y:S04]  /*1ef20*/  STL.64 [R1+0x1798], R22 ;  /* 0x0017981601007387 */ /* 0x000fe80000100a00 */
[----:B------:R1:W-:Y:S04]  /*1ef30*/  STL.64 [R1+0x1790], R20 ;  /* 0x0017901401007387 */ /* 0x0003e80000100a00 */
[----:B-1----:R-:W2:Y:S04]  /*1ef40*/  LDL.LU R20, [R1+0x440] ;  /* 0x0004400001147983 */ /* 0x002ea80000300800 */
[----:B------:R-:W2:Y:S04]  /*1ef50*/  LDL.LU R21, [R1+0x444] ;  /* 0x0004440001157983 */ /* 0x000ea80000300800 */
[----:B------:R-:W2:Y:S04]  /*1ef60*/  LDL.LU R22, [R1+0x448] ;  /* 0x0004480001167983 */ /* 0x000ea80000300800 */
[----:B------:R-:W2:Y:S04]  /*1ef70*/  LDL.LU R23, [R1+0x44c] ;  /* 0x00044c0001177983 */ /* 0x000ea80000300800 */
[----:B---3--:R1:W-:Y:S04]  /*1ef80*/  STL.64 [R1+0x1720], R26 ;  /* 0x0017201a01007387 */ /* 0x0083e80000100a00 */
[----:B------:R-:W-:Y:S04]  /*1ef90*/  STL.64 [R1+0x1718], R24 ;  /* 0x0017181801007387 */ /* 0x000fe80000100a00 */
[----:B-1----:R-:W4:Y:S01]  /*1efa0*/  LDL.64 R26, [R1+0x58] ;  /* 0x00005800011a7983 */ /* 0x002f220000100a00 */
[----:B------:R-:W-:-:S03]  /*1efb0*/  IMAD.MOV.U32 R28, RZ, RZ, R15 ;  /* 0x000000ffff1c7224 */ /* 0x000fc600078e000f */
[----:B------:R-:W2:Y:S02]  /*1efc0*/  LDS R15, [R2+UR7+0x16000] ;  /* 0x01600007020f7984 */ /* 0x000ea40008000800 */
[C---:B--2---:R-:W-:Y:S08]  /*1efd0*/  HMMA.1688.F32.TF32 R16, R12.reuse, R18, R20 ;  /* 0x000000120c10723c */ /* 0x044ff00000081014 */
[----:B----4-:R-:W-:Y:S11]  /*1efe0*/  HMMA.1688.F32.TF32 R8, R12, R26, R8 ;  /* 0x0000001a0c08723c */ /* 0x010ff60000081008 */
[----:B------:R-:W-:-:S08]  /*1eff0*/  IMAD.MOV.U32 R4, RZ, RZ, R19 ;  /* 0x000000ffff047224 */ /* 0x000fd000078e0013 */
[----:B------:R-:W-:Y:S04]  /*1f000*/  STL.64 [R1+0x7c0], R8 ;  /* 0x0007c00801007387 */ /* 0x000fe80000100a00 */
[----:B------:R1:W-:Y:S04]  /*1f010*/  STL.64 [R1+0x7c8], R10 ;  /* 0x0007c80a01007387 */ /* 0x0003e80000100a00 */
[----:B-1----:R-:W2:Y:S04]  /*1f020*/  LDL.LU.64 R10, [R1+0x18b0] ;  /* 0x0018b000010a7983 */ /* 0x002ea80000300a00 */
[----:B------:R1:W-:Y:S01]  /*1f030*/  STL [R1+0x7b0], R16 ;  /* 0x0007b01001007387 */ /* 0x0003e20000100800 */
[----:B------:R-:W-:-:S02]  /*1f040*/  IMAD.MOV.U32 R9, RZ, RZ, R17 ;  /* 0x000000ffff097224 */ /* 0x000fc400078e0011 */
[----:B------:R-:W-:Y:S01]  /*1f050*/  IMAD.MOV.U32 R8, RZ, RZ, R18 ;  /* 0x000000ffff087224 */ /* 0x000fe200078e0012 */
[----:B-1----:R-:W3:Y:S04]  /*1f060*/  LDL.LU R16, [R1+0x410] ;  /* 0x0004100001107983 */ /* 0x002ee80000300800 */
[----:B------:R-:W3:Y:S04]  /*1f070*/  LDL.LU R17, [R1+0x414] ;  /* 0x0004140001117983 */ /* 0x000ee80000300800 */
[----:B------:R-:W4:Y:S04]  /*1f080*/  LDL.LU R18, [R1+0x418] ;  /* 0x0004180001127983 */ /* 0x000f280000300800 */
[----:B------:R-:W4:Y:S04]  /*1f090*/  LDL.LU R19, [R1+0x41c] ;  /* 0x00041c0001137983 */ /* 0x000f280000300800 */
[----:B----4-:R1:W-:Y:S04]  /*1f0a0*/  STL.64 [R1+0x1878], R18 ;  /* 0x0018781201007387 */ /* 0x0103e80000100a00 */
[----:B---3--:R-:W-:Y:S04]  /*1f0b0*/  STL.64 [R1+0x1870], R16 ;  /* 0x0018701001007387 */ /* 0x008fe80000100a00 */
[----:B-1----:R-:W3:Y:S04]  /*1f0c0*/  LDL R18, [R1+0x28] ;  /* 0x0000280001127983 */ /* 0x002ee80000100800 */
[----:B------:R-:W3:Y:S04]  /*1f0d0*/  LDL R19, [R1+0x2c] ;  /* 0x00002c0001137983 */ /* 0x000ee80000100800 */
[----:B---3--:R1:W-:Y:S04]  /*1f0e0*/  STL.64 [R1+0x1888], R18 ;  /* 0x0018881201007387 */ /* 0x0083e80000100a00 */
[----:B-1----:R-:W3:Y:S04]  /*1f0f0*/  LDL R18, [R1+0x38] ;  /* 0x0000380001127983 */ /* 0x002ee80000100800 */
[----:B------:R-:W3:Y:S04]  /*1f100*/  LDL R19, [R1+0x3c] ;  /* 0x00003c0001137983 */ /* 0x000ee80000100800 */
[----:B------:R-:W4:Y:S04]  /*1f110*/  LDL.LU R20, [R1+0x300] ;  /* 0x0003000001147983 */ /* 0x000f280000300800 */
[----:B------:R-:W4:Y:S04]  /*1f120*/  LDL.LU R21, [R1+0x304] ;  /* 0x0003040001157983 */ /* 0x000f280000300800 */
[----:B------:R-:W2:Y:S04]  /*1f130*/  LDL.LU R22, [R1+0x308] ;  /* 0x0003080001167983 */ /* 0x000ea80000300800 */
[----:B------:R-:W2:Y:S04]  /*1f140*/  LDL.LU R23, [R1+0x30c] ;  /* 0x00030c0001177983 */ /* 0x000ea80000300800 */
[----:B--2---:R1:W-:Y:S04]  /*1f150*/  STL.64 [R1+0x17a8], R22 ;  /* 0x0017a81601007387 */ /* 0x0043e80000100a00 */
[----:B----4-:R2:W-:Y:S04]  /*1f160*/  STL.64 [R1+0x17a0], R20 ;  /* 0x0017a01401007387 */ /* 0x0105e80000100a00 */
[----:B-1----:R-:W4:Y:S04]  /*1f170*/  LDL.64 R22, [R1+0x8] ;  /* 0x0000080001167983 */ /* 0x002f280000100a00 */
[----:B----4-:R1:W-:Y:S04]  /*1f180*/  STL.64 [R1+0x1880], R22 ;  /* 0x0018801601007387 */ /* 0x0103e80000100a00 */
[----:B--2---:R-:W2:Y:S04]  /*1f190*/  LDL.LU R20, [R1+0x420] ;  /* 0x0004200001147983 */ /* 0x004ea80000300800 */
[----:B------:R-:W2:Y:S04]  /*1f1a0*/  LDL.LU R21, [R1+0x424] ;  /* 0x0004240001157983 */ /* 0x000ea80000300800 */
[----:B-1----:R-:W4:Y:S04]  /*1f1b0*/  LDL.LU R22, [R1+0x428] ;  /* 0x0004280001167983 */ /* 0x002f280000300800 */
[----:B------:R-:W4:Y:S04]  /*1f1c0*/  LDL.LU R23, [R1+0x42c] ;  /* 0x00042c0001177983 */ /* 0x000f280000300800 */
[----:B----4-:R-:W-:Y:S04]  /*1f1d0*/  STL.64 [R1+0x1898], R22 ;  /* 0x0018981601007387 */ /* 0x010fe80000100a00 */
[----:B--2---:R1:W-:Y:S04]  /*1f1e0*/  STL.64 [R1+0x1890], R20 ;  /* 0x0018901401007387 */ /* 0x0043e80000100a00 */
[----:B-1----:R-:W3:Y:S04]  /*1f1f0*/  LDL.LU R20, [R1+0x430] ;  /* 0x0004300001147983 */ /* 0x002ee80000300800 */
[----:B------:R-:W3:Y:S04]  /*1f200*/  LDL.LU R21, [R1+0x434] ;  /* 0x0004340001157983 */ /* 0x000ee80000300800 */
[----:B------:R-:W3:Y:S04]  /*1f210*/  LDL.LU R22, [R1+0x438] ;  /* 0x0004380001167983 */ /* 0x000ee80000300800 */
[----:B------:R-:W3:Y:S01]  /*1f220*/  LDL.LU R23, [R1+0x43c] ;  /* 0x00043c0001177983 */ /* 0x000ee20000300800 */
[----:B------:R-:W-:-:S02]  /*1f230*/  IMAD.MOV.U32 R3, RZ, RZ, R26 ;  /* 0x000000ffff037224 */ /* 0x000fc400078e001a */
[----:B------:R-:W-:Y:S02]  /*1f240*/  IMAD.MOV.U32 R2, RZ, RZ, R27 ;  /* 0x000000ffff027224 */ /* 0x000fe400078e001b */
[----:B------:R-:W-:Y:S02]  /*1f250*/  IMAD.MOV.U32 R24, RZ, RZ, R6 ;  /* 0x000000ffff187224 */ /* 0x000fe400078e0006 */
[----:B------:R-:W-:Y:S02]  /*1f260*/  IMAD.MOV.U32 R26, RZ, RZ, R11 ;  /* 0x000000ffff1a7224 */ /* 0x000fe400078e000b */
[----:B------:R-:W-:Y:S01]  /*1f270*/  IMAD.MOV.U32 R27, RZ, RZ, R7 ;  /* 0x000000ffff1b7224 */ /* 0x000fe200078e0007 */
[----:B------:R-:W2:Y:S01]  /*1f280*/  LDL.LU R6, [R1+0x18ac] ;  /* 0x0018ac0001067983 */ /* 0x000ea20000300800 */
[----:B------:R-:W-:-:S03]  /*1f290*/  IMAD.MOV.U32 R25, RZ, RZ, R10 ;  /* 0x000000ffff197224 */ /* 0x000fc600078e000a */
[----:B------:R-:W4:Y:S04]  /*1f2a0*/  LDL.LU R10, [R1+0x18a8] ;  /* 0x0018a800010a7983 */ /* 0x000f280000300800 */
[----:B------:R-:W4:Y:S04]  /*1f2b0*/  LDL.LU R11, [R1+0x18a4] ;  /* 0x0018a400010b7983 */ /* 0x000f280000300800 */
[----:B------:R-:W2:Y:S04]  /*1f2c0*/  LDL.LU R7, [R1+0x18a0] ;  /* 0x0018a00001077983 */ /* 0x000ea80000300800 */
[----:B------:R1:W-:Y:S04]  /*1f2d0*/  STL.64 [R1+0x17b8], R26 ;  /* 0x0017b81a01007387 */ /* 0x0003e80000100a00 */
[----:B------:R-:W-:Y:S04]  /*1f2e0*/  STL.64 [R1+0x17b0], R24 ;  /* 0x0017b01801007387 */ /* 0x000fe80000100a00 */
[----:B-1----:R-:W2:Y:S04]  /*1f2f0*/  LDL R26, [R1+0x18] ;  /* 0x00001800011a7983 */ /* 0x002ea80000100800 */
[----:B------:R-:W2:Y:S04]  /*1f300*/  LDL R27, [R1+0x1c] ;  /* 0x00001c00011b7983 */ /* 0x000ea80000100800 */
[----:B------:R-:W-:Y:S04]  /*1f310*/  STL [R1+0x1440], R4 ;  /* 0x0014400401007387 */ /* 0x000fe80000100800 */
        /* <DEDUP_REMOVED lines=11> */
[----:B------:R-:W-:Y:S01]  /*1f3d0*/  IMAD.MOV.U32 R8, RZ, RZ, R18 ;  /* 0x000000ffff087224 */ /* 0x000fe200078e0012 */
[----:B------:R1:W-:Y:S01]  /*1f3e0*/  STL [R1+0x790], R16 ;  /* 0x0007901001007387 */ /* 0x0003e20000100800 */
[----:B------:R-:W-:Y:S02]  /*1f3f0*/  IMAD.MOV.U32 R9, RZ, RZ, R19 ;  /* 0x000000ffff097224 */ /* 0x000fe400078e0013 */
[----:B------:R-:W-:Y:S01]  /*1f400*/  IMAD.MOV.U32 R4, RZ, RZ, R17 ;  /* 0x000000ffff047224 */ /* 0x000fe200078e0011 */
[----:B------:R-:W3:Y:S04]  /*1f410*/  LDL.LU.64 R18, [R1+0x1878] ;  /* 0x0018780001127983 */ /* 0x000ee80000300a00 */
[----:B-1----:R-:W3:Y:S04]  /*1f420*/  LDL.LU.64 R16, [R1+0x1870] ;  /* 0x0018700001107983 */ /* 0x002ee80000300a00 */
[----:B----4-:R-:W-:Y:S04]  /*1f430*/  STL.64 [R1+0x1868], R10 ;  /* 0x0018680a01007387 */ /* 0x010fe80000100a00 */
[----:B------:R1:W-:Y:S04]  /*1f440*/  STL.64 [R1+0x1860], R8 ;  /* 0x0018600801007387 */ /* 0x0003e80000100a00 */
[----:B-1----:R-:W4:Y:S04]  /*1f450*/  LDL.LU R8, [R1+0x400] ;  /* 0x0004000001087983 */ /* 0x002f280000300800 */
[----:B------:R-:W4:Y:S04]  /*1f460*/  LDL.LU R9, [R1+0x404] ;  /* 0x0004040001097983 */ /* 0x000f280000300800 */
[----:B------:R-:W4:Y:S04]  /*1f470*/  LDL.LU R10, [R1+0x408] ;  /* 0x00040800010a7983 */ /* 0x000f280000300800 */
[----:B------:R-:W4:Y:S04]  /*1f480*/  LDL.LU R11, [R1+0x40c] ;  /* 0x00040c00010b7983 */ /* 0x000f280000300800 */
[----:B------:R-:W-:Y:S04]  /*1f490*/  STL [R1+0x1450], R4 ;  /* 0x0014500401007387 */ /* 0x000fe80000100800 */
[----:B--2---:R1:W-:Y:S01]  /*1f4a0*/  STL.64 [R1+0x17c8], R26 ;  /* 0x0017c81a01007387 */ /* 0x0043e20000100a00 */
[----:B---3--:R-:W-:Y:S03]  /*1f4b0*/  HMMA.1688.F32.TF32 R16, R12, R26, R16 ;  /* 0x0000001a0c10723c */ /* 0x008fe60000081010 */
[----:B-1----:R-:W2:-:S15]  /*1f4c0*/  LDL.64 R26, [R1+0x28] ;  /* 0x00002800011a7983 */ /* 0x002e9e0000100a00 */
[----:B------:R-:W-:Y:S01]  /*1f4d0*/  NOP ;  /* 0x0000000000007918 */ /* 0x000fe20000000000 */
[----:B------:R-:W-:Y:S04]  /*1f4e0*/  STL.64 [R1+0x780], R16 ;  /* 0x0007801001007387 */ /* 0x000fe80000100a00 */
[----:B------:R-:W-:Y:S04]  /*1f4f0*/  STL.64 [R1+0x788], R18 ;  /* 0x0007881201007387 */ /* 0x000fe80000100a00 */
[----:B--2---:R1:W-:Y:S04]  /*1f500*/  STL.64 [R1+0x17e0], R26 ;  /* 0x0017e01a01007387 */ /* 0x0043e80000100a00 */
[----:B-1----:R-:W2:Y:S01]  /*1f510*/  LDL.64 R26, [R1+0x38] ;  /* 0x00003800011a7983 */ /* 0x002ea20000100a00 */
[----:B----4-:R-:W-:Y:S03]  /*1f520*/  HMMA.1688.F32.TF32 R8, R12, R22, R8 ;  /* 0x000000160c08723c */ /* 0x010fe60000081008 */
[----:B--2---:R1:W-:Y:S04]  /*1f530*/  STL.64 [R1+0x17f8], R26 ;  /* 0x0017f81a01007387 */ /* 0x0043e80000100a00 */
[----:B------:R-:W2:Y:S04]  /*1f540*/  LDL.LU R24, [R1+0x350] ;  /* 0x0003500001187983 */ /* 0x000ea80000300800 */
[----:B------:R-:W2:Y:S04]  /*1f550*/  LDL.LU R25, [R1+0x354] ;  /* 0x0003540001197983 */ /* 0x000ea80000300800 */
[----:B-1----:R-:W3:Y:S04]  /*1f560*/  LDL.LU R26, [R1+0x358] ;  /* 0x00035800011a7983 */ /* 0x002ee80000300800 */
[----:B------:R-:W3:Y:S04]  /*1f570*/  LDL.LU R27, [R1+0x35c] ;  /* 0x00035c00011b7983 */ /* 0x000ee80000300800 */
[----:B------:R-:W4:Y:S04]  /*1f580*/  LDL.LU R16, [R1+0x370] ;  /* 0x0003700001107983 */ /* 0x000f280000300800 */
[----:B------:R-:W4:Y:S04]  /*1f590*/  LDL.LU R17, [R1+0x374] ;  /* 0x0003740001117983 */ /* 0x000f280000300800 */
[----:B------:R-:W2:Y:S04]  /*1f5a0*/  LDL.LU R18, [R1+0x378] ;  /* 0x0003780001127983 */ /* 0x000ea80000300800 */
[----:B------:R-:W2:Y:S01]  /*1f5b0*/  LDL.LU R19, [R1+0x37c] ;  /* 0x00037c0001137983 */ /* 0x000ea20000300800 */
[----:B------:R-:W-:-:S03]  /*1f5c0*/  IMAD.MOV.U32 R4, RZ, RZ, R11 ;  /* 0x000000ffff047224 */ /* 0x000fc600078e000b */
[----:B--2---:R-:W-:Y:S04]  /*1f5d0*/  STL.64 [R1+0x1838], R18 ;  /* 0x0018381201007387 */ /* 0x004fe80000100a00 */
[----:B----4-:R1:W-:Y:S04]  /*1f5e0*/  STL.64 [R1+0x1830], R16 ;  /* 0x0018301001007387 */ /* 0x0103e80000100a00 */
[----:B-1----:R-:W2:Y:S04]  /*1f5f0*/  LDL.LU R16, [R1+0x3f0] ;  /* 0x0003f00001107983 */ /* 0x002ea80000300800 */
[----:B------:R-:W2:Y:S04]  /*1f600*/  LDL.LU R17, [R1+0x3f4] ;  /* 0x0003f40001117983 */ /* 0x000ea80000300800 */
[----:B------:R-:W2:Y:S04]  /*1f610*/  LDL.LU R18, [R1+0x3f8] ;  /* 0x0003f80001127983 */ /* 0x000ea80000300800 */
[----:B------:R-:W2:Y:S04]  /*1f620*/  LDL.LU R19, [R1+0x3fc] ;  /* 0x0003fc0001137983 */ /* 0x000ea80000300800 */
[----:B---3--:R-:W-:Y:S04]  /*1f630*/  STL.64 [R1+0x1808], R26 ;  /* 0x0018081a01007387 */ /* 0x008fe80000100a00 */
[----:B------:R-:W-:Y:S04]  /*1f640*/  STL.64 [R1+0x1800], R24 ;  /* 0x0018001801007387 */ /* 0x000fe80000100a00 */
[----:B------:R-:W-:Y:S04]  /*1f650*/  STL.64 [R1+0x770], R8 ;  /* 0x0007700801007387 */ /* 0x000fe80000100a00 */
[----:B------:R1:W-:Y:S04]  /*1f660*/  STL [R1+0x778], R10 ;  /* 0x0007780a01007387 */ /* 0x0003e80000100800 */
[----:B-1----:R-:W3:Y:S04]  /*1f670*/  LDL.LU.64 R10, [R1+0x1868] ;  /* 0x00186800010a7983 */ /* 0x002ee80000300a00 */
[----:B------:R-:W4:Y:S04]  /*1f680*/  LDL.LU.64 R8, [R1+0x1860] ;  /* 0x0018600001087983 */ /* 0x000f280000300a00 */
[----:B------:R1:W-:Y:S04]  /*1f690*/  STL.64 [R1+0x17c0], R22 ;  /* 0x0017c01601007387 */ /* 0x0003e80000100a00 */
[----:B------:R-:W2:Y:S01]  /*1f6a0*/  LDL.LU R20, [R1+0x320] ;  /* 0x0003200001147983 */ /* 0x000ea20000300800 */
[----:B-1----:R-:W-:-:S02]  /*1f6b0*/  IMAD.MOV.U32 R23, RZ, RZ, R6 ;  /* 0x000000ffff177224 */ /* 0x002fc400078e0006 */
[----:B---3--:R-:W-:Y:S02]  /*1f6c0*/  IMAD.MOV.U32 R22, RZ, RZ, R10 ;  /* 0x000000ffff167224 */ /* 0x008fe400078e000a */
[----:B------:R-:W-:Y:S02]  /*1f6d0*/  IMAD.MOV.U32 R21, RZ, RZ, R11 ;  /* 0x000000ffff157224 */ /* 0x000fe400078e000b */
[----:B------:R-:W3:Y:S04]  /*1f6e0*/  LDL.LU R11, [R1+0x185c] ;  /* 0x00185c00010b7983 */ /* 0x000ee80000300800 */
[----:B------:R-:W3:Y:S04]  /*1f6f0*/  LDL.LU R10, [R1+0x1858] ;  /* 0x00185800010a7983 */ /* 0x000ee80000300800 */
[----:B------:R-:W3:Y:S04]  /*1f700*/  LDL.LU R6, [R1+0x1854] ;  /* 0x0018540001067983 */ /* 0x000ee80000300800 */
[----:B------:R-:W-:Y:S04]  /*1f710*/  STL.64 [R1+0x17d8], R22 ;  /* 0x0017d81601007387 */ /* 0x000fe80000100a00 */
[----:B--2---:R1:W-:Y:S04]  /*1f720*/  STL.64 [R1+0x17d0], R20 ;  /* 0x0017d01401007387 */ /* 0x0043e80000100a00 */
[----:B-1----:R-:W2:Y:S04]  /*1f730*/  LDL.LU R20, [R1+0x330] ;  /* 0x0003300001147983 */ /* 0x002ea80000300800 */
[----:B------:R-:W2:Y:S04]  /*1f740*/  LDL.LU R21, [R1+0x334] ;  /* 0x0003340001157983 */ /* 0x000ea80000300800 */
[----:B------:R-:W2:Y:S01]  /*1f750*/  LDL.LU R22, [R1+0x338] ;  /* 0x0003380001167983 */ /* 0x000ea20000300800 */
[----:B------:R-:W-:-:S03]  /*1f760*/  IMAD.MOV.U32 R23, RZ, RZ, R7 ;  /* 0x000000ffff177224 */ /* 0x000fc600078e0007 */
[----:B------:R-:W3:Y:S04]  /*1f770*/  LDL.LU R7, [R1+0x1850] ;  /* 0x0018500001077983 */ /* 0x000ee80000300800 */
[----:B--2---:R3:W-:Y:S04]  /*1f780*/  STL.64 [R1+0x17f0], R22 ;  /* 0x0017f01601007387 */ /* 0x0047e80000100a00 */
[----:B------:R1:W-:Y:S01]  /*1f790*/  STL.64 [R1+0x17e8], R20 ;  /* 0x0017e81401007387 */ /* 0x0003e20000100a00 */
[----:B---3--:R-:W-:-:S03]  /*1f7a0*/  IMAD.MOV.U32 R22, RZ, RZ, R10 ;  /* 0x000000ffff167224 */ /* 0x008fc600078e000a */
[----:B-1----:R-:W2:Y:S01]  /*1f7b0*/  LDL.LU R20, [R1+0x340] ;  /* 0x0003400001147983 */ /* 0x002ea20000300800 */
[----:B------:R-:W-:-:S03]  /*1f7c0*/  IMAD.MOV.U32 R21, RZ, RZ, R6 ;  /* 0x000000ffff157224 */ /* 0x000fc600078e0006 */
[----:B------:R-:W3:Y:S04]  /*1f7d0*/  LDL.LU R6, [R1+0x184c] ;  /* 0x00184c0001067983 */ /* 0x000ee80000300800 */
[----:B------:R-:W2:Y:S01]  /*1f7e0*/  LDL.LU R10, [R1+0x1848] ;  /* 0x00184800010a7983 */ /* 0x000ea20000300800 */
[----:B------:R-:W-:-:S03]  /*1f7f0*/  IMAD.MOV.U32 R23, RZ, RZ, R11 ;  /* 0x000000ffff177224 */ /* 0x000fc600078e000b */
[----:B------:R-:W2:Y:S04]  /*1f800*/  LDL.LU R11, [R1+0x1844] ;  /* 0x00184400010b7983 */ /* 0x000ea80000300800 */
[----:B------:R-:W-:Y:S01]  /*1f810*/  STL.64 [R1+0x1818], R22 ;  /* 0x0018181601007387 */ /* 0x000fe20000100a00 */
[----:B--2---:R-:W-:Y:S03]  /*1f820*/  HMMA.1688.F32.TF32 R16, R12, R10, R16 ;  /* 0x0000000a0c10723c */ /* 0x004fe60000081010 */
[----:B------:R1:W-:Y:S02]  /*1f830*/  STL.64 [R1+0x1810], R20 ;  /* 0x0018101401007387 */ /* 0x0003e40000100a00 */
[----:B-1----:R-:W-:-:S02]  /*1f840*/  IMAD.MOV.U32 R20, RZ, RZ, R7 ;  /* 0x000000ffff147224 */ /* 0x002fc400078e0007 */
[----:B------:R-:W3:Y:S04]  /*1f850*/  LDL.LU R7, [R1+0x1840] ;  /* 0x0018400001077983 */ /* 0x000ee80000300800 */
[----:B------:R-:W2:Y:S04]  /*1f860*/  LDL.LU R21, [R1+0x364] ;  /* 0x0003640001157983 */ /* 0x000ea80000300800 */
[----:B------:R-:W2:Y:S04]  /*1f870*/  LDL.LU R22, [R1+0x368] ;  /* 0x0003680001167983 */ /* 0x000ea80000300800 */
[----:B------:R-:W2:Y:S04]  /*1f880*/  LDL.LU R23, [R1+0x36c] ;  /* 0x00036c0001177983 */ /* 0x000ea80000300800 */
[----:B------:R-:W-:Y:S04]  /*1f890*/  STL.64 [R1+0x760], R16 ;  /* 0x0007601001007387 */ /* 0x000fe80000100a00 */
[----:B------:R1:W-:Y:S04]  /*1f8a0*/  STL.64 [R1+0x768], R18 ;  /* 0x0007681201007387 */ /* 0x0003e80000100a00 */
[----:B-1----:R-:W3:Y:S04]  /*1f8b0*/  LDL.LU.64 R18, [R1+0x1838] ;  /* 0x0018380001127983 */ /* 0x002ee80000300a00 */
[----:B------:R-:W3:Y:S01]  /*1f8c0*/  LDL.LU.64 R16, [R1+0x1830] ;  /* 0x0018300001107983 */ /* 0x000ee20000300a00 */
[----:B------:R-:W-:-:S02]  /*1f8d0*/  IMAD.MOV.U32 R26, RZ, RZ, R3 ;  /* 0x000000ffff1a7224 */ /* 0x000fc400078e0003 */
[----:B------:R-:W-:Y:S01]  /*1f8e0*/  IMAD.MOV.U32 R27, RZ, RZ, R2 ;  /* 0x000000ffff1b7224 */ /* 0x000fe200078e0002 */
[----:B---3--:R-:W-:Y:S01]  /*1f8f0*/  HMMA.1688.F32.TF32 R12, R12, R6, R16 ;  /* 0x000000060c0c723c */ /* 0x008fe20000081010 */
[----:B------:R-:W2:Y:S04]  /*1f900*/  LDL.LU.64 R18, [R1+0x1828] ;  /* 0x0018280001127983 */ /* 0x000ea80000300a00 */
[----:B------:R-:W2:-:S14]  /*1f910*/  LDL.LU.64 R16, [R1+0x1820] ;  /* 0x0018200001107983 */ /* 0x000e9c0000300a00 */
        /* <DEDUP_REMOVED lines=39> */
[----:B------:R-:W3:-:S15]  /*1fb90*/  LDL.LU.64 R22, [R1+0x17c0] ;  /* 0x0017c00001167983 */ /* 0x000ede0000300a00 */
[----:B------:R-:W-:Y:S02]  /*1fba0*/  NOP ;  /* 0x0000000000007918 */ /* 0x000fe40000000000 */
[----:B------:R-:W-:Y:S04]  /*1fbb0*/  STL.64 [R1+0x5b0], R24 ;  /* 0x0005b01801007387 */ /* 0x000fe80000100a00 */
[----:B------:R1:W-:Y:S04]  /*1fbc0*/  STL.64 [R1+0x5b8], R26 ;  /* 0x0005b81a01007387 */ /* 0x0003e80000100a00 */
[----:B-1----:R-:W2:Y:S04]  /*1fbd0*/  LDL.LU.64 R26, [R1+0x17b8] ;  /* 0x0017b800011a7983 */ /* 0x002ea80000300a00 */
[----:B------:R-:W2:Y:S01]  /*1fbe0*/  LDL.LU.64 R24, [R1+0x17b0] ;  /* 0x0017b00001187983 */ /* 0x000ea20000300a00 */
[----:B---3--:R-:W-:-:S15]  /*1fbf0*/  HMMA.1688.F32.TF32 R12, R16, R22, R12 ;  /* 0x00000016100c723c */ /* 0x008fde000008100c */
[----:B------:R-:W-:-:S04]  /*1fc00*/  NOP ;  /* 0x0000000000007918 */ /* 0x000fc80000000000 */
[----:B------:R1:W-:Y:S04]  /*1fc10*/  STL.64 [R1+0x5a0], R12 ;  /* 0x0005a00c01007387 */ /* 0x0003e80000100a00 */
[----:B------:R-:W-:Y:S01]  /*1fc20*/  STL.64 [R1+0x5a8], R14 ;  /* 0x0005a80e01007387 */ /* 0x000fe20000100a00 */
[----:B-1----:R-:W-:Y:S01]  /*1fc30*/  MOV R13, R22 ;  /* 0x00000016000d7202 */ /* 0x002fe20000000f00 */
[----:B------:R-:W-:Y:S02]  /*1fc40*/  IMAD.MOV.U32 R12, RZ, RZ, R23 ;  /* 0x000000ffff0c7224 */ /* 0x000fe400078e0017 */
[----:B------:R-:W3:Y:S04]  /*1fc50*/  LDL.LU.64 R22, [R1+0x17a8] ;  /* 0x0017a80001167983 */ /* 0x000ee80000300a00 */
[----:B------:R-:W3:Y:S02]  /*1fc60*/  LDL.LU.64 R20, [R1+0x17a0] ;  /* 0x0017a00001147983 */ /* 0x000ee40000300a00 */
[----:B---3--:R-:W-:-:S15]  /*1fc70*/  HMMA.1688.F32.TF32 R20, R16, R10, R20 ;  /* 0x0000000a1014723c */ /* 0x008fde0000081014 */
[----:B------:R-:W-:-:S04]  /*1fc80*/  NOP ;  /* 0x0000000000007918 */ /* 0x000fc80000000000 */
[----:B------:R-:W-:Y:S04]  /*1fc90*/  STL.64 [R1+0x590], R20 ;  /* 0x0005901401007387 */ /* 0x000fe80000100a00 */
[----:B------:R1:W-:Y:S04]  /*1fca0*/  STL.64 [R1+0x598], R22 ;  /* 0x0005981601007387 */ /* 0x0003e80000100a00 */
[----:B-1----:R-:W3:Y:S04]  /*1fcb0*/  LDL.LU.64 R22, [R1+0x1798] ;  /* 0x0017980001167983 */ /* 0x002ee80000300a00 */
[----:B------:R-:W3:Y:S04]  /*1fcc0*/  LDL.LU.64 R20, [R1+0x1790] ;  /* 0x0017900001147983 */ /* 0x000ee80000300a00 */
[----:B------:R1:W-:Y:S04]  /*1fcd0*/  STL.64 [R1+0x1740], R10 ;  /* 0x0017400a01007387 */ /* 0x0003e80000100a00 */
[----:B----4-:R-:W-:Y:S01]  /*1fce0*/  STL.64 [R1+0x1738], R8 ;  /* 0x0017380801007387 */ /* 0x010fe20000100a00 */
[----:B--2---:R-:W-:Y:S03]  /*1fcf0*/  HMMA.1688.F32.TF32 R16, R16, R6, R24 ;  /* 0x000000061010723c */ /* 0x004fe60000081018 */
[----:B------:R-:W3:Y:S04]  /*1fd00*/  LDL.64 R14, [R1+0x58] ;  /* 0x00005800010e7983 */ /* 0x000ee80000100a00 */
[----:B-1----:R-:W2:-:S12]  /*1fd10*/  LDL.64 R10, [R1+0x18] ;  /* 0x00001800010a7983 */ /* 0x002e980000100a00 */
[----:B------:R-:W-:Y:S04]  /*1fd20*/  STL.64 [R1+0x470], R16 ;  /* 0x0004701001007387 */ /* 0x000fe80000100a00 */
[----:B------:R-:W-:Y:S04]  /*1fd30*/  STL.64 [R1+0x478], R18 ;  /* 0x0004781201007387 */ /* 0x000fe80000100a00 */
[----:B--2---:R1:W-:Y:S04]  /*1fd40*/  STL.64 [R1+0x1748], R10 ;  /* 0x0017480a01007387 */ /* 0x0043e80000100a00 */
[----:B------:R-:W2:Y:S04]  /*1fd50*/  LDL.LU R24, [R1+0x210] ;  /* 0x0002100001187983 */ /* 0x000ea80000300800 */
[----:B------:R-:W2:Y:S04]  /*1fd60*/  LDL.LU R25, [R1+0x214] ;  /* 0x0002140001197983 */ /* 0x000ea80000300800 */
[----:B------:R-:W4:Y:S04]  /*1fd70*/  LDL.LU R26, [R1+0x218] ;  /* 0x00021800011a7983 */ /* 0x000f280000300800 */
[----:B------:R-:W4:Y:S01]  /*1fd80*/  LDL.LU R27, [R1+0x21c] ;  /* 0x00021c00011b7983 */ /* 0x000f220000300800 */
[----:B-1----:R-:W-:-:S02]  /*1fd90*/  IMAD.MOV.U32 R10, RZ, RZ, R29 ;  /* 0x000000ffff0a7224 */ /* 0x002fc400078e001d */
[----:B------:R-:W-:Y:S01]  /*1fda0*/  IMAD.MOV.U32 R11, RZ, RZ, R5 ;  /* 0x000000ffff0b7224 */ /* 0x000fe200078e0005 */
[----:B----4-:R-:W-:Y:S04]  /*1fdb0*/  STL.64 [R1+0x1758], R26 ;  /* 0x0017581a01007387 */ /* 0x010fe80000100a00 */
[----:B--2---:R-:W-:Y:S04]  /*1fdc0*/  STL.64 [R1+0x1750], R24 ;  /* 0x0017501801007387 */ /* 0x004fe80000100a00 */
[----:B------:R-:W2:Y:S04]  /*1fdd0*/  LDL.LU R29, [R1+0x1788] ;  /* 0x00178800011d7983 */ /* 0x000ea80000300800 */
[----:B------:R1:W-:Y:S04]  /*1fde0*/  STL.64 [R1+0x1760], R10 ;  /* 0x0017600a01007387 */ /* 0x0003e80000100a00 */
[----:B------:R-:W4:Y:S04]  /*1fdf0*/  LDL.LU R8, [R1+0x240] ;  /* 0x0002400001087983 */ /* 0x000f280000300800 */
[----:B------:R-:W4:Y:S04]  /*1fe00*/  LDL.LU R9, [R1+0x244] ;  /* 0x0002440001097983 */ /* 0x000f280000300800 */
[----:B-1----:R-:W2:Y:S04]  /*1fe10*/  LDL.LU R10, [R1+0x248] ;  /* 0x00024800010a7983 */ /* 0x002ea80000300800 */
[----:B------:R-:W2:Y:S04]  /*1fe20*/  LDL.LU R11, [R1+0x24c] ;  /* 0x00024c00010b7983 */ /* 0x000ea80000300800 */
[----:B--2---:R-:W-:Y:S04]  /*1fe30*/  STL.64 [R1+0x1780], R10 ;  /* 0x0017800a01007387 */ /* 0x004fe80000100a00 */
[----:B----4-:R1:W-:Y:S04]  /*1fe40*/  STL.64 [R1+0x1778], R8 ;  /* 0x0017780801007387 */ /* 0x0103e80000100a00 */
[----:B-1----:R-:W3:Y:S04]  /*1fe50*/  LDL.LU R8, [R1+0x260] ;  /* 0x0002600001087983 */ /* 0x002ee80000300800 */
[----:B------:R-:W3:Y:S04]  /*1fe60*/  LDL.LU R9, [R1+0x264] ;  /* 0x0002640001097983 */ /* 0x000ee80000300800 */
[----:B------:R-:W3:Y:S04]  /*1fe70*/  LDL.LU R10, [R1+0x268] ;  /* 0x00026800010a7983 */ /* 0x000ee80000300800 */
[----:B------:R-:W3:Y:S04]  /*1fe80*/  LDL.LU R11, [R1+0x26c] ;  /* 0x00026c00010b7983 */ /* 0x000ee80000300800 */
[----:B------:R-:W2:Y:S04]  /*1fe90*/  LDL.LU R24, [R1+0x230] ;  /* 0x0002300001187983 */ /* 0x000ea80000300800 */
[----:B------:R-:W2:Y:S04]  /*1fea0*/  LDL.LU R25, [R1+0x234] ;  /* 0x0002340001197983 */ /* 0x000ea80000300800 */
[----:B------:R-:W2:Y:S04]  /*1feb0*/  LDL.LU R26, [R1+0x238] ;  /* 0x00023800011a7983 */ /* 0x000ea80000300800 */
[----:B------:R-:W2:Y:S04]  /*1fec0*/  LDL.LU R27, [R1+0x23c] ;  /* 0x00023c00011b7983 */ /* 0x000ea80000300800 */
[----:B------:R-:W-:Y:S04]  /*1fed0*/  STL.64 [R1+0x1730], R6 ;  /* 0x0017300601007387 */ /* 0x000fe80000100a00 */
[----:B------:R1:W-:Y:S04]  /*1fee0*/  STL [R1+0x1728], R4 ;  /* 0x0017280401007387 */ /* 0x0003e80000100800 */
[----:B-1----:R-:W4:Y:S04]  /*1fef0*/  LDL.LU R4, [R1+0x250] ;  /* 0x0002500001047983 */ /* 0x002f280000300800 */
[----:B------:R-:W4:Y:S04]  /*1ff00*/  LDL.LU R5, [R1+0x254] ;  /* 0x0002540001057983 */ /* 0x000f280000300800 */
[----:B------:R-:W4:Y:S04]  /*1ff10*/  LDL.LU R6, [R1+0x258] ;  /* 0x0002580001067983 */ /* 0x000f280000300800 */
[----:B------:R-:W4:Y:S04]  /*1ff20*/  LDL.LU R7, [R1+0x25c] ;  /* 0x00025c0001077983 */ /* 0x000f280000300800 */
[----:B------:R-:W2:Y:S04]  /*1ff30*/  LDL.LU R16, [R1+0x70] ;  /* 0x0000700001107983 */ /* 0x000ea80000300800 */
[----:B------:R-:W2:Y:S04]  /*1ff40*/  LDL.LU R17, [R1+0x74] ;  /* 0x0000740001117983 */ /* 0x000ea80000300800 */
[----:B------:R-:W2:Y:S04]  /*1ff50*/  LDL.LU R18, [R1+0x78] ;  /* 0x0000780001127983 */ /* 0x000ea80000300800 */
[----:B------:R-:W2:Y:S01]  /*1ff60*/  LDL.LU R19, [R1+0x7c] ;  /* 0x00007c0001137983 */ /* 0x000ea20000300800 */
[----:B---3--:R-:W-:Y:S03]  /*1ff70*/  HMMA.1688.F32.TF32 R8, R20, R14, R8 ;  /* 0x0000000e1408723c */ /* 0x008fe60000081008 */
[----:B--2---:R-:W-:Y:S04]  /*1ff80*/  STL.64 [R1+0x1698], R18 ;  /* 0x0016981201007387 */ /* 0x004fe80000100a00 */
[----:B------:R1:W-:-:S12]  /*1ff90*/  STL.64 [R1+0x1690], R16 ;  /* 0x0016901001007387 */ /* 0x0003d80000100a00 */
[----:B------:R-:W-:Y:S04]  /*1ffa0*/  STL.64 [R1+0x750], R8 ;  /* 0x0007500801007387 */ /* 0x000fe80000100a00 */
[----:B------:R2:W-:Y:S01]  /*1ffb0*/  STL.64 [R1+0x758], R10 ;  /* 0x0007580a01007387 */ /* 0x0005e20000100a00 */
[----:B-1----:R-:W-:Y:S02]  /*1ffc0*/  IMAD.MOV.U32 R17, RZ, RZ, R14 ;  /* 0x000000ffff117224 */ /* 0x002fe400078e000e */
[----:B------:R-:W-:Y:S01]  /*1ffd0*/  IMAD.MOV.U32 R16, RZ, RZ, R15 ;  /* 0x000000ffff107224 */ /* 0x000fe200078e000f */
[----:B--2---:R-:W2:Y:S04]  /*1ffe0*/  LDL.LU.64 R10, [R1+0x1780] ;  /* 0x00178000010a7983 */ /* 0x004ea80000300a00 */
[----:B------:R-:W2:Y:S04]  /*1fff0*/  LDL.LU.64 R8, [R1+0x1778] ;  /* 0x0017780001087983 */ /* 0x000ea80000300a00 */
[----:B------:R-:W4:Y:S01]  /*20000*/  LDL.LU.64 R14, [R1+0x1770] ;  /* 0x00177000010e7983 */ /* 0x000f220000300a00 */
[----:B------:R-:W-:-:S02]  /*20010*/  IMAD.MOV.U32 R19, RZ, RZ, R12 ;  /* 0x000000ffff137224 */ /* 0x000fc400078e000c */
[----:B------:R-:W-:Y:S01]  /*20020*/  IMAD.MOV.U32 R18, RZ, RZ, R13 ;  /* 0x000000ffff127224 */ /* 0x000fe200078e000d */
[----:B----4-:R-:W-:-:S15]  /*20030*/  HMMA.1688.F32.TF32 R4, R20, R14, R4 ;  /* 0x0000000e1404723c */ /* 0x010fde0000081004 */
[----:B------:R-:W-:-:S04]  /*20040*/  NOP ;  /* 0x0000000000007918 */ /* 0x000fc80000000000 */
[----:B------:R1:W-:Y:S04]  /*20050*/  STL.64 [R1+0x740], R4 ;  /* 0x0007400401007387 */ /* 0x0003e80000100a00 */
[----:B------:R-:W-:Y:S04]  /*20060*/  STL.64 [R1+0x748], R6 ;  /* 0x0007480601007387 */ /* 0x000fe80000100a00 */
[----:B------:R-:W3:Y:S04]  /*20070*/  LDL.LU R12, [R1+0x130] ;  /* 0x00013000010c7983 */ /* 0x000ee80000300800 */
[----:B------:R-:W3:Y:S01]  /*20080*/  LDL.LU R13, [R1+0x134] ;  /* 0x00013400010d7983 */ /* 0x000ee20000300800 */
[----:B-1----:R-:W-:-:S02]  /*20090*/  IMAD.MOV.U32 R5, RZ, RZ, R14 ;  /* 0x000000ffff057224 */ /* 0x002fc400078e000e */
[----:B------:R-:W-:Y:S01]  /*200a0*/  IMAD.MOV.U32 R4, RZ, RZ, R15 ;  /* 0x000000ffff047224 */ /* 0x000fe200078e000f */
[----:B------:R-:W4:Y:S04]  /*200b0*/  LDL.LU R14, [R1+0x138] ;  /* 0x00013800010e7983 */ /* 0x000f280000300800 */
[----:B------:R-:W4:Y:S04]  /*200c0*/  LDL.LU R15, [R1+0x13c] ;  /* 0x00013c00010f7983 */ /* 0x000f280000300800 */
[----:B----4-:R1:W-:Y:S02]  /*200d0*/  STL.64 [R1+0x16d8], R14 ;  /* 0x0016d80e01007387 */ /* 0x0103e40000100a00 */
[----:B-1----:R-:W-:-:S02]  /*200e0*/  IMAD.MOV.U32 R14, RZ, RZ, R2 ;  /* 0x000000ffff0e7224 */ /* 0x002fc400078e0002 */
[----:B------:R-:W-:-:S07]  /*200f0*/  IMAD.MOV.U32 R15, RZ, RZ, R3 ;  /* 0x000000ffff0f7224 */ /* 0x000fce00078e0003 */
[C---:B--2---:R-:W-:Y:S01]  /*20100*/  HMMA.1688.F32.TF32 R8, R20.reuse, R14, R8 ;  /* 0x0000000e1408723c */ /* 0x044fe20000081008 */
[----:B---3--:R-:W-:Y:S04]  /*20110*/  STL.64 [R1+0x16d0], R12 ;  /* 0x0016d00c01007387 */ /* 0x008fe80000100a00 */
[----:B------:R-:W2:Y:S04]  /*20120*/  LDL.LU R2, [R1+0x176c] ;  /* 0x00176c0001027983 */ /* 0x000ea80000300800 */
[----:B------:R-:W3:Y:S10]  /*20130*/  LDL.LU R3, [R1+0x1768] ;  /* 0x0017680001037983 */ /* 0x000ef40000300800 */
[----:B------:R-:W-:Y:S04]  /*20140*/  STL.64 [R1+0x730], R8 ;  /* 0x0007300801007387 */ /* 0x000fe80000100a00 */
[----:B------:R1:W-:Y:S04]  /*20150*/  STL.64 [R1+0x738], R10 ;  /* 0x0007380a01007387 */ /* 0x0003e80000100a00 */
[----:B-1----:R-:W4:Y:S04]  /*20160*/  LDL.LU.64 R10, [R1+0x1760] ;  /* 0x00176000010a7983 */ /* 0x002f280000300a00 */
[----:B------:R1:W-:Y:S04]  /*20170*/  STL.64 [R1+0x16e8], R14 ;  /* 0x0016e80e01007387 */ /* 0x0003e80000100a00 */
[----:B------:R-:W2:Y:S04]  /*20180*/  LDL.LU R12, [R1+0x220] ;  /* 0x00022000010c7983 */ /* 0x000ea80000300800 */
[----:B------:R-:W2:Y:S04]  /*20190*/  LDL.LU R13, [R1+0x224] ;  /* 0x00022400010d7983 */ /* 0x000ea80000300800 */
[----:B-1----:R-:W2:Y:S04]  /*201a0*/  LDL.LU R14, [R1+0x228] ;  /* 0x00022800010e7983 */ /* 0x002ea80000300800 */
[----:B------:R-:W2:Y:S01]  /*201b0*/  LDL.LU R15, [R1+0x22c] ;  /* 0x00022c00010f7983 */ /* 0x000ea20000300800 */
[----:B----4-:R-:W-:Y:S03]  /*201c0*/  HMMA.1688.F32.TF32 R8, R20, R10, R24 ;  /* 0x0000000a1408723c */ /* 0x010fe60000081018 */
[----:B------:R-:W4:Y:S04]  /*201d0*/  LDL.LU.64 R26, [R1+0x1758] ;  /* 0x00175800011a7983 */ /* 0x000f280000300a00 */
[----:B------:R-:W4:-:S12]  /*201e0*/  LDL.LU.64 R24, [R1+0x1750] ;  /* 0x0017500001187983 */ /* 0x000f180000300a00 */
[----:B------:R-:W-:Y:S04]  /*201f0*/  STL.64 [R1+0x720], R8 ;  /* 0x0007200801007387 */ /* 0x000fe80000100a00 */
[----:B------:R1:W-:Y:S04]  /*20200*/  STL.64 [R1+0x728], R10 ;  /* 0x0007280a01007387 */ /* 0x0003e80000100a00 */
[----:B-1----:R-:W2:Y:S01]  /*20210*/  LDL.LU.64 R10, [R1+0x1748] ;  /* 0x00174800010a7983 */ /* 0x002ea20000300a00 */
[C---:B----4-:R-:W-:Y:S08]  /*20220*/  HMMA.1688.F32.TF32 R24, R20.reuse, R18, R24 ;  /* 0x000000121418723c */ /* 0x050ff00000081018 */
[----:B--2---:R-:W-:-:S15]  /*20230*/  HMMA.1688.F32.TF32 R12, R20, R10, R12 ;  /* 0x0000000a140c723c */ /* 0x004fde000008100c */
[----:B------:R-:W-:-:S04]  /*20240*/  NOP ;  /* 0x0000000000007918 */ /* 0x000fc80000000000 */
[----:B------:R1:W-:Y:S04]  /*20250*/  STL.64 [R1+0x710], R12 ;  /* 0x0007100c01007387 */ /* 0x0003e80000100a00 */
[----:B------:R2:W-:Y:S01]  /*20260*/  STL.64 [R1+0x718], R14 ;  /* 0x0007180e01007387 */ /* 0x0005e20000100a00 */
[----:B-1----:R-:W-:Y:S02]  /*20270*/  IMAD.MOV.U32 R13, RZ, RZ, R10 ;  /* 0x000000ffff0d7224 */ /* 0x002fe400078e000a */
[----:B------:R-:W-:Y:S02]  /*20280*/  IMAD.MOV.U32 R12, RZ, RZ, R11 ;  /* 0x000000ffff0c7224 */ /* 0x000fe400078e000b */
[----:B--2---:R-:W-:Y:S01]  /*20290*/  IMAD.MOV.U32 R14, RZ, RZ, R5 ;  /* 0x000000ffff0e7224 */ /* 0x004fe200078e0005 */
[----:B------:R-:W2:Y:S04]  /*202a0*/  LDL.LU.64 R10, [R1+0x1740] ;  /* 0x00174000010a7983 */ /* 0x000ea80000300a00 */
[----:B------:R-:W4:Y:S01]  /*202b0*/  LDL.LU.64 R8, [R1+0x1738] ;  /* 0x0017380001087983 */ /* 0x000f220000300a00 */
[----:B------:R-:W-:-:S03]  /*202c0*/  IMAD.MOV.U32 R15, RZ, RZ, R4 ;  /* 0x000000ffff0f7224 */ /* 0x000fc600078e0004 */
[----:B------:R-:W2:Y:S04]  /*202d0*/  LDL.LU R4, [R1+0x200] ;  /* 0x0002000001047983 */ /* 0x000ea80000300800 */
[----:B------:R-:W2:Y:S04]  /*202e0*/  LDL.LU R5, [R1+0x204] ;  /* 0x0002040001057983 */ /* 0x000ea80000300800 */
[----:B------:R-:W2:Y:S04]  /*202f0*/  LDL.LU R6, [R1+0x208] ;  /* 0x0002080001067983 */ /* 0x000ea80000300800 */
[----:B------:R-:W2:Y:S04]  /*20300*/  LDL.LU R7, [R1+0x20c] ;  /* 0x00020c0001077983 */ /* 0x000ea80000300800 */
[----:B------:R-:W-:Y:S04]  /*20310*/  STL.64 [R1+0x1700], R14 ;  /* 0x0017000e01007387 */ /* 0x000fe80000100a00 */
[----:B------:R1:W-:Y:S04]  /*20320*/  STL.64 [R1+0x16b0], R18 ;  /* 0x0016b01201007387 */ /* 0x0003e80000100a00 */
[----:B------:R3:W-:Y:S04]  /*20330*/  STL.64 [R1+0x700], R24 ;  /* 0x0007001801007387 */ /* 0x0007e80000100a00 */
[----:B------:R3:W-:Y:S01]  /*20340*/  STL.64 [R1+0x708], R26 ;  /* 0x0007081a01007387 */ /* 0x0007e20000100a00 */
[----:B-1----:R-:W-:-:S02]  /*20350*/  IMAD.MOV.U32 R18, RZ, RZ, R13 ;  /* 0x000000ffff127224 */ /* 0x002fc400078e000d */
[----:B------:R-:W-:Y:S01]  /*20360*/  IMAD.MOV.U32 R19, RZ, RZ, R12 ;  /* 0x000000ffff137224 */ /* 0x000fe200078e000c */
[----:B---3--:R-:W3:Y:S04]  /*20370*/  LDL.LU R24, [R1+0x170] ;  /* 0x0001700001187983 */ /* 0x008ee80000300800 */
[----:B------:R-:W3:Y:S04]  /*20380*/  LDL.LU R25, [R1+0x174] ;  /* 0x0001740001197983 */ /* 0x000ee80000300800 */
[----:B------:R-:W3:Y:S04]  /*20390*/  LDL.LU R26, [R1+0x178] ;  /* 0x00017800011a7983 */ /* 0x000ee80000300800 */
[----:B------:R-:W3:Y:S04]  /*203a0*/  LDL.LU R27, [R1+0x17c] ;  /* 0x00017c00011b7983 */ /* 0x000ee80000300800 */
        /* <DEDUP_REMOVED lines=25> */
[----:B------:R-:W2:Y:S04]  /*20540*/  LDL.LU R4, [R1+0x1728] ;  /* 0x0017280001047983 */ /* 0x000ea80000300800 */
[----:B------:R-:W-:Y:S04]  /*20550*/  STL.64 [R1+0x16a8], R10 ;  /* 0x0016a80a01007387 */ /* 0x000fe80000100a00 */
[----:B----4-:R1:W-:Y:S04]  /*20560*/  STL.64 [R1+0x16a0], R8 ;  /* 0x0016a00801007387 */ /* 0x0103e80000100a00 */
[----:B-1----:R-:W4:Y:S04]  /*20570*/  LDL.LU R8, [R1+0x110] ;  /* 0x0001100001087983 */ /* 0x002f280000300800 */
[----:B------:R-:W4:Y:S04]  /*20580*/  LDL.LU R9, [R1+0x114] ;  /* 0x0001140001097983 */ /* 0x000f280000300800 */
[----:B------:R-:W2:Y:S04]  /*20590*/  LDL.LU R10, [R1+0x118] ;  /* 0x00011800010a7983 */ /* 0x000ea80000300800 */
[----:B------:R-:W2:Y:S01]  /*205a0*/  LDL.LU R11, [R1+0x11c] ;  /* 0x00011c00010b7983 */ /* 0x000ea20000300800 */
[----:B---3--:R-:W-:Y:S03]  /*205b0*/  HMMA.1688.F32.TF32 R20, R20, R6, R24 ;  /* 0x000000061414723c */ /* 0x008fe60000081018 */
[----:B--2---:R-:W-:Y:S04]  /*205c0*/  STL.64 [R1+0x16c0], R10 ;  /* 0x0016c00a01007387 */ /* 0x004fe80000100a00 */
[----:B----4-:R1:W-:Y:S04]  /*205d0*/  STL.64 [R1+0x16b8], R8 ;  /* 0x0016b80801007387 */ /* 0x0103e80000100a00 */
        /* <DEDUP_REMOVED lines=8> */
[----:B-1----:R-:W2:Y:S04]  /*20660*/  LDL.LU R20, [R1+0x100] ;  /* 0x0001000001147983 */ /* 0x002ea80000300800 */
[----:B------:R-:W2:Y:S04]  /*20670*/  LDL.LU R21, [R1+0x104] ;  /* 0x0001040001157983 */ /* 0x000ea80000300800 */
[----:B----4-:R-:W4:Y:S04]  /*20680*/  LDL.LU R22, [R1+0x108] ;  /* 0x0001080001167983 */ /* 0x010f280000300800 */
[----:B------:R-:W4:Y:S01]  /*20690*/  LDL.LU R23, [R1+0x10c] ;  /* 0x00010c0001177983 */ /* 0x000f220000300800 */
        /* <DEDUP_REMOVED lines=9> */
[----:B------:R-:W-:Y:S04]  /*20730*/  STL.64 [R1+0x560], R12 ;  /* 0x0005600c01007387 */ /* 0x000fe80000100a00 */
[----:B------:R1:W-:Y:S04]  /*20740*/  STL.64 [R1+0x568], R14 ;  /* 0x0005680e01007387 */ /* 0x0003e80000100a00 */
[----:B-1----:R-:W3:Y:S02]  /*20750*/  LDL.LU.64 R14, [R1+0x16e8] ;  /* 0x0016e800010e7983 */ /* 0x002ee40000300a00 */
[----:B---3--:R-:W-:Y:S02]  /*20760*/  HMMA.1688.F32.TF32 R12, R24, R14, R16 ;  /* 0x0000000e180c723c */ /* 0x008fe40000081010 */
[----:B------:R-:W3:-:S15]  /*20770*/  LDL.LU.64 R18, [R1+0x16e0] ;  /* 0x0016e00001127983 */ /* 0x000ede0000300a00 */
[----:B------:R-:W-:Y:S02]  /*20780*/  NOP ;  /* 0x0000000000007918 */ /* 0x000fe40000000000 */
[----:B------:R-:W-:Y:S04]  /*20790*/  STL.64 [R1+0x550], R12 ;  /* 0x0005500c01007387 */ /* 0x000fe80000100a00 */
[----:B------:R1:W-:Y:S04]  /*207a0*/  STL.64 [R1+0x558], R14 ;  /* 0x0005580e01007387 */ /* 0x0003e80000100a00 */
[----:B-1----:R-:W2:Y:S04]  /*207b0*/  LDL.LU.64 R14, [R1+0x16d8] ;  /* 0x0016d800010e7983 */ /* 0x002ea80000300a00 */
[----:B------:R-:W2:Y:S01]  /*207c0*/  LDL.LU.64 R12, [R1+0x16d0] ;  /* 0x0016d000010c7983 */ /* 0x000ea20000300a00 */
[----:B---3--:R-:W-:Y:S01]  /*207d0*/  IMAD.MOV.U32 R5, RZ, RZ, R19 ;  /* 0x000000ffff057224 */ /* 0x008fe200078e0013 */
[----:B--2---:R-:W-:-:S15]  /*207e0*/  HMMA.1688.F32.TF32 R12, R24, R18, R12 ;  /* 0x00000012180c723c */ /* 0x004fde000008100c */
[----:B------:R-:W-:-:S04]  /*207f0*/  NOP ;  /* 0x0000000000007918 */ /* 0x000fc80000000000 */
[----:B------:R1:W-:Y:S04]  /*20800*/  STL.64 [R1+0x540], R12 ;  /* 0x0005400c01007387 */ /* 0x0003e80000100a00 */
[----:B------:R-:W-:Y:S04]  /*20810*/  STL.64 [R1+0x548], R14 ;  /* 0x0005480e01007387 */ /* 0x000fe80000100a00 */
[----:B------:R-:W-:Y:S01]  /*20820*/  LDS R14, [R0+UR7+0x16400] ;  /* 0x01640007000e7984 */ /* 0x000fe20008000800 */
[----:B-1----:R-:W-:-:S03]  /*20830*/  IMAD.MOV.U32 R12, RZ, RZ, R18 ;  /* 0x000000ffff0c7224 */ /* 0x002fc600078e0012 */
[----:B------:R-:W2:Y:S02]  /*20840*/  LDL.LU.64 R18, [R1+0x16c8] ;  /* 0x0016c80001127983 */ /* 0x000ea40000300a00 */
[----:B--2---:R-:W-:Y:S02]  /*20850*/  HMMA.1688.F32.TF32 R16, R24, R18, R8 ;  /* 0x000000121810723c */ /* 0x004fe40000081008 */
[----:B------:R-:W2:Y:S04]  /*20860*/  LDL.LU.64 R10, [R1+0x16c0] ;  /* 0x0016c000010a7983 */ /* 0x000ea80000300a00 */
[----:B------:R-:W2:-:S13]  /*20870*/  LDL.LU.64 R8, [R1+0x16b8] ;  /* 0x0016b80001087983 */ /* 0x000e9a0000300a00 */
[----:B------:R-:W-:Y:S04]  /*20880*/  STL.64 [R1+0x530], R16 ;  /* 0x0005301001007387 */ /* 0x000fe80000100a00 */
[----:B------:R1:W-:Y:S04]  /*20890*/  STL.64 [R1+0x538], R18 ;  /* 0x0005381201007387 */ /* 0x0003e80000100a00 */
[----:B-1----:R-:W2:Y:S02]  /*208a0*/  LDL.LU.64 R18, [R1+0x16b0] ;  /* 0x0016b00001127983 */ /* 0x002ea40000300a00 */
[----:B--2---:R-:W-:Y:S02]  /*208b0*/  HMMA.1688.F32.TF32 R16, R24, R18, R8 ;  /* 0x000000121810723c */ /* 0x004fe40000081008 */
[----:B------:R-:W4:Y:S04]  /*208c0*/  LDL.LU.64 R10, [R1+0x16a8] ;  /* 0x0016a800010a7983 */ /* 0x000f280000300a00 */
[----:B------:R-:W2:-:S13]  /*208d0*/  LDL.LU.64 R8, [R1+0x16a0] ;  /* 0x0016a00001087983 */ /* 0x000e9a0000300a00 */
[----:B------:R-:W-:Y:S04]  /*208e0*/  STL.64 [R1+0x520], R16 ;  /* 0x0005201001007387 */ /* 0x000fe80000100a00 */
[----:B------:R1:W-:Y:S04]  /*208f0*/  STL.64 [R1+0x528], R18 ;  /* 0x0005281201007387 */ /* 0x0003e80000100a00 */
[----:B-1----:R-:W3:Y:S04]  /*20900*/  LDL.LU.64 R18, [R1+0x1698] ;  /* 0x0016980001127983 */ /* 0x002ee80000300a00 */
[----:B------:R-:W3:Y:S01]  /*20910*/  LDL.LU.64 R16, [R1+0x1690] ;  /* 0x0016900001107983 */ /* 0x000ee20000300a00 */
[----:B----4-:R-:W-:Y:S03]  /*20920*/  HMMA.1688.F32.TF32 R20, R24, R10, R20 ;  /* 0x0000000a1814723c */ /* 0x010fe60000081014 */
[----:B------:R-:W-:Y:S04]  /*20930*/  STL.64 [R1+0x1630], R10 ;  /* 0x0016300a01007387 */ /* 0x000fe80000100a00 */
[----:B--2---:R3:W-:-:S12]  /*20940*/  STL.64 [R1+0x1628], R8 ;  /* 0x0016280801007387 */ /* 0x0047d80000100a00 */
[----:B------:R-:W-:Y:S01]  /*20950*/  STL.64 [R1+0x510], R20 ;  /* 0x0005101401007387 */ /* 0x000fe20000100a00 */
[----:B---3--:R-:W-:Y:S03]  /*20960*/  HMMA.1688.F32.TF32 R8, R24, R6, R16 ;  /* 0x000000061808723c */ /* 0x008fe60000081010 */
[----:B------:R-:W-:Y:S04]  /*20970*/  STL.64 [R1+0x518], R22 ;  /* 0x0005181601007387 */ /* 0x000fe80000100a00 */
[----:B------:R1:W-:Y:S04]  /*20980*/  STL.64 [R1+0x1640], R6 ;  /* 0x0016400601007387 */ /* 0x0003e80000100a00 */
[----:B------:R2:W-:Y:S01]  /*20990*/  STL [R1+0x1638], R4 ;  /* 0x0016380401007387 */ /* 0x0005e20000100800 */
[----:B------:R-:W-:-:S03]  /*209a0*/  LOP3.LUT R27, R0, 0x20, RZ, 0x3c, !PT ;  /* 0x00000020001b7812 */ /* 0x000fc600078e3cff */
[----:B------:R-:W-:Y:S04]  /*209b0*/  LDS R18, [R0+UR7+0x16500] ;  /* 0x0165000700127984 */ /* 0x000fe80008000800 */
[----:B------:R-:W-:Y:S04]  /*209c0*/  LDS R16, [R0+UR7+0x14500] ;  /* 0x0145000700107984 */ /* 0x000fe80008000800 */
[----:B------:R-:W3:Y:S04]  /*209d0*/  LDS R19, [R27+UR7+0x16500] ;  /* 0x016500071b137984 */ /* 0x000ee80008000800 */
[----:B------:R-:W4:Y:S04]  /*209e0*/  LDS R17, [R27+UR7+0x14500] ;  /* 0x014500071b117984 */ /* 0x000f280008000800 */
[----:B------:R-:W-:Y:S04]  /*209f0*/  LDS R22, [R0+UR7+0x16600] ;  /* 0x0166000700167984 */ /* 0x000fe80008000800 */
[----:B------:R-:W3:Y:S04]  /*20a00*/  LDS R23, [R27+UR7+0x16600] ;  /* 0x016600071b177984 */ /* 0x000ee80008000800 */
[----:B------:R-:W-:Y:S04]  /*20a10*/  LDS R20, [R0+UR7+0x14600] ;  /* 0x0146000700147984 */ /* 0x000fe80008000800 */
[----:B------:R-:W3:Y:S04]  /*20a20*/  LDS R21, [R27+UR7+0x14600] ;  /* 0x014600071b157984 */ /* 0x000ee80008000800 */
[----:B------:R-:W-:Y:S01]  /*20a30*/  LDS R13, [R27+UR7+0x14400] ;  /* 0x014400071b0d7984 */ /* 0x000fe20008000800 */
[----:B-1----:R-:W-:-:S02]  /*20a40*/  IMAD.MOV.U32 R6, RZ, RZ, R12 ;  /* 0x000000ffff067224 */ /* 0x002fc400078e000c */
[----:B------:R-:W-:Y:S01]  /*20a50*/  IMAD.MOV.U32 R7, RZ, RZ, R5 ;  /* 0x000000ffff077224 */ /* 0x000fe200078e0005 */
[----:B------:R-:W-:Y:S04]  /*20a60*/  LDS R12, [R0+UR7+0x14400] ;  /* 0x01440007000c7984 */ /* 0x000fe80008000800 */
[----:B------:R-:W1:Y:S04]  /*20a70*/  LDS R15, [R27+UR7+0x16400] ;  /* 0x016400071b0f7984 */ /* 0x000e680008000800 */
[----:B------:R-:W-:Y:S04]  /*20a80*/  STL.64 [R1+0x460], R8 ;  /* 0x0004600801007387 */ /* 0x000fe80000100a00 */
[----:B------:R-:W-:Y:S04]  /*20a90*/  STL.64 [R1+0x468], R10 ;  /* 0x0004680a01007387 */ /* 0x000fe80000100a00 */
[----:B------:R1:W-:Y:S04]  /*20aa0*/  STL.64 [R1+0x1660], R6 ;  /* 0x0016600601007387 */ /* 0x0003e80000100a00 */
[----:B--2---:R-:W2:Y:S04]  /*20ab0*/  LDL.LU R4, [R1+0x3c0] ;  /* 0x0003c00001047983 */ /* 0x004ea80000300800 */
[----:B------:R-:W2:Y:S04]  /*20ac0*/  LDL.LU R5, [R1+0x3c4] ;  /* 0x0003c40001057983 */ /* 0x000ea80000300800 */
[----:B------:R-:W-:Y:S04]  /*20ad0*/  LDS R25, [R27+UR7+0x14700] ;  /* 0x014700071b197984 */ /* 0x000fe80008000800 */
[----:B------:R-:W-:Y:S04]  /*20ae0*/  LDS R26, [R0+UR7+0x16700] ;  /* 0x01670007001a7984 */ /* 0x000fe80008000800 */
[----:B------:R-:W2:Y:S04]  /*20af0*/  LDS R27, [R27+UR7+0x16700] ;  /* 0x016700071b1b7984 */ /* 0x000ea80008000800 */
[----:B------:R-:W2:Y:S04]  /*20b00*/  LDS R24, [R0+UR7+0x14700] ;  /* 0x0147000700187984 */ /* 0x000ea80008000800 */
[----:B-1----:R-:W2:Y:S04]  /*20b10*/  LDL.LU R6, [R1+0x3c8] ;  /* 0x0003c80001067983 */ /* 0x002ea80000300800 */
[----:B------:R-:W2:Y:S04]  /*20b20*/  LDL.LU R7, [R1+0x3cc] ;  /* 0x0003cc0001077983 */ /* 0x000ea80000300800 */
[----:B------:R-:W3:Y:S04]  /*20b30*/  LDL.LU R8, [R1+0x3e0] ;  /* 0x0003e00001087983 */ /* 0x000ee80000300800 */
[----:B------:R-:W3:Y:S04]  /*20b40*/  LDL.LU R9, [R1+0x3e4] ;  /* 0x0003e40001097983 */ /* 0x000ee80000300800 */
[----:B------:R-:W3:Y:S04]  /*20b50*/  LDL.LU R10, [R1+0x3e8] ;  /* 0x0003e800010a7983 */ /* 0x000ee80000300800 */
[----:B------:R-:W3:Y:S04]  /*20b60*/  LDL.LU R11, [R1+0x3ec] ;  /* 0x0003ec00010b7983 */ /* 0x000ee80000300800 */
[----:B--2---:R1:W-:Y:S04]  /*20b70*/  STL.64 [R1+0x1670], R6 ;  /* 0x0016700601007387 */ /* 0x0043e80000100a00 */
[----:B------:R-:W-:Y:S04]  /*20b80*/  STL.64 [R1+0x1668], R4 ;  /* 0x0016680401007387 */ /* 0x000fe80000100a00 */
[----:B-1----:R-:W2:Y:S04]  /*20b90*/  LDL.64 R6, [R1+0x48] ;  /* 0x0000480001067983 */ /* 0x002ea80000100a00 */
[----:B--2---:R1:W-:Y:S04]  /*20ba0*/  STL.64 [R1+0x1688], R6 ;  /* 0x0016880601007387 */ /* 0x0043e80000100a00 */
[----:B-1----:R-:W2:Y:S04]  /*20bb0*/  LDL.64 R6, [R1+0x58] ;  /* 0x0000580001067983 */ /* 0x002ea80000100a00 */
        /* <DEDUP_REMOVED lines=15> */
[----:B------:R-:W4:Y:S01]  /*20cb0*/  LDL.LU R21, [R1+0x294] ;  /* 0x0002940001157983 */ /* 0x000f220000300800 */
[----:B--2---:R-:W-:Y:S01]  /*20cc0*/  HMMA.1688.F32.TF32 R8, R12, R6, R8 ;  /* 0x000000060c08723c */ /* 0x004fe20000081008 */
[----:B------:R-:W-:-:S02]  /*20cd0*/  IMAD.MOV.U32 R22, RZ, RZ, R3 ;  /* 0x000000ffff167224 */ /* 0x000fc400078e0003 */
[----:B------:R-:W-:-:S05]  /*20ce0*/  IMAD.MOV.U32 R23, RZ, RZ, R2 ;  /* 0x000000ffff177224 */ /* 0x000fca00078e0002 */
[----:B------:R1:W-:Y:S04]  /*20cf0*/  STL.64 [R1+0x1588], R22 ;  /* 0x0015881601007387 */ /* 0x0003e80000100a00 */
[----:B----4-:R-:W-:Y:S04]  /*20d00*/  STL.64 [R1+0x1580], R20 ;  /* 0x0015801401007387 */ /* 0x010fe80000100a00 */
[----:B-1----:R-:W2:Y:S04]  /*20d10*/  LDL.LU.64 R22, [R1+0x18] ;  /* 0x0000180001167983 */ /* 0x002ea80000300a00 */
[----:B------:R1:W-:Y:S04]  /*20d20*/  STL.64 [R1+0x14f0], R26 ;  /* 0x0014f01a01007387 */ /* 0x0003e80000100a00 */
[----:B------:R-:W-:Y:S04]  /*20d30*/  STL.64 [R1+0x14e8], R24 ;  /* 0x0014e81801007387 */ /* 0x000fe80000100a00 */
[----:B-1----:R-:W4:Y:S04]  /*20d40*/  LDL.64 R26, [R1+0x38] ;  /* 0x00003800011a7983 */ /* 0x002f280000100a00 */
[----:B------:R1:W-:Y:S04]  /*20d50*/  STL.64 [R1+0x6e0], R8 ;  /* 0x0006e00801007387 */ /* 0x0003e80000100a00 */
[----:B------:R-:W-:Y:S01]  /*20d60*/  STL.64 [R1+0x6e8], R10 ;  /* 0x0006e80a01007387 */ /* 0x000fe20000100a00 */
[----:B-1----:R-:W-:-:S02]  /*20d70*/  IMAD.MOV.U32 R9, RZ, RZ, R6 ;  /* 0x000000ffff097224 */ /* 0x002fc400078e0006 */
[----:B------:R-:W-:Y:S02]  /*20d80*/  IMAD.MOV.U32 R8, RZ, RZ, R7 ;  /* 0x000000ffff087224 */ /* 0x000fe400078e0007 */
[----:B------:R-:W3:Y:S02]  /*20d90*/  LDL.LU.64 R6, [R1+0x1688] ;  /* 0x0016880001067983 */ /* 0x000ee40000300a00 */
[----:B---3--:R-:W-:Y:S01]  /*20da0*/  HMMA.1688.F32.TF32 R16, R12, R6, R16 ;  /* 0x000000060c10723c */ /* 0x008fe20000081010 */
[----:B------:R-:W-:Y:S02]  /*20db0*/  IMAD.MOV.U32 R21, RZ, RZ, R6 ;  /* 0x000000ffff157224 */ /* 0x000fe400078e0006 */
[----:B------:R-:W-:-:S15]  /*20dc0*/  IMAD.MOV.U32 R20, RZ, RZ, R7 ;  /* 0x000000ffff147224 */ /* 0x000fde00078e0007 */
[----:B------:R-:W-:Y:S01]  /*20dd0*/  NOP ;  /* 0x0000000000007918 */ /* 0x000fe20000000000 */
[----:B------:R-:W-:Y:S04]  /*20de0*/  STL.64 [R1+0x6d0], R16 ;  /* 0x0006d01001007387 */ /* 0x000fe80000100a00 */
[----:B------:R1:W-:Y:S04]  /*20df0*/  STL.64 [R1+0x6d8], R18 ;  /* 0x0006d81201007387 */ /* 0x0003e80000100a00 */
[----:B-1----:R-:W3:Y:S04]  /*20e00*/  LDL.LU.64 R18, [R1+0x1680] ;  /* 0x0016800001127983 */ /* 0x002ee80000300a00 */
[----:B------:R-:W3:Y:S04]  /*20e10*/  LDL.LU.64 R16, [R1+0x1678] ;  /* 0x0016780001107983 */ /* 0x000ee80000300a00 */
[----:B------:R-:W4:Y:S04]  /*20e20*/  LDL.LU.64 R6, [R1+0x1670] ;  /* 0x0016700001067983 */ /* 0x000f280000300a00 */
[----:B------:R-:W4:Y:S02]  /*20e30*/  LDL.LU.64 R4, [R1+0x1668] ;  /* 0x0016680001047983 */ /* 0x000f240000300a00 */
[----:B----4-:R-:W-:-:S15]  /*20e40*/  HMMA.1688.F32.TF32 R4, R12, R26, R4 ;  /* 0x0000001a0c04723c */ /* 0x010fde0000081004 */
[----:B------:R-:W-:-:S04]  /*20e50*/  NOP ;  /* 0x0000000000007918 */ /* 0x000fc80000000000 */
[----:B------:R-:W-:Y:S04]  /*20e60*/  STL.64 [R1+0x6c0], R4 ;  /* 0x0006c00401007387 */ /* 0x000fe80000100a00 */
[----:B------:R1:W-:Y:S04]  /*20e70*/  STL.64 [R1+0x6c8], R6 ;  /* 0x0006c80601007387 */ /* 0x0003e80000100a00 */
[----:B-1----:R-:W3:Y:S04]  /*20e80*/  LDL.LU.64 R6, [R1+0x1660] ;  /* 0x0016600001067983 */ /* 0x002ee80000300a00 */
[----:B------:R-:W4:Y:S01]  /*20e90*/  LDL.LU R24, [R1+0x1f0] ;  /* 0x0001f00001187983 */ /* 0x000f220000300800 */
[----:B------:R-:W-:-:S02]  /*20ea0*/  IMAD.MOV.U32 R3, RZ, RZ, R26 ;  /* 0x000000ffff037224 */ /* 0x000fc400078e001a */
[----:B------:R-:W-:Y:S01]  /*20eb0*/  IMAD.MOV.U32 R2, RZ, RZ, R27 ;  /* 0x000000ffff027224 */ /* 0x000fe200078e001b */
[----:B---3--:R-:W-:-:S15]  /*20ec0*/  HMMA.1688.F32.TF32 R4, R12, R6, R16 ;  /* 0x000000060c04723c */ /* 0x008fde0000081010 */
[----:B------:R-:W-:-:S04]  /*20ed0*/  NOP ;  /* 0x0000000000007918 */ /* 0x000fc80000000000 */
[----:B------:R1:W-:Y:S04]  /*20ee0*/  STL.64 [R1+0x6b0], R4 ;  /* 0x0006b00401007387 */ /* 0x0003e80000100a00 */
[----:B------:R3:W-:Y:S04]  /*20ef0*/  STL.64 [R1+0x6b8], R6 ;  /* 0x0006b80601007387 */ /* 0x0007e80000100a00 */
[----:B------:R-:W4:Y:S04]  /*20f00*/  LDL.LU R25, [R1+0x1f4] ;  /* 0x0001f40001197983 */ /* 0x000f280000300800 */
[----:B------:R-:W2:Y:S04]  /*20f10*/  LDL.LU R26, [R1+0x1f8] ;  /* 0x0001f800011a7983 */ /* 0x000ea80000300800 */
[----:B------:R-:W2:Y:S04]  /*20f20*/  LDL.LU R27, [R1+0x1fc] ;  /* 0x0001fc00011b7983 */ /* 0x000ea80000300800 */
[----:B-1----:R-:W2:Y:S04]  /*20f30*/  LDL.LU R4, [R1+0x390] ;  /* 0x0003900001047983 */ /* 0x002ea80000300800 */
[----:B------:R-:W2:Y:S04]  /*20f40*/  LDL.LU R5, [R1+0x394] ;  /* 0x0003940001057983 */ /* 0x000ea80000300800 */
[----:B---3--:R-:W3:Y:S04]  /*20f50*/  LDL.LU R6, [R1+0x398] ;  /* 0x0003980001067983 */ /* 0x008ee80000300800 */
[----:B------:R-:W3:Y:S04]  /*20f60*/  LDL.LU R7, [R1+0x39c] ;  /* 0x00039c0001077983 */ /* 0x000ee80000300800 */
[----:B---3--:R-:W-:Y:S04]  /*20f70*/  STL.64 [R1+0x1650], R6 ;  /* 0x0016500601007387 */ /* 0x008fe80000100a00 */
[----:B--2---:R1:W-:Y:S04]  /*20f80*/  STL.64 [R1+0x1648], R4 ;  /* 0x0016480401007387 */ /* 0x0043e80000100a00 */
[----:B-1----:R-:W2:Y:S04]  /*20f90*/  LDL.LU R4, [R1+0x3a0] ;  /* 0x0003a00001047983 */ /* 0x002ea80000300800 */
[----:B------:R-:W2:Y:S04]  /*20fa0*/  LDL.LU R5, [R1+0x3a4] ;  /* 0x0003a40001057983 */ /* 0x000ea80000300800 */
[----:B------:R-:W2:Y:S04]  /*20fb0*/  LDL.LU R6, [R1+0x3a8] ;  /* 0x0003a80001067983 */ /* 0x000ea80000300800 */
[----:B------:R-:W2:Y:S04]  /*20fc0*/  LDL.LU R7, [R1+0x3ac] ;  /* 0x0003ac0001077983 */ /* 0x000ea80000300800 */
[----:B------:R-:W3:Y:S04]  /*20fd0*/  LDL.64 R10, [R1+0x8] ;  /* 0x00000800010a7983 */ /* 0x000ee80000100a00 */
[----:B------:R-:W-:Y:S04]  /*20fe0*/  STL.64 [R1+0x1598], R26 ;  /* 0x0015981a01007387 */ /* 0x000fe80000100a00 */
[----:B----4-:R1:W-:Y:S04]  /*20ff0*/  STL.64 [R1+0x1590], R24 ;  /* 0x0015901801007387 */ /* 0x0103e80000100a00 */
[----:B-1----:R-:W4:Y:S04]  /*21000*/  LDL.LU R24, [R1+0x2a0] ;  /* 0x0002a00001187983 */ /* 0x002f280000300800 */
        /* <DEDUP_REMOVED lines=8> */
[----:B------:R-:W4:Y:S04]  /*21090*/  LDL.LU R27, [R1+0x2bc] ;  /* 0x0002bc00011b7983 */ /* 0x000f280000300800 */
[----:B------:R-:W2:Y:S04]  /*210a0*/  LDL.LU R16, [R1+0x2f0] ;  /* 0x0002f00001107983 */ /* 0x000ea80000300800 */
        /* <DEDUP_REMOVED lines=10> */
[----:B----4-:R1:W-:Y:S04]  /*21150*/  STL.64 [R1+0x15b8], R26 ;  /* 0x0015b81a01007387 */ /* 0x0103e80000100a00 */
[----:B------:R-:W-:Y:S01]  /*21160*/  STL.64 [R1+0x15b0], R24 ;  /* 0x0015b01801007387 */ /* 0x000fe20000100a00 */
[----:B-1----:R-:W-:-:S02]  /*21170*/  IMAD.MOV.U32 R26, RZ, RZ, R3 ;  /* 0x000000ffff1a7224 */ /* 0x002fc400078e0003 */
[----:B------:R-:W-:Y:S01]  /*21180*/  IMAD.MOV.U32 R27, RZ, RZ, R2 ;  /* 0x000000ffff1b7224 */ /* 0x000fe200078e0002 */
[----:B------:R-:W4:Y:S04]  /*21190*/  LDL.LU R3, [R1+0x165c] ;  /* 0x00165c0001037983 */ /* 0x000f280000300800 */
[----:B------:R-:W2:Y:S04]  /*211a0*/  LDL.LU R2, [R1+0x1658] ;  /* 0x0016580001027983 */ /* 0x000ea80000300800 */
[----:B------:R1:W-:Y:S02]  /*211b0*/  STL.64 [R1+0x15d0], R26 ;  /* 0x0015d01a01007387 */ /* 0x0003e40000100a00 */
[----:B-1----:R-:W-:-:S02]  /*211c0*/  IMAD.MOV.U32 R26, RZ, RZ, R21 ;  /* 0x000000ffff1a7224 */ /* 0x002fc400078e0015 */
[----:B------:R-:W-:-:S05]  /*211d0*/  IMAD.MOV.U32 R27, RZ, RZ, R20 ;  /* 0x000000ffff1b7224 */ /* 0x000fca00078e0014 */
[----:B------:R-:W-:Y:S04]  /*211e0*/  STL.64 [R1+0x15e8], R26 ;  /* 0x0015e81a01007387 */ /* 0x000fe80000100a00 */
[----:B------:R-:W-:Y:S04]  /*211f0*/  STL.64 [R1+0x6a0], R4 ;  /* 0x0006a00401007387 */ /* 0x000fe80000100a00 */
[----:B------:R1:W-:Y:S04]  /*21200*/  STL.64 [R1+0x6a8], R6 ;  /* 0x0006a80601007387 */ /* 0x0003e80000100a00 */
[----:B-1----:R-:W2:Y:S04]  /*21210*/  LDL.LU.64 R6, [R1+0x1650] ;  /* 0x0016500001067983 */ /* 0x002ea80000300a00 */
[----:B------:R-:W2:Y:S01]  /*21220*/  LDL.LU.64 R4, [R1+0x1648] ;  /* 0x0016480001047983 */ /* 0x000ea20000300a00 */
[----:B---3--:R-:W-:-:S02]  /*21230*/  IMAD.MOV.U32 R20, RZ, RZ, R10 ;  /* 0x000000ffff147224 */ /* 0x008fc400078e000a */
[----:B------:R-:W-:Y:S02]  /*21240*/  IMAD.MOV.U32 R26, RZ, RZ, R9 ;  /* 0x000000ffff1a7224 */ /* 0x000fe400078e0009 */
[----:B------:R-:W-:Y:S01]  /*21250*/  IMAD.MOV.U32 R27, RZ, RZ, R8 ;  /* 0x000000ffff1b7224 */ /* 0x000fe200078e0008 */
[----:B--2---:R-:W-:-:S15]  /*21260*/  HMMA.1688.F32.TF32 R4, R12, R10, R4 ;  /* 0x0000000a0c04723c */ /* 0x004fde0000081004 */
[----:B------:R-:W-:-:S04]  /*21270*/  NOP ;  /* 0x0000000000007918 */ /* 0x000fc80000000000 */
[----:B------:R1:W-:Y:S04]  /*21280*/  STL.64 [R1+0x690], R4 ;  /* 0x0006900401007387 */ /* 0x0003e80000100a00 */
[----:B------:R2:W-:Y:S01]  /*21290*/  STL.64 [R1+0x698], R6 ;  /* 0x0006980601007387 */ /* 0x0005e20000100a00 */
[----:B-1----:R-:W-:-:S03]  /*212a0*/  IMAD.MOV.U32 R5, RZ, RZ, R11 ;  /* 0x000000ffff057224 */ /* 0x002fc600078e000b */
[----:B--2---:R-:W2:Y:S04]  /*212b0*/  LDL.LU.64 R6, [R1+0x1640] ;  /* 0x0016400001067983 */ /* 0x004ea80000300a00 */
[----:B------:R-:W3:Y:S04]  /*212c0*/  LDL.LU R4, [R1+0x1638] ;  /* 0x0016380001047983 */ /* 0x000ee80000300800 */
[----:B------:R-:W2:Y:S04]  /*212d0*/  LDL.LU.64 R10, [R1+0x1630] ;  /* 0x00163000010a7983 */ /* 0x000ea80000300a00 */
[----:B------:R-:W2:Y:S04]  /*212e0*/  LDL.LU.64 R8, [R1+0x1628] ;  /* 0x0016280001087983 */ /* 0x000ea80000300a00 */
[----:B------:R-:W-:Y:S04]  /*212f0*/  STL.64 [R1+0x15c8], R22 ;  /* 0x0015c81601007387 */ /* 0x000fe80000100a00 */
[----:B------:R1:W-:Y:S04]  /*21300*/  STL [R1+0x15c0], R20 ;  /* 0x0015c01401007387 */ /* 0x0003e80000100800 */
[----:B-1----:R-:W2:Y:S04]  /*21310*/  LDL.LU R20, [R1+0x2c0] ;  /* 0x0002c00001147983 */ /* 0x002ea80000300800 */
[----:B------:R-:W2:Y:S01]  /*21320*/  LDL.LU R21, [R1+0x2c4] ;  /* 0x0002c40001157983 */ /* 0x000ea20000300800 */
[----:B------:R-:W-:Y:S01]  /*21330*/  IMAD.MOV.U32 R22, RZ, RZ, R2 ;  /* 0x000000ffff167224 */ /* 0x000fe200078e0002 */
[----:B----4-:R-:W-:-:S02]  /*21340*/  MOV R23, R3 ;  /* 0x0000000300177202 */ /* 0x010fc40000000f00 */
[----:B------:R-:W4:Y:S04]  /*21350*/  LDL.LU R2, [R1+0x1624] ;  /* 0x0016240001027983 */ /* 0x000f280000300800 */
[----:B------:R-:W3:Y:S04]  /*21360*/  LDL.LU R3, [R1+0x1620] ;  /* 0x0016200001037983 */ /* 0x000ee80000300800 */
[----:B------:R-:W-:Y:S04]  /*21370*/  STL.64 [R1+0x15e0], R22 ;  /* 0x0015e01601007387 */ /* 0x000fe80000100a00 */
[----:B--2---:R1:W-:Y:S04]  /*21380*/  STL.64 [R1+0x15d8], R20 ;  /* 0x0015d81401007387 */ /* 0x0043e80000100a00 */
        /* <DEDUP_REMOVED lines=9> */
[----:B------:R-:W-:Y:S04]  /*21420*/  STL.64 [R1+0x680], R16 ;  /* 0x0006801001007387 */ /* 0x000fe80000100a00 */
[----:B------:R1:W-:Y:S04]  /*21430*/  STL.64 [R1+0x688], R18 ;  /* 0x0006881201007387 */ /* 0x0003e80000100a00 */
[----:B-1----:R-:W2:Y:S04]  /*21440*/  LDL.LU.64 R18, [R1+0x1618] ;  /* 0x0016180001127983 */ /* 0x002ea80000300a00 */
[----:B------:R-:W2:Y:S01]  /*21450*/  LDL.LU.64 R16, [R1+0x1610] ;  /* 0x0016100001107983 */ /* 0x000ea20000300a00 */
[----:B---3--:R-:W-:-:S02]  /*21460*/  IMAD.MOV.U32 R22, RZ, RZ, R3 ;  /* 0x000000ffff167224 */ /* 0x008fc400078e0003 */
[----:B----4-:R-:W-:Y:S01]  /*21470*/  IMAD.MOV.U32 R23, RZ, RZ, R2 ;  /* 0x000000ffff177224 */ /* 0x010fe200078e0002 */
[----:B--2---:R-:W-:Y:S01]  /*21480*/  HMMA.1688.F32.TF32 R12, R12, R6, R16 ;  /* 0x000000060c0c723c */ /* 0x004fe20000081010 */
[----:B------:R-:W2:Y:S04]  /*21490*/  LDL.LU.64 R18, [R1+0x1608] ;  /* 0x0016080001127983 */ /* 0x000ea80000300a00 */
[----:B------:R-:W2:-:S14]  /*214a0*/  LDL.LU.64 R16, [R1+0x1600] ;  /* 0x0016000001107983 */ /* 0x000e9c0000300a00 */
[----:B------:R-:W-:Y:S04]  /*214b0*/  STL.64 [R1+0x500], R12 ;  /* 0x0005000c01007387 */ /* 0x000fe80000100a00 */
[----:B------:R1:W-:Y:S04]  /*214c0*/  STL.64 [R1+0x508], R14 ;  /* 0x0005080e01007387 */ /* 0x0003e80000100a00 */
[----:B-1----:R-:W3:Y:S01]  /*214d0*/  LDL.LU.64 R14, [R1+0x28] ;  /* 0x00002800010e7983 */ /* 0x002ee20000300a00 */
        /* <DEDUP_REMOVED lines=14> */
[----:B------:R-:W4:-:S13]  /*215c0*/  LDL.LU R20, [R1+0x15c0] ;  /* 0x0015c00001147983 */ /* 0x000f1a0000300800 */
[----:B------:R-:W-:Y:S04]  /*215d0*/  STL.64 [R1+0x4d0], R24 ;  /* 0x0004d01801007387 */ /* 0x000fe80000100a00 */
[----:B------:R1:W-:Y:S04]  /*215e0*/  STL.64 [R1+0x4d8], R26 ;  /* 0x0004d81a01007387 */ /* 0x0003e80000100a00 */
[----:B-1----:R-:W2:Y:S04]  /*215f0*/  LDL.LU.64 R26, [R1+0x15b8] ;  /* 0x0015b800011a7983 */ /* 0x002ea80000300a00 */
[----:B------:R-:W2:Y:S01]  /*21600*/  LDL.LU.64 R24, [R1+0x15b0] ;  /* 0x0015b00001187983 */ /* 0x000ea20000300a00 */
[----:B---3--:R-:W-:Y:S01]  /*21610*/  IMAD.MOV.U32 R3, RZ, RZ, R14 ;  /* 0x000000ffff037224 */ /* 0x008fe200078e000e */
[----:B--2---:R-:W-:-:S15]  /*21620*/  HMMA.1688.F32.TF32 R24, R16, R14, R24 ;  /* 0x0000000e1018723c */ /* 0x004fde0000081018 */
[----:B------:R-:W-:-:S04]  /*21630*/  NOP ;  /* 0x0000000000007918 */ /* 0x000fc80000000000 */
[----:B------:R-:W-:Y:S04]  /*21640*/  STL.64 [R1+0x4c0], R24 ;  /* 0x0004c01801007387 */ /* 0x000fe80000100a00 */
[----:B------:R1:W-:Y:S04]  /*21650*/  STL.64 [R1+0x4c8], R26 ;  /* 0x0004c81a01007387 */ /* 0x0003e80000100a00 */
[----:B-1----:R-:W2:Y:S04]  /*21660*/  LDL.LU.64 R26, [R1+0x15a8] ;  /* 0x0015a800011a7983 */ /* 0x002ea80000300a00 */
[----:B------:R-:W2:Y:S04]  /*21670*/  LDL.LU.64 R24, [R1+0x15a0] ;  /* 0x0015a00001187983 */ /* 0x000ea80000300a00 */
[----:B------:R-:W3:Y:S04]  /*21680*/  LDL.LU R12, [R1+0x60] ;  /* 0x00006000010c7983 */ /* 0x000ee80000300800 */
[----:B------:R-:W3:Y:S04]  /*21690*/  LDL.LU R13, [R1+0x64] ;  /* 0x00006400010d7983 */ /* 0x000ee80000300800 */
[----:B------:R-:W3:Y:S01]  /*216a0*/  LDL.LU R14, [R1+0x68] ;  /* 0x00006800010e7983 */ /* 0x000ee20000300800 */
[----:B------:R-:W-:-:S02]  /*216b0*/  IMAD.MOV.U32 R2, RZ, RZ, R15 ;  /* 0x000000ffff027224 */ /* 0x000fc400078e000f */
[----:B------:R-:W-:Y:S02]  /*216c0*/  IMAD.MOV.U32 R15, RZ, RZ, R28 ;  /* 0x000000ffff0f7224 */ /* 0x000fe400078e001c */
[----:B------:R-:W-:Y:S01]  /*216d0*/  IMAD.MOV.U32 R28, RZ, RZ, R22 ;  /* 0x000000ffff1c7224 */ /* 0x000fe200078e0016 */
[----:B--2---:R-:W-:Y:S02]  /*216e0*/  HMMA.1688.F32.TF32 R24, R16, R22, R24 ;  /* 0x000000161018723c */ /* 0x004fe40000081018 */
[----:B---3--:R1:W-:Y:S04]  /*216f0*/  STL.64 [R1+0x1460], R14 ;  /* 0x0014600e01007387 */ /* 0x0083e80000100a00 */
[----:B------:R-:W-:Y:S01]  /*21700*/  STL.64 [R1+0x1458], R12 ;  /* 0x0014580c01007387 */ /* 0x000fe20000100a00 */
[----:B-1----:R-:W-:-:S02]  /*21710*/  IMAD.MOV.U32 R15, RZ, RZ, R5 ;  /* 0x000000ffff0f7224 */ /* 0x002fc400078e0005 */
[----:B------:R-:W-:-:S10]  /*21720*/  IMAD.MOV.U32 R5, RZ, RZ, R23 ;  /* 0x000000ffff057224 */ /* 0x000fd400078e0017 */
[----:B------:R-:W-:Y:S04]  /*21730*/  STL.64 [R1+0x4b0], R24 ;  /* 0x0004b01801007387 */ /* 0x000fe80000100a00 */
[----:B------:R1:W-:Y:S01]  /*21740*/  STL.64 [R1+0x4b8], R26 ;  /* 0x0004b81a01007387 */ /* 0x0003e20000100a00 */
[----:B----4-:R-:W-:-:S03]  /*21750*/  IMAD.MOV.U32 R14, RZ, RZ, R20 ;  /* 0x000000ffff0e7224 */ /* 0x010fc600078e0014 */
[----:B-1----:R-:W2:Y:S04]  /*21760*/  LDL.LU.64 R26, [R1+0x1598] ;  /* 0x00159800011a7983 */ /* 0x002ea80000300a00 */
[----:B------:R-:W2:Y:S04]  /*21770*/  LDL.LU.64 R24, [R1+0x1590] ;  /* 0x0015900001187983 */ /* 0x000ea80000300a00 */
[----:B------:R-:W3:Y:S04]  /*21780*/  LDL.LU.64 R22, [R1+0x1588] ;  /* 0x0015880001167983 */ /* 0x000ee80000300a00 */
[----:B------:R-:W3:Y:S02]  /*21790*/  LDL.LU.64 R20, [R1+0x1580] ;  /* 0x0015800001147983 */ /* 0x000ee40000300a00 */
[----:B---3--:R-:W-:Y:S02]  /*217a0*/  HMMA.1688.F32.TF32 R12, R16, R14, R20 ;  /* 0x0000000e100c723c */ /* 0x008fe40000081014 */
[----:B------:R-:W3:Y:S04]  /*217b0*/  LDL.LU.64 R22, [R1+0x1578] ;  /* 0x0015780001167983 */ /* 0x000ee80000300a00 */
[----:B------:R-:W3:-:S13]  /*217c0*/  LDL.LU.64 R20, [R1+0x1570] ;  /* 0x0015700001147983 */ /* 0x000eda0000300a00 */
[----:B------:R1:W-:Y:S04]  /*217d0*/  STL.64 [R1+0x4a0], R12 ;  /* 0x0004a00c01007387 */ /* 0x0003e80000100a00 */
[----:B------:R4:W-:Y:S04]  /*217e0*/  STL.64 [R1+0x4a8], R14 ;  /* 0x0004a80e01007387 */ /* 0x0009e80000100a00 */
[----:B-1----:R-:W2:Y:S04]  /*217f0*/  LDL.LU R12, [R1+0x90] ;  /* 0x00009000010c7983 */ /* 0x002ea80000300800 */
[----:B------:R-:W2:Y:S04]  /*21800*/  LDL.LU R13, [R1+0x94] ;  /* 0x00009400010d7983 */ /* 0x000ea80000300800 */
[----:B----4-:R-:W4:Y:S04]  /*21810*/  LDL.LU R14, [R1+0x98] ;  /* 0x00009800010e7983 */ /* 0x010f280000300800 */
[----:B------:R-:W4:Y:S04]  /*21820*/  LDL.LU R15, [R1+0x9c] ;  /* 0x00009c00010f7983 */ /* 0x000f280000300800 */
[----:B----4-:R1:W-:Y:S04]  /*21830*/  STL.64 [R1+0x1470], R14 ;  /* 0x0014700e01007387 */ /* 0x0103e80000100a00 */
[----:B--2---:R2:W-:Y:S01]  /*21840*/  STL.64 [R1+0x1468], R12 ;  /* 0x0014680c01007387 */ /* 0x0045e20000100a00 */
[----:B-1----:R-:W-:-:S02]  /*21850*/  IMAD.MOV.U32 R14, RZ, RZ, R28 ;  /* 0x000000ffff0e7224 */ /* 0x002fc400078e001c */
[----:B------:R-:W-:Y:S01]  /*21860*/  IMAD.MOV.U32 R15, RZ, RZ, R5 ;  /* 0x000000ffff0f7224 */ /* 0x000fe200078e0005 */
[----:B------:R-:W4:Y:S04]  /*21870*/  LDL.LU R28, [R1+0x1568] ;  /* 0x00156800011c7983 */ /* 0x000f280000300800 */
[----:B------:R1:W-:Y:S04]  /*21880*/  STL.64 [R1+0x1528], R14 ;  /* 0x0015280e01007387 */ /* 0x0003e80000100a00 */
[----:B--2---:R-:W2:Y:S04]  /*21890*/  LDL.LU R12, [R1+0x280] ;  /* 0x00028000010c7983 */ /* 0x004ea80000300800 */
[----:B------:R-:W2:Y:S04]  /*218a0*/  LDL.LU R13, [R1+0x284] ;  /* 0x00028400010d7983 */ /* 0x000ea80000300800 */
[----:B-1----:R-:W2:Y:S04]  /*218b0*/  LDL.LU R14, [R1+0x288] ;  /* 0x00028800010e7983 */ /* 0x002ea80000300800 */
[----:B------:R-:W2:Y:S04]  /*218c0*/  LDL.LU R15, [R1+0x28c] ;  /* 0x00028c00010f7983 */ /* 0x000ea80000300800 */
[----:B------:R-:W-:Y:S04]  /*218d0*/  STL.64 [R1+0x1510], R10 ;  /* 0x0015100a01007387 */ /* 0x000fe80000100a00 */
[----:B------:R-:W-:Y:S01]  /*218e0*/  STL.64 [R1+0x1508], R8 ;  /* 0x0015080801007387 */ /* 0x000fe20000100a00 */
[----:B--2---:R-:W-:-:S15]  /*218f0*/  HMMA.1688.F32.TF32 R12, R16, R10, R12 ;  /* 0x0000000a100c723c */ /* 0x004fde000008100c */
[----:B------:R-:W-:-:S04]  /*21900*/  NOP ;  /* 0x0000000000007918 */ /* 0x000fc80000000000 */
[----:B------:R-:W-:Y:S04]  /*21910*/  STL.64 [R1+0x490], R12 ;  /* 0x0004900c01007387 */ /* 0x000fe80000100a00 */
[----:B------:R1:W-:Y:S04]  /*21920*/  STL.64 [R1+0x498], R14 ;  /* 0x0004980e01007387 */ /* 0x0003e80000100a00 */
[----:B-1----:R-:W2:Y:S01]  /*21930*/  LDL.LU.64 R14, [R1+0x38] ;  /* 0x00003800010e7983 */ /* 0x002ea20000300a00 */
[----:B------:R-:W-:Y:S03]  /*21940*/  HMMA.1688.F32.TF32 R8, R16, R6, R24 ;  /* 0x000000061008723c */ /* 0x000fe60000081018 */
[----:B--2---:R1:W-:-:S15]  /*21950*/  STL.64 [R1+0x1540], R14 ;  /* 0x0015400e01007387 */ /* 0x0043de0000100a00 */
[----:B------:R-:W-:Y:S01]  /*21960*/  NOP ;  /* 0x0000000000007918 */ /* 0x000fe20000000000 */
[----:B------:R2:W-:Y:S04]  /*21970*/  STL.64 [R1+0x450], R8 ;  /* 0x0004500801007387 */ /* 0x0005e80000100a00 */
[----:B------:R2:W-:Y:S04]  /*21980*/  STL.64 [R1+0x458], R10 ;  /* 0x0004580a01007387 */ /* 0x0005e80000100a00 */
[----:B-1----:R-:W2:Y:S04]  /*21990*/  LDL.LU.64 R14, [R1+0x48] ;  /* 0x00004800010e7983 */ /* 0x002ea80000300a00 */
[----:B--2---:R1:W-:Y:S04]  /*219a0*/  STL.64 [R1+0x1558], R14 ;  /* 0x0015580e01007387 */ /* 0x0043e80000100a00 */
[----:B------:R-:W2:Y:S04]  /*219b0*/  LDL.LU R24, [R1+0x1a0] ;  /* 0x0001a00001187983 */ /* 0x000ea80000300800 */
[----:B------:R-:W2:Y:S04]  /*219c0*/  LDL.LU R25, [R1+0x1a4] ;  /* 0x0001a40001197983 */ /* 0x000ea80000300800 */
[----:B------:R-:W2:Y:S04]  /*219d0*/  LDL.LU R26, [R1+0x1a8] ;  /* 0x0001a800011a7983 */ /* 0x000ea80000300800 */
[----:B------:R-:W2:Y:S04]  /*219e0*/  LDL.LU R27, [R1+0x1ac] ;  /* 0x0001ac00011b7983 */ /* 0x000ea80000300800 */
[----:B------:R-:W3:Y:S04]  /*219f0*/  LDL.LU R8, [R1+0x1e0] ;  /* 0x0001e00001087983 */ /* 0x000ee80000300800 */
[----:B------:R-:W3:Y:S04]  /*21a00*/  LDL.LU R9, [R1+0x1e4] ;  /* 0x0001e40001097983 */ /* 0x000ee80000300800 */
[----:B------:R-:W3:Y:S04]  /*21a10*/  LDL.LU R10, [R1+0x1e8] ;  /* 0x0001e800010a7983 */ /* 0x000ee80000300800 */
[----:B------:R-:W3:Y:S04]  /*21a20*/  LDL.LU R11, [R1+0x1ec] ;  /* 0x0001ec00010b7983 */ /* 0x000ee80000300800 */
[----:B-1----:R-:W3:Y:S04]  /*21a30*/  LDL.LU.64 R14, [R1+0x58] ;  /* 0x00005800010e7983 */ /* 0x002ee80000300a00 */
[----:B--2---:R-:W-:Y:S04]  /*21a40*/  STL.64 [R1+0x1538], R26 ;  /* 0x0015381a01007387 */ /* 0x004fe80000100a00 */
[----:B------:R1:W-:Y:S04]  /*21a50*/  STL.64 [R1+0x1530], R24 ;  /* 0x0015301801007387 */ /* 0x0003e80000100a00 */
[----:B-1----:R-:W2:Y:S04]  /*21a60*/  LDL.LU R24, [R1+0x1c0] ;  /* 0x0001c00001187983 */ /* 0x002ea80000300800 */
[----:B------:R-:W2:Y:S04]  /*21a70*/  LDL.LU R25, [R1+0x1c4] ;  /* 0x0001c40001197983 */ /* 0x000ea80000300800 */
[----:B------:R-:W2:Y:S04]  /*21a80*/  LDL.LU R26, [R1+0x1c8] ;  /* 0x0001c800011a7983 */ /* 0x000ea80000300800 */
[----:B------:R-:W2:Y:S01]  /*21a90*/  LDL.LU R27, [R1+0x1cc] ;  /* 0x0001cc00011b7983 */ /* 0x000ea20000300800 */
[----:B----4-:R-:W-:-:S02]  /*21aa0*/  IMAD.MOV.U32 R16, RZ, RZ, R28 ;  /* 0x000000ffff107224 */ /* 0x010fc400078e001c */
[----:B------:R-:W-:Y:S01]  /*21ab0*/  IMAD.MOV.U32 R17, RZ, RZ, R29 ;  /* 0x000000ffff117224 */ /* 0x000fe200078e001d */
[----:B--2---:R-:W-:Y:S04]  /*21ac0*/  STL.64 [R1+0x1550], R26 ;  /* 0x0015501a01007387 */ /* 0x004fe80000100a00 */
[----:B------:R1:W-:Y:S04]  /*21ad0*/  STL.64 [R1+0x1548], R24 ;  /* 0x0015481801007387 */ /* 0x0003e80000100a00 */
[----:B-1----:R-:W2:Y:S04]  /*21ae0*/  LDL.LU R24, [R1+0x1d0] ;  /* 0x0001d00001187983 */ /* 0x002ea80000300800 */
        /* <DEDUP_REMOVED lines=15> */
[----:B------:R1:W-:Y:S04]  /*21be0*/  STL.64 [R1+0x1478], R16 ;  /* 0x0014781001007387 */ /* 0x0003e80000100a00 */
[----:B-1----:R-:W2:Y:S04]  /*21bf0*/  LDL.LU R16, [R1+0xa0] ;  /* 0x0000a00001107983 */ /* 0x002ea80000300800 */
[----:B------:R-:W2:Y:S01]  /*21c00*/  LDL.LU R17, [R1+0xa4] ;  /* 0x0000a40001117983 */ /* 0x000ea20000300800 */
[----:B------:R-:W-:-:S02]  /*21c10*/  IMAD.MOV.U32 R18, RZ, RZ, R29 ;  /* 0x000000ffff127224 */ /* 0x000fc400078e001d */
[----:B------:R-:W-:-:S05]  /*21c20*/  IMAD.MOV.U32 R19, RZ, RZ, R28 ;  /* 0x000000ffff137224 */ /* 0x000fca00078e001c */
[----:B------:R-:W-:Y:S04]  /*21c30*/  STL.64 [R1+0x1490], R18 ;  /* 0x0014901201007387 */ /* 0x000fe80000100a00 */
[----:B--2---:R-:W-:Y:S04]  /*21c40*/  STL.64 [R1+0x1488], R16 ;  /* 0x0014881001007387 */ /* 0x004fe80000100a00 */
[----:B------:R1:W-:Y:S04]  /*21c50*/  STL.64 [R1+0x670], R8 ;  /* 0x0006700801007387 */ /* 0x0003e80000100a00 */
[----:B------:R-:W-:Y:S01]  /*21c60*/  STL.64 [R1+0x678], R10 ;  /* 0x0006780a01007387 */ /* 0x000fe20000100a00 */
        /* <DEDUP_REMOVED lines=11> */
[----:B------:R-:W2:Y:S04]  /*21d20*/  LDL.LU.64 R14, [R1+0x1540] ;  /* 0x00154000010e7983 */ /* 0x000ea80000300a00 */
[----:B------:R-:W3:Y:S01]  /*21d30*/  LDL.LU.64 R10, [R1+0x8] ;  /* 0x00000800010a7983 */ /* 0x000ee20000300a00 */
        /* <DEDUP_REMOVED lines=10> */
[----:B------:R-:W2:Y:S01]  /*21de0*/  LDL.LU.64 R14, [R1+0x1528] ;  /* 0x00152800010e7983 */ /* 0x000ea20000300a00 */
[----:B----4-:R-:W-:Y:S03]  /*21df0*/  HMMA.1688.F32.TF32 R4, R20, R18, R4 ;  /* 0x000000121404723c */ /* 0x010fe60000081004 */
[----:B------:R1:W-:Y:S04]  /*21e00*/  STL.64 [R1+0x1518], R18 ;  /* 0x0015181201007387 */ /* 0x0003e80000100a00 */
[----:B------:R-:W3:-:S12]  /*21e10*/  LDL.LU R16, [R1+0x190] ;  /* 0x0001900001107983 */ /* 0x000ed80000300800 */
[----:B------:R-:W-:Y:S04]  /*21e20*/  STL.64 [R1+0x640], R4 ;  /* 0x0006400401007387 */ /* 0x000fe80000100a00 */
[----:B------:R2:W-:Y:S04]  /*21e30*/  STL.64 [R1+0x648], R6 ;  /* 0x0006480601007387 */ /* 0x0005e80000100a00 */
[----:B------:R-:W3:Y:S04]  /*21e40*/  LDL.LU R17, [R1+0x194] ;  /* 0x0001940001117983 */ /* 0x000ee80000300800 */
[----:B-1----:R-:W3:Y:S04]  /*21e50*/  LDL.LU R18, [R1+0x198] ;  /* 0x0001980001127983 */ /* 0x002ee80000300800 */
[----:B------:R-:W3:Y:S01]  /*21e60*/  LDL.LU R19, [R1+0x19c] ;  /* 0x00019c0001137983 */ /* 0x000ee20000300800 */
[----:B--2---:R-:W-:Y:S03]  /*21e70*/  HMMA.1688.F32.TF32 R4, R20, R14, R24 ;  /* 0x0000000e1404723c */ /* 0x004fe60000081018 */
[----:B------:R-:W2:-:S15]  /*21e80*/  LDL.LU R24, [R1+0xf0] ;  /* 0x0000f00001187983 */ /* 0x000e9e0000300800 */
[----:B------:R-:W-:Y:S01]  /*21e90*/  NOP ;  /* 0x0000000000007918 */ /* 0x000fe20000000000 */
[----:B------:R1:W-:Y:S04]  /*21ea0*/  STL.64 [R1+0x630], R4 ;  /* 0x0006300401007387 */ /* 0x0003e80000100a00 */
[----:B------:R4:W-:Y:S04]  /*21eb0*/  STL.64 [R1+0x638], R6 ;  /* 0x0006380601007387 */ /* 0x0009e80000100a00 */
[----:B------:R-:W2:Y:S04]  /*21ec0*/  LDL.LU R25, [R1+0xf4] ;  /* 0x0000f40001197983 */ /* 0x000ea80000300800 */
[----:B------:R-:W2:Y:S04]  /*21ed0*/  LDL.LU R26, [R1+0xf8] ;  /* 0x0000f800011a7983 */ /* 0x000ea80000300800 */
[----:B------:R-:W2:Y:S04]  /*21ee0*/  LDL.LU R27, [R1+0xfc] ;  /* 0x0000fc00011b7983 */ /* 0x000ea80000300800 */
[----:B-1----:R-:W2:Y:S04]  /*21ef0*/  LDL.LU R4, [R1+0x180] ;  /* 0x0001800001047983 */ /* 0x002ea80000300800 */
[----:B------:R-:W2:Y:S04]  /*21f00*/  LDL.LU R5, [R1+0x184] ;  /* 0x0001840001057983 */ /* 0x000ea80000300800 */
[----:B----4-:R-:W2:Y:S04]  /*21f10*/  LDL.LU R6, [R1+0x188] ;  /* 0x0001880001067983 */ /* 0x010ea80000300800 */
[----:B------:R-:W2:Y:S04]  /*21f20*/  LDL.LU R7, [R1+0x18c] ;  /* 0x00018c0001077983 */ /* 0x000ea80000300800 */
[----:B------:R1:W-:Y:S04]  /*21f30*/  STL.64 [R1+0x1498], R14 ;  /* 0x0014980e01007387 */ /* 0x0003e80000100a00 */
[----:B------:R-:W4:Y:S04]  /*21f40*/  LDL.LU R12, [R1+0xb0] ;  /* 0x0000b000010c7983 */ /* 0x000f280000300800 */
[----:B------:R-:W4:Y:S04]  /*21f50*/  LDL.LU R13, [R1+0xb4] ;  /* 0x0000b400010d7983 */ /* 0x000f280000300800 */
[----:B-1----:R-:W2:Y:S04]  /*21f60*/  LDL.LU R14, [R1+0xb8] ;  /* 0x0000b800010e7983 */ /* 0x002ea80000300800 */
[----:B------:R-:W2:Y:S01]  /*21f70*/  LDL.LU R15, [R1+0xbc] ;  /* 0x0000bc00010f7983 */ /* 0x000ea20000300800 */
[----:B---3--:R-:W-:Y:S03]  /*21f80*/  HMMA.1688.F32.TF32 R16, R20, R10, R16 ;  /* 0x0000000a1410723c */ /* 0x008fe60000081010 */
[----:B--2---:R-:W-:Y:S04]  /*21f90*/  STL.64 [R1+0x14a8], R14 ;  /* 0x0014a80e01007387 */ /* 0x004fe80000100a00 */
[----:B----4-:R1:W-:Y:S04]  /*21fa0*/  STL.64 [R1+0x14a0], R12 ;  /* 0x0014a00c01007387 */ /* 0x0103e80000100a00 */
[----:B-1----:R-:W2:Y:S04]  /*21fb0*/  LDL.LU R12, [R1+0xc0] ;  /* 0x0000c000010c7983 */ /* 0x002ea80000300800 */
[----:B------:R-:W2:Y:S04]  /*21fc0*/  LDL.LU R13, [R1+0xc4] ;  /* 0x0000c400010d7983 */ /* 0x000ea80000300800 */
[----:B------:R-:W3:Y:S04]  /*21fd0*/  LDL.LU R14, [R1+0xc8] ;  /* 0x0000c800010e7983 */ /* 0x000ee80000300800 */
[----:B------:R-:W3:Y:S04]  /*21fe0*/  LDL.LU R15, [R1+0xcc] ;  /* 0x0000cc00010f7983 */ /* 0x000ee80000300800 */
[----:B---3--:R1:W-:Y:S04]  /*21ff0*/  STL.64 [R1+0x14b8], R14 ;  /* 0x0014b80e01007387 */ /* 0x0083e80000100a00 */
[----:B--2---:R-:W-:Y:S01]  /*22000*/  STL.64 [R1+0x14b0], R12 ;  /* 0x0014b00c01007387 */ /* 0x004fe20000100a00 */
[----:B-1----:R-:W-:-:S02]  /*22010*/  IMAD.MOV.U32 R14, RZ, RZ, R28 ;  /* 0x000000ffff0e7224 */ /* 0x002fc400078e001c */
[----:B------:R-:W-:Y:S01]  /*22020*/  IMAD.MOV.U32 R15, RZ, RZ, R29 ;  /* 0x000000ffff0f7224 */ /* 0x000fe200078e001d */
[----:B------:R-:W2:Y:S04]  /*22030*/  LDL.LU R28, [R1+0x1524] ;  /* 0x00152400011c7983 */ /* 0x000ea80000300800 */
[----:B------:R-:W3:Y:S04]  /*22040*/  LDL.LU R29, [R1+0x1520] ;  /* 0x00152000011d7983 */ /* 0x000ee80000300800 */
[----:B------:R-:W-:Y:S04]  /*22050*/  STL.64 [R1+0x14d0], R14 ;  /* 0x0014d00e01007387 */ /* 0x000fe80000100a00 */
[----:B------:R-:W-:Y:S04]  /*22060*/  STL.64 [R1+0x620], R16 ;  /* 0x0006201001007387 */ /* 0x000fe80000100a00 */
[----:B------:R1:W-:Y:S04]  /*22070*/  STL.64 [R1+0x628], R18 ;  /* 0x0006281201007387 */ /* 0x0003e80000100a00 */
[----:B-1----:R-:W4:Y:S01]  /*22080*/  LDL.LU.64 R18, [R1+0x1518] ;  /* 0x0015180001127983 */ /* 0x002f220000300a00 */
[----:B------:R-:W-:-:S02]  /*22090*/  IMAD.MOV.U32 R17, RZ, RZ, R10 ;  /* 0x000000ffff117224 */ /* 0x000fc400078e000a */
[----:B------:R-:W-:Y:S02]  /*220a0*/  IMAD.MOV.U32 R16, RZ, RZ, R11 ;  /* 0x000000ffff107224 */ /* 0x000fe400078e000b */
[----:B------:R-:W2:Y:S01]  /*220b0*/  LDL.LU.64 R10, [R1+0x1510] ;  /* 0x00151000010a7983 */ /* 0x000ea20000300a00 */
[----:B------:R-:W-:Y:S02]  /*220c0*/  IMAD.MOV.U32 R14, RZ, RZ, R9 ;  /* 0x000000ffff0e7224 */ /* 0x000fe400078e0009 */
[----:B------:R-:W-:Y:S02]  /*220d0*/  IMAD.MOV.U32 R15, RZ, RZ, R8 ;  /* 0x000000ffff0f7224 */ /* 0x000fe400078e0008 */
[----:B------:R-:W2:Y:S04]  /*220e0*/  LDL.LU.64 R8, [R1+0x1508] ;  /* 0x0015080001087983 */ /* 0x000ea80000300a00 */
[----:B----4-:R-:W-:Y:S04]  /*220f0*/  STL.64 [R1+0x14c8], R18 ;  /* 0x0014c81201007387 */ /* 0x010fe80000100a00 */
[----:B------:R1:W-:Y:S04]  /*22100*/  STL.64 [R1+0x14c0], R16 ;  /* 0x0014c01001007387 */ /* 0x0003e80000100a00 */
[----:B-1----:R-:W4:Y:S04]  /*22110*/  LDL.LU R16, [R1+0xd0] ;  /* 0x0000d00001107983 */ /* 0x002f280000300800 */
[----:B------:R-:W4:Y:S04]  /*22120*/  LDL.LU R17, [R1+0xd4] ;  /* 0x0000d40001117983 */ /* 0x000f280000300800 */
[----:B------:R-:W3:Y:S04]  /*22130*/  LDL.LU R18, [R1+0xd8] ;  /* 0x0000d80001127983 */ /* 0x000ee80000300800 */
[----:B------:R-:W3:Y:S01]  /*22140*/  LDL.LU R19, [R1+0xdc] ;  /* 0x0000dc0001137983 */ /* 0x000ee20000300800 */
[----:B--2---:R-:W-:Y:S03]  /*22150*/  HMMA.1688.F32.TF32 R4, R20, R10, R4 ;  /* 0x0000000a1404723c */ /* 0x004fe60000081004 */
[----:B---3--:R-:W-:Y:S04]  /*22160*/  STL.64 [R1+0x14e0], R18 ;  /* 0x0014e01201007387 */ /* 0x008fe80000100a00 */
[----:B----4-:R1:W-:Y:S04]  /*22170*/  STL.64 [R1+0x14d8], R16 ;  /* 0x0014d81001007387 */ /* 0x0103e80000100a00 */
[----:B-1----:R-:W2:Y:S04]  /*22180*/  LDL.LU R16, [R1+0xe0] ;  /* 0x0000e00001107983 */ /* 0x002ea80000300800 */
[----:B------:R-:W2:Y:S04]  /*22190*/  LDL.LU R17, [R1+0xe4] ;  /* 0x0000e40001117983 */ /* 0x000ea80000300800 */
[----:B------:R-:W-:Y:S04]  /*221a0*/  STL.64 [R1+0x610], R4 ;  /* 0x0006100401007387 */ /* 0x000fe80000100a00 */
[----:B------:R1:W-:Y:S04]  /*221b0*/  STL.64 [R1+0x618], R6 ;  /* 0x0006180601007387 */ /* 0x0003e80000100a00 */
[----:B-1----:R-:W3:Y:S04]  /*221c0*/  LDL.LU.64 R6, [R1+0x1500] ;  /* 0x0015000001067983 */ /* 0x002ee80000300a00 */
[----:B------:R-:W4:Y:S01]  /*221d0*/  LDL.LU R4, [R1+0x14f8] ;  /* 0x0014f80001047983 */ /* 0x000f220000300800 */
[----:B------:R-:W-:-:S02]  /*221e0*/  IMAD.MOV.U32 R18, RZ, RZ, R29 ;  /* 0x000000ffff127224 */ /* 0x000fc400078e001d */
[----:B------:R-:W-:Y:S01]  /*221f0*/  IMAD.MOV.U32 R19, RZ, RZ, R28 ;  /* 0x000000ffff137224 */ /* 0x000fe200078e001c */
[----:B---3--:R-:W-:Y:S01]  /*22200*/  HMMA.1688.F32.TF32 R20, R20, R6, R24 ;  /* 0x000000061414723c */ /* 0x008fe20000081018 */
[----:B------:R-:W2:Y:S04]  /*22210*/  LDL.LU.64 R26, [R1+0x14f0] ;  /* 0x0014f000011a7983 */ /* 0x000ea80000300a00 */
[----:B------:R-:W2:-:S14]  /*22220*/  LDL.LU.64 R24, [R1+0x14e8] ;  /* 0x0014e80001187983 */ /* 0x000e9c0000300a00 */
[----:B------:R-:W-:Y:S04]  /*22230*/  STL.64 [R1+0x480], R20 ;  /* 0x0004801401007387 */ /* 0x000fe80000100a00 */
[----:B------:R1:W-:Y:S02]  /*22240*/  STL.64 [R1+0x488], R22 ;  /* 0x0004881601007387 */ /* 0x0003e40000100a00 */
[----:B-1----:R-:W-:Y:S02]  /*22250*/  IMAD.MOV.U32 R22, RZ, RZ, R3 ;  /* 0x000000ffff167224 */ /* 0x002fe400078e0003 */
[----:B------:R-:W-:Y:S01]  /*22260*/  IMAD.MOV.U32 R23, RZ, RZ, R2 ;  /* 0x000000ffff177224 */ /* 0x000fe200078e0002 */
[----:B--2---:R-:W-:Y:S01]  /*22270*/  HMMA.1688.F32.TF32 R12, R24, R14, R16 ;  /* 0x0000000e180c723c */ /* 0x004fe20000081010 */
[----:B------:R-:W2:Y:S04]  /*22280*/  LDL.LU.64 R18, [R1+0x14e0] ;  /* 0x0014e00001127983 */ /* 0x000ea80000300a00 */
[----:B------:R-:W2:-:S14]  /*22290*/  LDL.LU.64 R16, [R1+0x14d8] ;  /* 0x0014d80001107983 */ /* 0x000e9c0000300a00 */
[----:B------:R-:W-:Y:S01]  /*222a0*/  IMAD.MOV.U32 R3, RZ, RZ, R14 ;  /* 0x000000ffff037224 */ /* 0x000fe200078e000e */
[----:B------:R2:W-:Y:S01]  /*222b0*/  STL.64 [R1+0x3f0], R12 ;  /* 0x0003f00c01007387 */ /* 0x0005e20000100a00 */
[----:B------:R-:W-:-:S03]  /*222c0*/  IMAD.MOV.U32 R2, RZ, RZ, R15 ;  /* 0x000000ffff027224 */ /* 0x000fc600078e000f */
[----:B------:R-:W2:Y:S02]  /*222d0*/  LDL.LU.64 R14, [R1+0x14d0] ;  /* 0x0014d000010e7983 */ /* 0x000ea40000300a00 */
[----:B--2---:R-:W-:Y:S02]  /*222e0*/  HMMA.1688.F32.TF32 R12, R24, R14, R16 ;  /* 0x0000000e180c723c */ /* 0x004fe40000081010 */
[----:B------:R-:W2:Y:S04]  /*222f0*/  LDL.LU.64 R18, [R1+0x14c8] ;  /* 0x0014c80001127983 */ /* 0x000ea80000300a00 */
[----:B------:R-:W3:-:S13]  /*22300*/  LDL.LU.64 R16, [R1+0x14c0] ;  /* 0x0014c00001107983 */ /* 0x000eda0000300a00 */
[----:B------:R-:W-:Y:S01]  /*22310*/  IMAD.MOV.U32 R29, RZ, RZ, R14 ;  /* 0x000000ffff1d7224 */ /* 0x000fe200078e000e */
[----:B------:R1:W-:Y:S01]  /*22320*/  STL.64 [R1+0x410], R12 ;  /* 0x0004100c01007387 */ /* 0x0003e20000100a00 */
[----:B------:R-:W-:-:S03]  /*22330*/  IMAD.MOV.U32 R28, RZ, RZ, R15 ;  /* 0x000000ffff1c7224 */ /* 0x000fc600078e000f */
[----:B------:R-:W2:Y:S04]  /*22340*/  LDL.LU.64 R14, [R1+0x14b8] ;  /* 0x0014b800010e7983 */ /* 0x000ea80000300a00 */
[----:B-1----:R-:W2:Y:S04]  /*22350*/  LDL.LU.64 R12, [R1+0x14b0] ;  /* 0x0014b000010c7983 */ /* 0x002ea80000300a00 */
[----:B------:R-:W-:Y:S04]  /*22360*/  STL [R1+0x10a4], R28 ;  /* 0x0010a41c01007387 */ /* 0x000fe80000100800 */
[----:B------:R-:W-:Y:S01]  /*22370*/  STL [R1+0x10a0], R29 ;  /* 0x0010a01d01007387 */ /* 0x000fe20000100800 */
[----:B--2---:R-:W-:Y:S03]  /*22380*/  HMMA.1688.F32.TF32 R20, R24, R22, R12 ;  /* 0x000000161814723c */ /* 0x004fe6000008100c */
[----:B------:R-:W2:Y:S04]  /*22390*/  LDL.LU.64 R14, [R1+0x14a8] ;  /* 0x0014a800010e7983 */ /* 0x000ea80000300a00 */
[----:B------:R-:W2:Y:S04]  /*223a0*/  LDL.LU.64 R12, [R1+0x14a0] ;  /* 0x0014a000010c7983 */ /* 0x000ea80000300a00 */
[----:B------:R-:W4:Y:S08]  /*223b0*/  LDL R5, [R1+0x7e4] ;  /* 0x0007e40001057983 */ /* 0x000f300000100800 */
[----:B------:R3:W-:Y:S02]  /*223c0*/  STL.64 [R1+0x1078], R22 ;  /* 0x0010781601007387 */ /* 0x0007e40000100a00 */
[----:B---3--:R-:W-:-:S02]  /*223d0*/  IMAD.MOV.U32 R22, RZ, RZ, R17 ;  /* 0x000000ffff167224 */ /* 0x008fc400078e0011 */
[----:B------:R-:W-:Y:S01]  /*223e0*/  IMAD.MOV.U32 R23, RZ, RZ, R16 ;  /* 0x000000ffff177224 */ /* 0x000fe200078e0010 */
[----:B------:R-:W-:Y:S01]  /*223f0*/  STL.64 [R1+0x1070], R20 ;  /* 0x0010701401007387 */ /* 0x000fe20000100a00 */
        /* <DEDUP_REMOVED lines=14> */
[----:B------:R-:W-:Y:S01]  /*224e0*/  LOP3.LUT R28, R0, 0x20, RZ, 0x3c, !PT ;  /* 0x00000020001c7812 */ /* 0x000fe200078e3cff */
[C---:B---3--:R-:W-:Y:S02]  /*224f0*/  HMMA.1688.F32.TF32 R20, R24.reuse, R22, R12 ;  /* 0x000000161814723c */ /* 0x048fe4000008100c */
[----:B------:R-:W3:Y:S04]  /*22500*/  LDL.LU.64 R14, [R1+0x1460] ;  /* 0x00146000010e7983 */ /* 0x000ee80000300a00 */
[----:B------:R-:W3:Y:S02]  /*22510*/  LDL.LU.64 R12, [R1+0x1458] ;  /* 0x00145800010c7983 */ /* 0x000ee40000300a00 */
[C---:B--2---:R-:W-:Y:S02]  /*22520*/  HMMA.1688.F32.TF32 R16, R24.reuse, R10, R16 ;  /* 0x0000000a1810723c */ /* 0x044fe40000081010 */
[----:B------:R3:W-:Y:S09]  /*22530*/  STL.64 [R1+0x1448], R8 ;  /* 0x0014480801007387 */ /* 0x0007f20000100a00 */
[----:B------:R-:W-:Y:S04]  /*22540*/  STL.64 [R1+0x420], R20 ;  /* 0x0004201401007387 */ /* 0x000fe80000100a00 */
[----:B------:R-:W-:Y:S04]  /*22550*/  STL.64 [R1+0x428], R22 ;  /* 0x0004281601007387 */ /* 0x000fe80000100a00 */
[----:B------:R-:W-:Y:S04]  /*22560*/  STL.64 [R1+0x400], R16 ;  /* 0x0004001001007387 */ /* 0x000fe80000100a00 */
[----:B------:R-:W-:Y:S04]  /*22570*/  STL.64 [R1+0x408], R18 ;  /* 0x0004081201007387 */ /* 0x000fe80000100a00 */
[----:B----4-:R-:W-:Y:S04]  /*22580*/  LDSM.16.M88.4 R20, [R5+UR10+0x40080] ;  /* 0x0400800a0514783b */ /* 0x010fe80008000200 */
[----:B------:R-:W-:Y:S04]  /*22590*/  LDS R16, [R0+UR7+0x18000] ;  /* 0x0180000700107984 */ /* 0x000fe80008000800 */
[----:B------:R-:W-:Y:S04]  /*225a0*/  LDS R18, [R0+UR7+0x1a000] ;  /* 0x01a0000700127984 */ /* 0x000fe80008000800 */
[----:B------:R-:W-:Y:S04]  /*225b0*/  LDS R17, [R28+UR7+0x18000] ;  /* 0x018000071c117984 */ /* 0x000fe80008000800 */
[----:B------:R-:W-:Y:S01]  /*225c0*/  LDS R19, [R28+UR7+0x1a000] ;  /* 0x01a000071c137984 */ /* 0x000fe20008000800 */
[----:B---3--:R-:W-:Y:S03]  /*225d0*/  HMMA.1688.F32.TF32 R8, R24, R6, R12 ;  /* 0x000000061808723c */ /* 0x008fe6000008100c */
[----:B------:R-:W-:Y:S04]  /*225e0*/  LDS R14, [R0+UR7+0x1a100] ;  /* 0x01a10007000e7984 */ /* 0x000fe80008000800 */
[----:B------:R-:W1:Y:S04]  /*225f0*/  LDS R15, [R28+UR7+0x1a100] ;  /* 0x01a100071c0f7984 */ /* 0x000e680008000800 */
[----:B------:R-:W-:Y:S04]  /*22600*/  LDS R12, [R0+UR7+0x18100] ;  /* 0x01810007000c7984 */ /* 0x000fe80008000800 */
[----:B------:R-:W2:Y:S04]  /*22610*/  LDS R13, [R28+UR7+0x18100] ;  /* 0x018100071c0d7984 */ /* 0x000ea80008000800 */
[----:B------:R-:W3:Y:S04]  /*22620*/  LDSM.16.M88.4 R24, [R5+UR10+0x42080] ;  /* 0x0420800a0518783b */ /* 0x000ee80008000200 */
[----:B------:R-:W-:Y:S04]  /*22630*/  STL.64 [R1+0x370], R8 ;  /* 0x0003700801007387 */ /* 0x000fe80000100a00 */
[----:B------:R-:W-:Y:S04]  /*22640*/  STL.64 [R1+0x378], R10 ;  /* 0x0003780a01007387 */ /* 0x000fe80000100a00 */
[----:B------:R-:W4:Y:S04]  /*22650*/  LDSM.16.M88.4 R8, [R5+UR10+0x44080] ;  /* 0x0440800a0508783b */ /* 0x000f280008000200 */
[----:B-1----:R-:W-:Y:S04]  /*22660*/  STL.64 [R1+0x13c0], R14 ;  /* 0x0013c00e01007387 */ /* 0x002fe80000100a00 */
[----:B--2---:R1:W-:Y:S04]  /*22670*/  STL.64 [R1+0x13b8], R12 ;  /* 0x0013b80c01007387 */ /* 0x0043e80000100a00 */
[----:B-1----:R-:W2:Y:S04]  /*22680*/  LDL.LU R12, [R1+0x770] ;  /* 0x00077000010c7983 */ /* 0x002ea80000300800 */
[----:B------:R-:W2:Y:S04]  /*22690*/  LDL.LU R13, [R1+0x774] ;  /* 0x00077400010d7983 */ /* 0x000ea80000300800 */
[----:B------:R-:W2:Y:S01]  /*226a0*/  LDL.LU R14, [R1+0x778] ;  /* 0x00077800010e7983 */ /* 0x000ea20000300800 */
[----:B------:R-:W-:-:S03]  /*226b0*/  IMAD.MOV.U32 R15, RZ, RZ, R4 ;  /* 0x000000ffff0f7224 */ /* 0x000fc600078e0004 */
[----:B------:R-:W3:Y:S04]  /*226c0*/  LDL.LU R4, [R1+0x1450] ;  /* 0x0014500001047983 */ /* 0x000ee80000300800 */
[----:B--2---:R-:W-:Y:S04]  /*226d0*/  STL.64 [R1+0x13e0], R14 ;  /* 0x0013e00e01007387 */ /* 0x004fe80000100a00 */
[----:B------:R1:W-:Y:S04]  /*226e0*/  STL.64 [R1+0x13d8], R12 ;  /* 0x0013d80c01007387 */ /* 0x0003e80000100a00 */
[----:B-1----:R-:W2:Y:S04]  /*226f0*/  LDL.LU R12, [R1+0x780] ;  /* 0x00078000010c7983 */ /* 0x002ea80000300800 */
[----:B------:R-:W2:Y:S04]  /*22700*/  LDL.LU R13, [R1+0x784] ;  /* 0x00078400010d7983 */ /* 0x000ea80000300800 */
[----:B------:R-:W2:Y:S04]  /*22710*/  LDL.LU R14, [R1+0x788] ;  /* 0x00078800010e7983 */ /* 0x000ea80000300800 */
[----:B------:R-:W2:Y:S04]  /*22720*/  LDL.LU R15, [R1+0x78c] ;  /* 0x00078c00010f7983 */ /* 0x000ea80000300800 */
[----:B--2---:R-:W-:Y:S04]  /*22730*/  STL.64 [R1+0x13f0], R14 ;  /* 0x0013f00e01007387 */ /* 0x004fe80000100a00 */
[----:B------:R-:W-:Y:S04]  /*22740*/  STL.64 [R1+0x13e8], R12 ;  /* 0x0013e80c01007387 */ /* 0x000fe80000100a00 */
[----:B---3--:R-:W-:Y:S04]  /*22750*/  STL.64 [R1+0x40], R24 ;  /* 0x0000401801007387 */ /* 0x008fe80000100a00 */
[----:B------:R-:W-:Y:S04]  /*22760*/  STL.64 [R1+0x48], R26 ;  /* 0x0000481a01007387 */ /* 0x000fe80000100a00 */
[----:B------:R-:W-:Y:S04]  /*22770*/  STL.64 [R1+0x58], R22 ;  /* 0x0000581601007387 */ /* 0x000fe80000100a00 */
[----:B----4-:R-:W-:Y:S04]  /*22780*/  STL.64 [R1+0x30], R8 ;  /* 0x0000300801007387 */ /* 0x010fe80000100a00 */
[----:B------:R-:W-:Y:S04]  /*22790*/  STL.64 [R1+0x38], R10 ;  /* 0x0000380a01007387 */ /* 0x000fe80000100a00 */
[----:B------:R-:W1:Y:S04]  /*227a0*/  LDSM.16.M88.4 R8, [R5+UR10+0x48080] ;  /* 0x0480800a0508783b */ /* 0x000e680008000200 */
[----:B------:R-:W2:Y:S04]  /*227b0*/  LDSM.16.M88.4 R12, [R5+UR10+0x46080] ;  /* 0x0460800a050c783b */ /* 0x000ea80008000200 */
[----:B-1----:R1:W-:Y:S01]  /*227c0*/  STL.64 [R1+0x10], R8 ;  /* 0x0000100801007387 */ /* 0x0023e20000100a00 */
[----:B------:R-:W-:Y:S01]  /*227d0*/  MOV R7, R8 ;  /* 0x0000000800077202 */ /* 0x000fe20000000f00 */
[----:B------:R-:W-:-:S02]  /*227e0*/  IMAD.MOV.U32 R6, RZ, RZ, R9 ;  /* 0x000000ffff067224 */ /* 0x000fc400078e0009 */
[----:B------:R-:W-:Y:S04]  /*227f0*/  STL.64 [R1+0x18], R10 ;  /* 0x0000180a01007387 */ /* 0x000fe80000100a00 */
[----:B-1----:R-:W3:Y:S04]  /*22800*/  LDL.LU.64 R8, [R1+0x1448] ;  /* 0x0014480001087983 */ /* 0x002ee80000300a00 */
[----:B--2---:R-:W-:Y:S04]  /*22810*/  STL.64 [R1+0x20], R12 ;  /* 0x0000200c01007387 */ /* 0x004fe80000100a00 */
[----:B------:R-:W-:Y:S04]  /*22820*/  STL.64 [R1+0x28], R14 ;  /* 0x0000280e01007387 */ /* 0x000fe80000100a00 */
[----:B------:R1:W-:Y:S04]  /*22830*/  STL.64 [R1+0x1400], R12 ;  /* 0x0014000c01007387 */ /* 0x0003e80000100a00 */
[----:B-1----:R-:W2:Y:S04]  /*22840*/  LDL.64 R12, [R1+0x30] ;  /* 0x00003000010c7983 */ /* 0x002ea80000100a00 */
[----:B--2---:R1:W-:Y:S04]  /*22850*/  STL.64 [R1+0x1418], R12 ;  /* 0x0014180c01007387 */ /* 0x0043e80000100a00 */
[----:B-1----:R-:W2:Y:S01]  /*22860*/  LDL.64 R12, [R1+0x40] ;  /* 0x00004000010c7983 */ /* 0x002ea20000100a00 */
[----:B------:R-:W-:-:S02]  /*22870*/  IMAD.MOV.U32 R25, RZ, RZ, R10 ;  /* 0x000000ffff197224 */ /* 0x000fc400078e000a */
[----:B------:R-:W-:Y:S01]  /*22880*/  IMAD.MOV.U32 R24, RZ, RZ, R11 ;  /* 0x000000ffff187224 */ /* 0x000fe200078e000b */
[----:B--2---:R1:W-:Y:S04]  /*22890*/  STL.64 [R1+0x1430], R12 ;  /* 0x0014300c01007387 */ /* 0x0043e80000100a00 */
[----:B-1----:R-:W2:Y:S04]  /*228a0*/  LDL.LU R12, [R1+0x7c0] ;  /* 0x0007c000010c7983 */ /* 0x002ea80000300800 */
[----:B------:R-:W2:Y:S04]  /*228b0*/  LDL.LU R13, [R1+0x7c4] ;  /* 0x0007c400010d7983 */ /* 0x000ea80000300800 */
[----:B------:R-:W2:Y:S04]  /*228c0*/  LDL.LU R14, [R1+0x7c8] ;  /* 0x0007c800010e7983 */ /* 0x000ea80000300800 */
[----:B------:R-:W2:Y:S04]  /*228d0*/  LDL.LU R15, [R1+0x7cc] ;  /* 0x0007cc00010f7983 */ /* 0x000ea80000300800 */
[----:B------:R1:W-:Y:S04]  /*228e0*/  STL [R1+0x1068], R25 ;  /* 0x0010681901007387 */ /* 0x0003e80000100800 */
[----:B------:R4:W-:Y:S01]  /*228f0*/  STL [R1+0x13c8], R24 ;  /* 0x0013c81801007387 */ /* 0x0009e20000100800 */
[----:B-1----:R-:W-:-:S02]  /*22900*/  IMAD.MOV.U32 R25, RZ, RZ, R6 ;  /* 0x000000ffff197224 */ /* 0x002fc400078e0006 */
[----:B----4-:R-:W-:-:S05]  /*22910*/  IMAD.MOV.U32 R24, RZ, RZ, R7 ;  /* 0x000000ffff187224 */ /* 0x010fca00078e0007 */
[----:B------:R1:W-:Y:S04]  /*22920*/  STL.64 [R1+0x13f8], R24 ;  /* 0x0013f81801007387 */ /* 0x0003e80000100a00 */
[----:B-1----:R-:W4:Y:S01]  /*22930*/  LDL.LU R24, [R1+0x790] ;  /* 0x0007900001187983 */ /* 0x002f220000300800 */
[----:B---3--:R-:W-:Y:S02]  /*22940*/  IMAD.MOV.U32 R26, RZ, RZ, R8 ;  /* 0x000000ffff1a7224 */ /* 0x008fe400078e0008 */
[----:B------:R-:W-:Y:S02]  /*22950*/  IMAD.MOV.U32 R27, RZ, RZ, R9 ;  /* 0x000000ffff1b7224 */ /* 0x000fe400078e0009 */
[----:B------:R-:W-:Y:S02]  /*22960*/  IMAD.MOV.U32 R25, RZ, RZ, R4 ;  /* 0x000000ffff197224 */ /* 0x000fe400078e0004 */
[----:B------:R-:W3:Y:S04]  /*22970*/  LDL.LU R4, [R1+0x1440] ;  /* 0x0014400001047983 */ /* 0x000ee80000300800 */
[----:B------:R-:W2:Y:S04]  /*22980*/  LDL.LU R8, [R1+0x143c] ;  /* 0x00143c0001087983 */ /* 0x000ea80000300800 */
[----:B------:R-:W2:Y:S04]  /*22990*/  LDL.LU R9, [R1+0x1438] ;  /* 0x0014380001097983 */ /* 0x000ea80000300800 */
[----:B------:R-:W-:Y:S04]  /*229a0*/  STL.64 [R1+0x1410], R26 ;  /* 0x0014101a01007387 */ /* 0x000fe80000100a00 */
[----:B----4-:R1:W-:Y:S04]  /*229b0*/  STL.64 [R1+0x1408], R24 ;  /* 0x0014081801007387 */ /* 0x0103e80000100a00 */
[----:B-1----:R-:W4:Y:S04]  /*229c0*/  LDL.LU R24, [R1+0x7a0] ;  /* 0x0007a00001187983 */ /* 0x002f280000300800 */
[----:B------:R-:W4:Y:S04]  /*229d0*/  LDL.LU R25, [R1+0x7a4] ;  /* 0x0007a40001197983 */ /* 0x000f280000300800 */
[----:B------:R-:W3:Y:S04]  /*229e0*/  LDL.LU R26, [R1+0x7a8] ;  /* 0x0007a800011a7983 */ /* 0x000ee80000300800 */
[----:B------:R-:W3:Y:S01]  /*229f0*/  LDL.LU R27, [R1+0x7ac] ;  /* 0x0007ac00011b7983 */ /* 0x000ee20000300800 */
[----:B--2---:R-:W-:Y:S03]  /*22a00*/  HMMA.1688.F32.TF32 R12, R16, R20, R12 ;  /* 0x00000014100c723c */ /* 0x004fe6000008100c */
[----:B---3--:R1:W-:Y:S04]  /*22a10*/  STL.64 [R1+0x1428], R26 ;  /* 0x0014281a01007387 */ /* 0x0083e80000100a00 */
[----:B----4-:R2:W-:Y:S01]  /*22a20*/  STL.64 [R1+0x1420], R24 ;  /* 0x0014201801007387 */ /* 0x0105e20000100a00 */
[----:B-1----:R-:W-:-:S02]  /*22a30*/  IMAD.MOV.U32 R26, RZ, RZ, R8 ;  /* 0x000000ffff1a7224 */ /* 0x002fc400078e0008 */
[----:B--2---:R-:W-:Y:S01]  /*22a40*/  IMAD.MOV.U32 R25, RZ, RZ, R9 ;  /* 0x000000ffff197224 */ /* 0x004fe200078e0009 */
[----:B------:R-:W2:Y:S04]  /*22a50*/  LDL.LU R24, [R1+0x7b0] ;  /* 0x0007b00001187983 */ /* 0x000ea80000300800 */
[----:B------:R-:W1:Y:S01]  /*22a60*/  LDSM.16.M88.4 R8, [R5+UR10+0x4a080] ;  /* 0x04a0800a0508783b */ /* 0x000e620008000200 */
[----:B------:R-:W-:-:S03]  /*22a70*/  IMAD.MOV.U32 R27, RZ, RZ, R4 ;  /* 0x000000ffff1b7224 */ /* 0x000fc600078e0004 */
[----:B-1----:R-:W-:Y:S04]  /*22a80*/  STL.64 [R1], R8 ;  /* 0x0000000801007387 */ /* 0x002fe80000100a00 */
[----:B------:R-:W-:Y:S04]  /*22a90*/  STL.64 [R1+0x8], R10 ;  /* 0x0000080a01007387 */ /* 0x000fe80000100a00 */
[----:B------:R-:W1:Y:S04]  /*22aa0*/  LDSM.16.M88.4 R8, [R5+UR10+0x4c080] ;  /* 0x04c0800a0508783b */ /* 0x000e680008000200 */
[----:B------:R-:W3:Y:S04]  /*22ab0*/  LDSM.16.M88.4 R4, [R5+UR10+0x4e080] ;  /* 0x04e0800a0504783b */ /* 0x000ee80008000200 */
[----:B-1----:R-:W-:Y:S04]  /*22ac0*/  STL [R1+0x100c], R10 ;  /* 0x00100c0a01007387 */ /* 0x002fe80000100800 */
[----:B------:R-:W-:Y:S04]  /*22ad0*/  STL [R1+0x1008], R11 ;  /* 0x0010080b01007387 */ /* 0x000fe80000100800 */
[----:B---3--:R-:W-:Y:S04]  /*22ae0*/  STL [R1+0xf84], R6 ;  /* 0x000f840601007387 */ /* 0x008fe80000100800 */
[----:B------:R-:W-:Y:S04]  /*22af0*/  STL [R1+0xf80], R7 ;  /* 0x000f800701007387 */ /* 0x000fe80000100800 */
[----:B------:R1:W-:Y:S04]  /*22b00*/  STL.64 [R1+0x360], R12 ;  /* 0x0003600c01007387 */ /* 0x0003e80000100a00 */
[----:B------:R-:W-:Y:S04]  /*22b10*/  STL.64 [R1+0x368], R14 ;  /* 0x0003680e01007387 */ /* 0x000fe80000100a00 */
[----:B-1----:R-:W2:Y:S04]  /*22b20*/  LDL.LU.64 R12, [R1+0x1430] ;  /* 0x00143000010c7983 */ /* 0x002ea80000300a00 */
[----:B------:R1:W-:Y:S04]  /*22b30*/  STL.64 [R1+0x13d0], R20 ;  /* 0x0013d01401007387 */ /* 0x0003e80000100a00 */
[----:B-1----:R-:W3:Y:S01]  /*22b40*/  LDL.64 R20, [R1] ;  /* 0x0000000001147983 */ /* 0x002ee20000100a00 */
        /* <DEDUP_REMOVED lines=26> */
[----:B------:R-:W3:Y:S04]  /*22cf0*/  LDL.LU.64 R14, [R1+0x13e0] ;  /* 0x0013e000010e7983 */ /* 0x000ee80000300a00 */
[----:B------:R-:W3:-:S13]  /*22d00*/  LDL.LU.64 R12, [R1+0x13d8] ;  /* 0x0013d800010c7983 */ /* 0x000eda0000300a00 */
[----:B------:R-:W-:Y:S04]  /*22d10*/  STL.64 [R1+0x320], R24 ;  /* 0x0003201801007387 */ /* 0x000fe80000100a00 */
[----:B------:R3:W-:Y:S02]  /*22d20*/  STL.64 [R1+0x328], R26 ;  /* 0x0003281a01007387 */ /* 0x0007e40000100a00 */
[----:B---3--:R-:W-:Y:S01]  /*22d30*/  HMMA.1688.F32.TF32 R24, R16, R20, R12 ;  /* 0x000000141018723c */ /* 0x008fe2000008100c */
[----:B------:R-:W-:Y:S02]  /*22d40*/  IMAD.MOV.U32 R13, RZ, RZ, R20 ;  /* 0x000000ffff0d7224 */ /* 0x000fe400078e0014 */
[----:B------:R-:W-:Y:S02]  /*22d50*/  IMAD.MOV.U32 R12, RZ, RZ, R21 ;  /* 0x000000ffff0c7224 */ /* 0x000fe400078e0015 */
[----:B------:R-:W2:-:S14]  /*22d60*/  LDL.LU.64 R20, [R1+0x13d0] ;  /* 0x0013d00001147983 */ /* 0x000e9c0000300a00 */
[----:B------:R1:W-:Y:S04]  /*22d70*/  STL [R1+0x314], R25 ;  /* 0x0003141901007387 */ /* 0x0003e80000100800 */
[----:B------:R-:W-:Y:S01]  /*22d80*/  STL.64 [R1+0x318], R26 ;  /* 0x0003181a01007387 */ /* 0x000fe20000100a00 */
[----:B-1----:R-:W-:-:S03]  /*22d90*/  IMAD.MOV.U32 R25, RZ, RZ, R24 ;  /* 0x000000ffff197224 */ /* 0x002fc600078e0018 */
[----:B------:R-:W3:Y:S04]  /*22da0*/  LDL.LU R24, [R1+0x13c8] ;  /* 0x0013c80001187983 */ /* 0x000ee80000300800 */
[----:B---3--:R1:W-:Y:S02]  /*22db0*/  STL.64 [R1+0x10e0], R24 ;  /* 0x0010e01801007387 */ /* 0x0083e40000100a00 */
[----:B-1----:R-:W-:Y:S02]  /*22dc0*/  IMAD.MOV.U32 R24, RZ, RZ, R13 ;  /* 0x000000ffff187224 */ /* 0x002fe400078e000d */
[----:B------:R-:W-:Y:S02]  /*22dd0*/  IMAD.MOV.U32 R25, RZ, RZ, R12 ;  /* 0x000000ffff197224 */ /* 0x000fe400078e000c */
[----:B------:R-:W3:Y:S04]  /*22de0*/  LDL.LU R12, [R1+0x600] ;  /* 0x00060000010c7983 */ /* 0x000ee80000300800 */
[----:B------:R-:W3:Y:S04]  /*22df0*/  LDL.LU R13, [R1+0x604] ;  /* 0x00060400010d7983 */ /* 0x000ee80000300800 */
[----:B------:R-:W3:Y:S04]  /*22e00*/  LDL.LU R14, [R1+0x608] ;  /* 0x00060800010e7983 */ /* 0x000ee80000300800 */
[----:B------:R-:W3:Y:S04]  /*22e10*/  LDL.LU R15, [R1+0x60c] ;  /* 0x00060c00010f7983 */ /* 0x000ee80000300800 */
[----:B------:R1:W-:Y:S04]  /*22e20*/  STL.64 [R1+0x1358], R24 ;  /* 0x0013581801007387 */ /* 0x0003e80000100a00 */
[----:B-1----:R-:W4:Y:S04]  /*22e30*/  LDL.LU R24, [R1+0x5b0] ;  /* 0x0005b00001187983 */ /* 0x002f280000300800 */
[----:B------:R-:W4:Y:S04]  /*22e40*/  LDL.LU R25, [R1+0x5b4] ;  /* 0x0005b40001197983 */ /* 0x000f280000300800 */
[----:B------:R-:W2:Y:S04]  /*22e50*/  LDL.LU R26, [R1+0x5b8] ;  /* 0x0005b800011a7983 */ /* 0x000ea80000300800 */
[----:B------:R-:W2:Y:S04]  /*22e60*/  LDL.LU R27, [R1+0x5bc] ;  /* 0x0005bc00011b7983 */ /* 0x000ea80000300800 */
[----:B--2---:R-:W-:Y:S04]  /*22e70*/  STL.64 [R1+0x1378], R26 ;  /* 0x0013781a01007387 */ /* 0x004fe80000100a00 */
[----:B----4-:R1:W-:Y:S04]  /*22e80*/  STL.64 [R1+0x1370], R24 ;  /* 0x0013701801007387 */ /* 0x0103e80000100a00 */
[----:B-1----:R-:W2:Y:S04]  /*22e90*/  LDL.64 R24, [R1+0x20] ;  /* 0x0000200001187983 */ /* 0x002ea80000100a00 */
[----:B--2---:R1:W-:Y:S02]  /*22ea0*/  STL.64 [R1+0x1388], R24 ;  /* 0x0013881801007387 */ /* 0x0043e40000100a00 */
[----:B-1----:R-:W-:-:S02]  /*22eb0*/  IMAD.MOV.U32 R24, RZ, RZ, R11 ;  /* 0x000000ffff187224 */ /* 0x002fc400078e000b */
[----:B------:R-:W-:-:S05]  /*22ec0*/  IMAD.MOV.U32 R25, RZ, RZ, R10 ;  /* 0x000000ffff197224 */ /* 0x000fca00078e000a */
[----:B------:R1:W-:Y:S04]  /*22ed0*/  STL.64 [R1+0x13a0], R24 ;  /* 0x0013a01801007387 */ /* 0x0003e80000100a00 */
[----:B-1----:R-:W2:Y:S04]  /*22ee0*/  LDL.LU R24, [R1+0x760] ;  /* 0x0007600001187983 */ /* 0x002ea80000300800 */
[----:B------:R-:W2:Y:S04]  /*22ef0*/  LDL.LU R25, [R1+0x764] ;  /* 0x0007640001197983 */ /* 0x000ea80000300800 */
[----:B------:R-:W2:Y:S04]  /*22f00*/  LDL.LU R26, [R1+0x768] ;  /* 0x00076800011a7983 */ /* 0x000ea80000300800 */
[----:B------:R-:W2:Y:S02]  /*22f10*/  LDL.LU R27, [R1+0x76c] ;  /* 0x00076c00011b7983 */ /* 0x000ea40000300800 */
[----:B--2---:R-:W-:-:S15]  /*22f20*/  HMMA.1688.F32.TF32 R24, R16, R8, R24 ;  /* 0x000000081018723c */ /* 0x004fde0000081018 */
[----:B------:R-:W-:-:S04]  /*22f30*/  NOP ;  /* 0x0000000000007918 */ /* 0x000fc80000000000 */
[----:B------:R-:W-:Y:S04]  /*22f40*/  STL.64 [R1+0x300], R24 ;  /* 0x0003001801007387 */ /* 0x000fe80000100a00 */
[----:B------:R-:W-:Y:S04]  /*22f50*/  STL.64 [R1+0x308], R26 ;  /* 0x0003081a01007387 */ /* 0x000fe80000100a00 */
[----:B------:R1:W-:Y:S04]  /*22f60*/  STL.64 [R1+0x1380], R8 ;  /* 0x0013800801007387 */ /* 0x0003e80000100a00 */
[----:B-1----:R-:W2:Y:S04]  /*22f70*/  LDL.LU R8, [R1+0x5c0] ;  /* 0x0005c00001087983 */ /* 0x002ea80000300800 */
[----:B------:R-:W2:Y:S04]  /*22f80*/  LDL.LU R9, [R1+0x5c4] ;  /* 0x0005c40001097983 */ /* 0x000ea80000300800 */
[----:B------:R-:W4:Y:S04]  /*22f90*/  LDL.LU R10, [R1+0x5c8] ;  /* 0x0005c800010a7983 */ /* 0x000f280000300800 */
[----:B------:R-:W4:Y:S01]  /*22fa0*/  LDL.LU R11, [R1+0x5cc] ;  /* 0x0005cc00010b7983 */ /* 0x000f220000300800 */
[----:B---3--:R-:W-:Y:S03]  /*22fb0*/  HMMA.1688.F32.TF32 R16, R16, R4, R12 ;  /* 0x000000041010723c */ /* 0x008fe6000008100c */
[----:B----4-:R-:W-:Y:S04]  /*22fc0*/  STL.64 [R1+0x1398], R10 ;  /* 0x0013980a01007387 */ /* 0x010fe80000100a00 */
        /* <DEDUP_REMOVED lines=15> */
[----:B-1----:R-:W3:Y:S04]  /*230c0*/  LDL.LU R16, [R1+0x5f0] ;  /* 0x0005f00001107983 */ /* 0x002ee80000300800 */
[----:B------:R-:W3:Y:S04]  /*230d0*/  LDL.LU R17, [R1+0x5f4] ;  /* 0x0005f40001117983 */ /* 0x000ee80000300800 */
[----:B----4-:R-:W3:Y:S04]  /*230e0*/  LDL.LU R18, [R1+0x5f8] ;  /* 0x0005f80001127983 */ /* 0x010ee80000300800 */
[----:B------:R-:W3:Y:S01]  /*230f0*/  LDL.LU R19, [R1+0x5fc] ;  /* 0x0005fc0001137983 */ /* 0x000ee20000300800 */
[----:B------:R-:W-:-:S02]  /*23100*/  IMAD.MOV.U32 R25, RZ, RZ, R6 ;  /* 0x000000ffff197224 */ /* 0x000fc400078e0006 */
[----:B------:R-:W-:Y:S01]  /*23110*/  IMAD.MOV.U32 R24, RZ, RZ, R7 ;  /* 0x000000ffff187224 */ /* 0x000fe200078e0007 */
[----:B---3--:R-:W-:-:S15]  /*23120*/  HMMA.1688.F32.TF32 R16, R12, R20, R16 ;  /* 0x000000140c10723c */ /* 0x008fde0000081010 */
[----:B------:R-:W-:-:S04]  /*23130*/  NOP ;  /* 0x0000000000007918 */ /* 0x000fc80000000000 */
[----:B------:R1:W-:Y:S01]  /*23140*/  STL.64 [R1+0x260], R16 ;  /* 0x0002601001007387 */ /* 0x0003e20000100a00 */
[----:B------:R-:W-:Y:S02]  /*23150*/  IMAD.MOV.U32 R6, RZ, RZ, R18 ;  /* 0x000000ffff067224 */ /* 0x000fe400078e0012 */
[----:B------:R-:W-:Y:S01]  /*23160*/  IMAD.MOV.U32 R7, RZ, RZ, R19 ;  /* 0x000000ffff077224 */ /* 0x000fe200078e0013 */
[----:B-1----:R-:W3:Y:S04]  /*23170*/  LDL.LU R16, [R1+0x470] ;  /* 0x0004700001107983 */ /* 0x002ee80000300800 */
[----:B------:R-:W3:Y:S04]  /*23180*/  LDL.LU R17, [R1+0x474] ;  /* 0x0004740001117983 */ /* 0x000ee80000300800 */
[----:B------:R-:W4:Y:S04]  /*23190*/  LDL.LU R18, [R1+0x478] ;  /* 0x0004780001127983 */ /* 0x000f280000300800 */
[----:B------:R-:W4:Y:S01]  /*231a0*/  LDL.LU R19, [R1+0x47c] ;  /* 0x00047c0001137983 */ /* 0x000f220000300800 */
[C---:B--2---:R-:W-:Y:S03]  /*231b0*/  HMMA.1688.F32.TF32 R24, R12.reuse, R24, R8 ;  /* 0x000000180c18723c */ /* 0x044fe60000081008 */
[----:B----4-:R-:W-:Y:S04]  /*231c0*/  STL.64 [R1+0x1350], R18 ;  /* 0x0013501201007387 */ /* 0x010fe80000100a00 */
[----:B---3--:R1:W-:Y:S04]  /*231d0*/  STL.64 [R1+0x1348], R16 ;  /* 0x0013481001007387 */ /* 0x0083e80000100a00 */
[----:B-1----:R-:W2:Y:S04]  /*231e0*/  LDL.LU R16, [R1+0x5a0] ;  /* 0x0005a00001107983 */ /* 0x002ea80000300800 */
[----:B------:R-:W2:Y:S04]  /*231f0*/  LDL.LU R17, [R1+0x5a4] ;  /* 0x0005a40001117983 */ /* 0x000ea80000300800 */
[----:B------:R-:W3:Y:S04]  /*23200*/  LDL.LU R18, [R1+0x5a8] ;  /* 0x0005a80001127983 */ /* 0x000ee80000300800 */
[----:B------:R-:W3:Y:S04]  /*23210*/  LDL.LU R19, [R1+0x5ac] ;  /* 0x0005ac0001137983 */ /* 0x000ee80000300800 */
[----:B---3--:R-:W-:Y:S04]  /*23220*/  STL.64 [R1+0x1368], R18 ;  /* 0x0013681201007387 */ /* 0x008fe80000100a00 */
[----:B--2---:R1:W-:Y:S04]  /*23230*/  STL.64 [R1+0x1360], R16 ;  /* 0x0013601001007387 */ /* 0x0043e80000100a00 */
[----:B-1----:R-:W2:Y:S04]  /*23240*/  LDL.64 R16, [R1+0x10] ;  /* 0x0000100001107983 */ /* 0x002ea80000100a00 */
[----:B------:R-:W-:Y:S04]  /*23250*/  STL [R1+0xf8c], R7 ;  /* 0x000f8c0701007387 */ /* 0x000fe80000100800 */
[----:B------:R-:W-:Y:S04]  /*23260*/  STL [R1+0xf88], R6 ;  /* 0x000f880601007387 */ /* 0x000fe80000100800 */
        /* <DEDUP_REMOVED lines=13> */
[----:B------:R1:W-:Y:S04]  /*23340*/  STL.64 [R1+0x230], R8 ;  /* 0x0002300801007387 */ /* 0x0003e80000100a00 */
[----:B------:R3:W-:Y:S04]  /*23350*/  STL.64 [R1+0x238], R10 ;  /* 0x0002380a01007387 */ /* 0x0007e80000100a00 */
[----:B-1----:R-:W4:Y:S01]  /*23360*/  LDL.LU.64 R8, [R1+0x1380] ;  /* 0x0013800001087983 */ /* 0x002f220000300a00 */
[----:B---3--:R-:W-:Y:S02]  /*23370*/  IMAD.MOV.U32 R11, RZ, RZ, R24 ;  /* 0x000000ffff0b7224 */ /* 0x008fe400078e0018 */
[----:B------:R-:W-:Y:S01]  /*23380*/  IMAD.MOV.U32 R10, RZ, RZ, R25 ;  /* 0x000000ffff0a7224 */ /* 0x000fe200078e0019 */
[----:B------:R-:W3:Y:S04]  /*23390*/  LDL.LU.64 R26, [R1+0x1378] ;  /* 0x00137800011a7983 */ /* 0x000ee80000300a00 */
[----:B------:R-:W3:Y:S01]  /*233a0*/  LDL.LU.64 R24, [R1+0x1370] ;  /* 0x0013700001187983 */ /* 0x000ee20000300a00 */
[----:B--2---:R-:W-:-:S02]  /*233b0*/  IMAD.MOV.U32 R23, RZ, RZ, R16 ;  /* 0x000000ffff177224 */ /* 0x004fc400078e0010 */
[----:B------:R-:W-:Y:S01]  /*233c0*/  IMAD.MOV.U32 R22, RZ, RZ, R17 ;  /* 0x000000ffff167224 */ /* 0x000fe200078e0011 */
[----:B------:R-:W2:Y:S01]  /*233d0*/  LDL.LU.64 R18, [R1+0x1368] ;  /* 0x0013680001127983 */ /* 0x000ea20000300a00 */
[----:B---3--:R-:W-:Y:S03]  /*233e0*/  HMMA.1688.F32.TF32 R24, R12, R16, R24 ;  /* 0x000000100c18723c */ /* 0x008fe60000081018 */
[----:B------:R-:W2:-:S15]  /*233f0*/  LDL.LU.64 R16, [R1+0x1360] ;  /* 0x0013600001107983 */ /* 0x000e9e0000300a00 */
[----:B------:R-:W-:Y:S01]  /*23400*/  NOP ;  /* 0x0000000000007918 */ /* 0x000fe20000000000 */
        /* <DEDUP_REMOVED lines=21> */
[----:B----4-:R-:W-:Y:S01]  /*23560*/  STL.64 [R1+0x12d8], R8 ;  /* 0x0012d80801007387 */ /* 0x010fe20000100a00 */
[----:B--2---:R-:W-:-:S15]  /*23570*/  HMMA.1688.F32.TF32 R24, R12, R8, R24 ;  /* 0x000000080c18723c */ /* 0x004fde0000081018 */
[----:B------:R-:W-:-:S04]  /*23580*/  NOP ;  /* 0x0000000000007918 */ /* 0x000fc80000000000 */
[----:B------:R1:W-:Y:S04]  /*23590*/  STL.64 [R1+0x200], R24 ;  /* 0x0002001801007387 */ /* 0x0003e80000100a00 */
[----:B------:R2:W-:Y:S04]  /*235a0*/  STL.64 [R1+0x208], R26 ;  /* 0x0002081a01007387 */ /* 0x0005e80000100a00 */
[----:B-1----:R-:W3:Y:S04]  /*235b0*/  LDL.LU R24, [R1+0x520] ;  /* 0x0005200001187983 */ /* 0x002ee80000300800 */
[----:B------:R-:W3:Y:S04]  /*235c0*/  LDL.LU R25, [R1+0x524] ;  /* 0x0005240001197983 */ /* 0x000ee80000300800 */
[----:B--2---:R-:W2:Y:S04]  /*235d0*/  LDL.LU R26, [R1+0x528] ;  /* 0x00052800011a7983 */ /* 0x004ea80000300800 */
[----:B------:R-:W2:Y:S01]  /*235e0*/  LDL.LU R27, [R1+0x52c] ;  /* 0x00052c00011b7983 */ /* 0x000ea20000300800 */
[----:B------:R-:W-:Y:S03]  /*235f0*/  HMMA.1688.F32.TF32 R12, R12, R4, R16 ;  /* 0x000000040c0c723c */ /* 0x000fe60000081010 */
[----:B------:R-:W-:Y:S04]  /*23600*/  LDS R18, [R0+UR7+0x1a300] ;  /* 0x01a3000700127984 */ /* 0x000fe80008000800 */
[----:B------:R-:W-:Y:S04]  /*23610*/  LDS R19, [R28+UR7+0x1a300] ;  /* 0x01a300071c137984 */ /* 0x000fe80008000800 */
[----:B------:R-:W-:Y:S04]  /*23620*/  LDS R16, [R0+UR7+0x18300] ;  /* 0x0183000700107984 */ /* 0x000fe80008000800 */
[----:B------:R-:W-:Y:S04]  /*23630*/  LDS R17, [R28+UR7+0x18300] ;  /* 0x018300071c117984 */ /* 0x000fe80008000800 */
[----:B--2---:R-:W-:Y:S04]  /*23640*/  STL.64 [R1+0x1260], R26 ;  /* 0x0012601a01007387 */ /* 0x004fe80000100a00 */
[----:B---3--:R1:W-:Y:S02]  /*23650*/  STL.64 [R1+0x1258], R24 ;  /* 0x0012581801007387 */ /* 0x0083e40000100a00 */
[----:B-1----:R-:W-:-:S02]  /*23660*/  IMAD.MOV.U32 R24, RZ, RZ, R23 ;  /* 0x000000ffff187224 */ /* 0x002fc400078e0017 */
[----:B------:R-:W-:-:S05]  /*23670*/  IMAD.MOV.U32 R25, RZ, RZ, R22 ;  /* 0x000000ffff197224 */ /* 0x000fca00078e0016 */
[----:B------:R1:W-:Y:S04]  /*23680*/  STL.64 [R1+0x12f8], R24 ;  /* 0x0012f81801007387 */ /* 0x0003e80000100a00 */
[----:B------:R-:W-:Y:S04]  /*23690*/  STL.64 [R1+0x170], R12 ;  /* 0x0001700c01007387 */ /* 0x000fe80000100a00 */
[----:B------:R-:W-:Y:S04]  /*236a0*/  STL.64 [R1+0x178], R14 ;  /* 0x0001780e01007387 */ /* 0x000fe80000100a00 */
[----:B------:R-:W-:Y:S04]  /*236b0*/  LDS R12, [R0+UR7+0x18200] ;  /* 0x01820007000c7984 */ /* 0x000fe80008000800 */
[----:B------:R-:W-:Y:S04]  /*236c0*/  LDS R14, [R0+UR7+0x1a200] ;  /* 0x01a20007000e7984 */ /* 0x000fe80008000800 */
[----:B------:R-:W-:Y:S04]  /*236d0*/  LDS R13, [R28+UR7+0x18200] ;  /* 0x018200071c0d7984 */ /* 0x000fe80008000800 */
[----:B------:R-:W2:Y:S01]  /*236e0*/  LDS R15, [R28+UR7+0x1a200] ;  /* 0x01a200071c0f7984 */ /* 0x000ea20008000800 */
[----:B-1----:R-:W-:-:S02]  /*236f0*/  IMAD.MOV.U32 R24, RZ, RZ, R11 ;  /* 0x000000ffff187224 */ /* 0x002fc400078e000b */
[----:B------:R-:W-:-:S05]  /*23700*/  IMAD.MOV.U32 R25, RZ, RZ, R10 ;  /* 0x000000ffff197224 */ /* 0x000fca00078e000a */
[----:B------:R-:W-:Y:S04]  /*23710*/  STL.64 [R1+0x1310], R24 ;  /* 0x0013101801007387 */ /* 0x000fe80000100a00 */
[----:B------:R1:W-:Y:S04]  /*23720*/  STL.64 [R1+0x12e0], R4 ;  /* 0x0012e00401007387 */ /* 0x0003e80000100a00 */
[----:B-1----:R-:W3:Y:S04]  /*23730*/  LDL.LU R4, [R1+0x700] ;  /* 0x0007000001047983 */ /* 0x002ee80000300800 */
[----:B------:R-:W3:Y:S04]  /*23740*/  LDL.LU R5, [R1+0x704] ;  /* 0x0007040001057983 */ /* 0x000ee80000300800 */
[----:B------:R-:W4:Y:S04]  /*23750*/  LDL.LU R6, [R1+0x708] ;  /* 0x0007080001067983 */ /* 0x000f280000300800 */
[----:B------:R-:W4:Y:S04]  /*23760*/  LDL.LU R7, [R1+0x70c] ;  /* 0x00070c0001077983 */ /* 0x000f280000300800 */
[----:B------:R-:W2:Y:S04]  /*23770*/  LDL.64 R24, [R1+0x30] ;  /* 0x0000300001187983 */ /* 0x000ea80000100a00 */
[----:B--2---:R1:W-:Y:S04]  /*23780*/  STL.64 [R1+0x1328], R24 ;  /* 0x0013281801007387 */ /* 0x0043e80000100a00 */
[----:B-1----:R-:W2:Y:S04]  /*23790*/  LDL.64 R24, [R1+0x40] ;  /* 0x0000400001187983 */ /* 0x002ea80000100a00 */
[----:B--2---:R-:W-:Y:S04]  /*237a0*/  STL.64 [R1+0x1340], R24 ;  /* 0x0013401801007387 */ /* 0x004fe80000100a00 */
[----:B----4-:R-:W-:Y:S04]  /*237b0*/  STL.64 [R1+0x12f0], R6 ;  /* 0x0012f00601007387 */ /* 0x010fe80000100a00 */
[----:B---3--:R1:W-:Y:S04]  /*237c0*/  STL.64 [R1+0x12e8], R4 ;  /* 0x0012e80401007387 */ /* 0x0083e80000100a00 */
        /* <DEDUP_REMOVED lines=13> */
[----:B------:R-:W3:Y:S01]  /*238a0*/  LDL.LU R7, [R1+0x72c] ;  /* 0x00072c0001077983 */ /* 0x000ee20000300800 */
[C---:B----4-:R-:W-:Y:S03]  /*238b0*/  HMMA.1688.F32.TF32 R24, R12.reuse, R20, R24 ;  /* 0x000000140c18723c */ /* 0x050fe60000081018 */
        /* <DEDUP_REMOVED lines=12> */
[----:B------:R-:W3:Y:S04]  /*23980*/  LDL.64 R8, [R1] ;  /* 0x0000000001087983 */ /* 0x000ee80000100a00 */
[----:B------:R-:W-:Y:S04]  /*23990*/  STL.64 [R1+0x12d0], R18 ;  /* 0x0012d01201007387 */ /* 0x000fe80000100a00 */
[----:B------:R1:W-:Y:S04]  /*239a0*/  STL.64 [R1+0x12c8], R16 ;  /* 0x0012c81001007387 */ /* 0x0003e80000100a00 */
[----:B-1----:R-:W4:Y:S04]  /*239b0*/  LDL.LU R16, [R1+0x580] ;  /* 0x0005800001107983 */ /* 0x002f280000300800 */
[----:B------:R-:W4:Y:S04]  /*239c0*/  LDL.LU R17, [R1+0x584] ;  /* 0x0005840001117983 */ /* 0x000f280000300800 */
[----:B------:R-:W4:Y:S04]  /*239d0*/  LDL.LU R18, [R1+0x588] ;  /* 0x0005880001127983 */ /* 0x000f280000300800 */
[----:B------:R-:W4:Y:S04]  /*239e0*/  LDL.LU R19, [R1+0x58c] ;  /* 0x00058c0001137983 */ /* 0x000f280000300800 */
[----:B------:R1:W-:Y:S04]  /*239f0*/  STL.64 [R1+0x160], R24 ;  /* 0x0001601801007387 */ /* 0x0003e80000100a00 */
[----:B------:R-:W-:Y:S04]  /*23a00*/  STL.64 [R1+0x168], R26 ;  /* 0x0001681a01007387 */ /* 0x000fe80000100a00 */
        /* <DEDUP_REMOVED lines=27> */
[----:B------:R-:W-:Y:S04]  /*23bc0*/  STL.64 [R1+0x120], R4 ;  /* 0x0001200401007387 */ /* 0x000fe80000100a00 */
[----:B------:R1:W-:Y:S04]  /*23bd0*/  STL.64 [R1+0x128], R6 ;  /* 0x0001280601007387 */ /* 0x0003e80000100a00 */
[----:B-1----:R-:W3:Y:S04]  /*23be0*/  LDL.LU.64 R6, [R1+0x12f0] ;  /* 0x0012f00001067983 */ /* 0x002ee80000300a00 */
[----:B------:R-:W3:Y:S04]  /*23bf0*/  LDL.LU.64 R4, [R1+0x12e8] ;  /* 0x0012e80001047983 */ /* 0x000ee80000300a00 */
[----:B------:R1:W-:Y:S04]  /*23c00*/  STL.64 [R1+0x1278], R24 ;  /* 0x0012781801007387 */ /* 0x0003e80000100a00 */
[----:B-1----:R-:W2:Y:S01]  /*23c10*/  LDL.64 R24, [R1+0x20] ;  /* 0x0000200001187983 */ /* 0x002ea20000100a00 */
[----:B---3--:R-:W-:Y:S03]  /*23c20*/  HMMA.1688.F32.TF32 R4, R12, R8, R4 ;  /* 0x000000080c04723c */ /* 0x008fe60000081004 */
[----:B--2---:R1:W-:Y:S02]  /*23c30*/  STL.64 [R1+0x1290], R24 ;  /* 0x0012901801007387 */ /* 0x0043e40000100a00 */
[----:B-1----:R-:W-:Y:S01]  /*23c40*/  MOV R24, R23 ;  /* 0x0000001700187202 */ /* 0x002fe20000000f00 */
[----:B------:R-:W-:-:S05]  /*23c50*/  IMAD.MOV.U32 R25, RZ, RZ, R22 ;  /* 0x000000ffff197224 */ /* 0x000fca00078e0016 */
[----:B------:R1:W-:Y:S02]  /*23c60*/  STL.64 [R1+0x12a8], R24 ;  /* 0x0012a81801007387 */ /* 0x0003e40000100a00 */
[----:B-1----:R-:W-:Y:S02]  /*23c70*/  IMAD.MOV.U32 R24, RZ, RZ, R11 ;  /* 0x000000ffff187224 */ /* 0x002fe400078e000b */
[----:B------:R-:W-:-:S05]  /*23c80*/  IMAD.MOV.U32 R25, RZ, RZ, R10 ;  /* 0x000000ffff197224 */ /* 0x000fca00078e000a */
[----:B------:R1:W-:Y:S01]  /*23c90*/  STL.64 [R1+0x12c0], R24 ;  /* 0x0012c01801007387 */ /* 0x0003e20000100a00 */
[----:B------:R-:W-:Y:S02]  /*23ca0*/  IMAD.MOV.U32 R23, RZ, RZ, R8 ;  /* 0x000000ffff177224 */ /* 0x000fe400078e0008 */
[----:B------:R-:W-:Y:S01]  /*23cb0*/  IMAD.MOV.U32 R22, RZ, RZ, R9 ;  /* 0x000000ffff167224 */ /* 0x000fe200078e0009 */
[----:B-1----:R-:W2:Y:S04]  /*23cc0*/  LDL.LU R24, [R1+0x6f0] ;  /* 0x0006f00001187983 */ /* 0x002ea80000300800 */
[----:B------:R-:W2:Y:S04]  /*23cd0*/  LDL.LU R25, [R1+0x6f4] ;  /* 0x0006f40001197983 */ /* 0x000ea80000300800 */
[----:B------:R-:W2:Y:S04]  /*23ce0*/  LDL.LU R26, [R1+0x6f8] ;  /* 0x0006f800011a7983 */ /* 0x000ea80000300800 */
[----:B------:R-:W2:Y:S04]  /*23cf0*/  LDL.LU R27, [R1+0x6fc] ;  /* 0x0006fc00011b7983 */ /* 0x000ea80000300800 */
[----:B------:R1:W-:Y:S04]  /*23d00*/  STL.64 [R1+0x110], R4 ;  /* 0x0001100401007387 */ /* 0x0003e80000100a00 */
[----:B------:R-:W-:Y:S04]  /*23d10*/  STL.64 [R1+0x118], R6 ;  /* 0x0001180601007387 */ /* 0x000fe80000100a00 */
[----:B-1----:R-:W4:Y:S04]  /*23d20*/  LDL.LU.64 R4, [R1+0x12e0] ;  /* 0x0012e00001047983 */ /* 0x002f280000300a00 */
[----:B------:R-:W2:Y:S02]  /*23d30*/  LDL.LU.64 R8, [R1+0x12d8] ;  /* 0x0012d80001087983 */ /* 0x000ea40000300a00 */
[C---:B--2---:R-:W-:Y:S08]  /*23d40*/  HMMA.1688.F32.TF32 R24, R12.reuse, R8, R24 ;  /* 0x000000080c18723c */ /* 0x044ff00000081018 */
[----:B----4-:R-:W-:Y:S11]  /*23d50*/  HMMA.1688.F32.TF32 R12, R12, R4, R16 ;  /* 0x000000040c0c723c */ /* 0x010ff60000081010 */
[----:B------:R1:W-:Y:S04]  /*23d60*/  STL.64 [R1+0x100], R24 ;  /* 0x0001001801007387 */ /* 0x0003e80000100a00 */
[----:B------:R2:W-:Y:S04]  /*23d70*/  STL.64 [R1+0x108], R26 ;  /* 0x0001081a01007387 */ /* 0x0005e80000100a00 */
[----:B------:R-:W-:-:S02]  /*23d80*/  IMAD.MOV.U32 R10, RZ, RZ, R14 ;  /* 0x000000ffff0a7224 */ /* 0x000fc400078e000e */
[----:B------:R-:W-:Y:S01]  /*23d90*/  IMAD.MOV.U32 R11, RZ, RZ, R15 ;  /* 0x000000ffff0b7224 */ /* 0x000fe200078e000f */
[----:B-1----:R-:W3:Y:S04]  /*23da0*/  LDL.LU R24, [R1+0x570] ;  /* 0x0005700001187983 */ /* 0x002ee80000300800 */
[----:B------:R-:W3:Y:S04]  /*23db0*/  LDL.LU R25, [R1+0x574] ;  /* 0x0005740001197983 */ /* 0x000ee80000300800 */
[----:B--2---:R-:W3:Y:S04]  /*23dc0*/  LDL.LU R26, [R1+0x578] ;  /* 0x00057800011a7983 */ /* 0x004ee80000300800 */
[----:B------:R-:W3:Y:S04]  /*23dd0*/  LDL.LU R27, [R1+0x57c] ;  /* 0x00057c00011b7983 */ /* 0x000ee80000300800 */
[----:B------:R-:W3:Y:S04]  /*23de0*/  LDL.LU.64 R18, [R1+0x12d0] ;  /* 0x0012d00001127983 */ /* 0x000ee80000300a00 */
[----:B------:R-:W3:Y:S04]  /*23df0*/  LDL.LU.64 R16, [R1+0x12c8] ;  /* 0x0012c80001107983 */ /* 0x000ee80000300a00 */
[----:B------:R-:W-:Y:S04]  /*23e00*/  STL.64 [R1+0x1288], R10 ;  /* 0x0012880a01007387 */ /* 0x000fe80000100a00 */
        /* <DEDUP_REMOVED lines=10> */
[----:B------:R-:W4:Y:S01]  /*23eb0*/  LDL.LU R11, [R1+0x55c] ;  /* 0x00055c00010b7983 */ /* 0x000f220000300800 */
[----:B---3--:R-:W-:Y:S01]  /*23ec0*/  HMMA.1688.F32.TF32 R24, R16, R20, R24 ;  /* 0x000000141018723c */ /* 0x008fe20000081018 */
[----:B------:R-:W-:-:S02]  /*23ed0*/  IMAD.MOV.U32 R6, RZ, RZ, R12 ;  /* 0x000000ffff067224 */ /* 0x000fc400078e000c */
[----:B------:R-:W-:Y:S01]  /*23ee0*/  IMAD.MOV.U32 R7, RZ, RZ, R13 ;  /* 0x000000ffff077224 */ /* 0x000fe200078e000d */
        /* <DEDUP_REMOVED lines=8> */
[----:B-1----:R-:W3:Y:S04]  /*23f70*/  LDL.LU R4, [R1+0x530] ;  /* 0x0005300001047983 */ /* 0x002ee80000300800 */
[----:B------:R-:W3:Y:S04]  /*23f80*/  LDL.LU R5, [R1+0x534] ;  /* 0x0005340001057983 */ /* 0x000ee80000300800 */
[----:B------:R-:W3:Y:S04]  /*23f90*/  LDL.LU R6, [R1+0x538] ;  /* 0x0005380001067983 */ /* 0x000ee80000300800 */
[----:B------:R-:W3:Y:S04]  /*23fa0*/  LDL.LU R7, [R1+0x53c] ;  /* 0x00053c0001077983 */ /* 0x000ee80000300800 */
        /* <DEDUP_REMOVED lines=14> */
[----:B-1----:R-:W2:Y:S01]  /*24090*/  LDL.LU.64 R24, [R1+0x1290] ;  /* 0x0012900001187983 */ /* 0x002ea20000300a00 */
[----:B------:R-:W-:Y:S02]  /*240a0*/  IMAD.MOV.U32 R12, RZ, RZ, R23 ;  /* 0x000000ffff0c7224 */ /* 0x000fe400078e0017 */
[----:B------:R-:W-:Y:S01]  /*240b0*/  IMAD.MOV.U32 R13, RZ, RZ, R22 ;  /* 0x000000ffff0d7224 */ /* 0x000fe200078e0016 */
[----:B--2---:R-:W-:Y:S01]  /*240c0*/  HMMA.1688.F32.TF32 R8, R16, R24, R8 ;  /* 0x000000181008723c */ /* 0x004fe20000081008 */
[----:B------:R-:W-:-:S02]  /*240d0*/  IMAD.MOV.U32 R23, RZ, RZ, R24 ;  /* 0x000000ffff177224 */ /* 0x000fc400078e0018 */
[----:B------:R-:W-:-:S15]  /*240e0*/  IMAD.MOV.U32 R22, RZ, RZ, R25 ;  /* 0x000000ffff167224 */ /* 0x000fde00078e0019 */
[----:B------:R-:W-:Y:S01]  /*240f0*/  NOP ;  /* 0x0000000000007918 */ /* 0x000fe20000000000 */
[----:B------:R-:W-:Y:S04]  /*24100*/  STL.64 [R1+0x3b0], R8 ;  /* 0x0003b00801007387 */ /* 0x000fe80000100a00 */
[----:B------:R1:W-:Y:S04]  /*24110*/  STL.64 [R1+0x3b8], R10 ;  /* 0x0003b80a01007387 */ /* 0x0003e80000100a00 */
[----:B-1----:R-:W2:Y:S04]  /*24120*/  LDL.LU.64 R10, [R1+0x1288] ;  /* 0x00128800010a7983 */ /* 0x002ea80000300a00 */
[----:B------:R-:W4:Y:S04]  /*24130*/  LDL.LU.64 R8, [R1+0x1280] ;  /* 0x0012800001087983 */ /* 0x000f280000300a00 */
[----:B------:R-:W3:Y:S02]  /*24140*/  LDL.LU.64 R24, [R1+0x1278] ;  /* 0x0012780001187983 */ /* 0x000ee40000300a00 */
[----:B---3--:R-:W-:Y:S02]  /*24150*/  HMMA.1688.F32.TF32 R24, R16, R24, R4 ;  /* 0x000000181018723c */ /* 0x008fe40000081004 */
[----:B------:R-:W3:Y:S04]  /*24160*/  LDL.LU.64 R6, [R1+0x1270] ;  /* 0x0012700001067983 */ /* 0x000ee80000300a00 */
[----:B------:R-:W2:-:S13]  /*24170*/  LDL.LU.64 R4, [R1+0x1268] ;  /* 0x0012680001047983 */ /* 0x000e9a0000300a00 */
        /* <DEDUP_REMOVED lines=9> */
[----:B------:R-:W-:Y:S04]  /*24210*/  STL.64 [R1+0x11e8], R10 ;  /* 0x0011e80a01007387 */ /* 0x000fe80000100a00 */
[----:B----4-:R-:W-:Y:S01]  /*24220*/  STL.64 [R1+0x11e0], R8 ;  /* 0x0011e00801007387 */ /* 0x010fe20000100a00 */
[----:B--2---:R-:W-:-:S15]  /*24230*/  HMMA.1688.F32.TF32 R12, R16, R8, R24 ;  /* 0x00000008100c723c */ /* 0x004fde0000081018 */
[----:B------:R-:W-:-:S04]  /*24240*/  NOP ;  /* 0x0000000000007918 */ /* 0x000fc80000000000 */
[----:B------:R-:W-:Y:S04]  /*24250*/  STL.64 [R1+0x380], R12 ;  /* 0x0003800c01007387 */ /* 0x000fe80000100a00 */
[----:B------:R-:W-:Y:S04]  /*24260*/  STL.64 [R1+0x388], R14 ;  /* 0x0003880e01007387 */ /* 0x000fe80000100a00 */
[----:B------:R-:W2:Y:S04]  /*24270*/  LDL.LU R24, [R1+0x450] ;  /* 0x0004500001187983 */ /* 0x000ea80000300800 */
        /* <DEDUP_REMOVED lines=17> */
[----:B--2---:R-:W-:Y:S04]  /*24390*/  STL.64 [R1+0x11f8], R10 ;  /* 0x0011f80a01007387 */ /* 0x004fe80000100a00 */
[----:B------:R1:W-:Y:S04]  /*243a0*/  STL.64 [R1+0x11f0], R8 ;  /* 0x0011f00801007387 */ /* 0x0003e80000100a00 */
[----:B-1----:R-:W2:Y:S04]  /*243b0*/  LDL.64 R8, [R1+0x10] ;  /* 0x0000100001087983 */ /* 0x002ea80000100a00 */
[----:B--2---:R1:W-:Y:S02]  /*243c0*/  STL.64 [R1+0x1208], R8 ;  /* 0x0012080801007387 */ /* 0x0043e40000100a00 */
[----:B-1----:R-:W-:-:S02]  /*243d0*/  IMAD.MOV.U32 R8, RZ, RZ, R23 ;  /* 0x000000ffff087224 */ /* 0x002fc400078e0017 */
[----:B------:R-:W-:-:S05]  /*243e0*/  IMAD.MOV.U32 R9, RZ, RZ, R22 ;  /* 0x000000ffff097224 */ /* 0x000fca00078e0016 */
[----:B------:R1:W-:Y:S04]  /*243f0*/  STL.64 [R1+0x1220], R8 ;  /* 0x0012200801007387 */ /* 0x0003e80000100a00 */
[----:B-1----:R-:W2:Y:S04]  /*24400*/  LDL.64 R8, [R1+0x30] ;  /* 0x0000300001087983 */ /* 0x002ea80000100a00 */
[----:B--2---:R-:W-:Y:S04]  /*24410*/  STL.64 [R1+0x1238], R8 ;  /* 0x0012380801007387 */ /* 0x004fe80000100a00 */
[----:B----4-:R-:W-:Y:S04]  /*24420*/  STL.64 [R1+0x1150], R26 ;  /* 0x0011501a01007387 */ /* 0x010fe80000100a00 */
[----:B------:R1:W-:Y:S04]  /*24430*/  STL.64 [R1+0x1148], R24 ;  /* 0x0011481801007387 */ /* 0x0003e80000100a00 */
[----:B-1----:R-:W2:Y:S04]  /*24440*/  LDL.64 R24, [R1] ;  /* 0x0000000001187983 */ /* 0x002ea80000100a00 */
[----:B--2---:R1:W-:Y:S04]  /*24450*/  STL.64 [R1+0x1200], R24 ;  /* 0x0012001801007387 */ /* 0x0043e80000100a00 */
[----:B-1----:R-:W2:Y:S04]  /*24460*/  LDL.LU R24, [R1+0x6a0] ;  /* 0x0006a00001187983 */ /* 0x002ea80000300800 */
[----:B------:R-:W2:Y:S04]  /*24470*/  LDL.LU R25, [R1+0x6a4] ;  /* 0x0006a40001197983 */ /* 0x000ea80000300800 */
[----:B------:R-:W4:Y:S04]  /*24480*/  LDL.LU R26, [R1+0x6a8] ;  /* 0x0006a800011a7983 */ /* 0x000f280000300800 */
[----:B------:R-:W4:Y:S04]  /*24490*/  LDL.LU R27, [R1+0x6ac] ;  /* 0x0006ac00011b7983 */ /* 0x000f280000300800 */
[----:B------:R-:W2:Y:S01]  /*244a0*/  LDL.64 R8, [R1+0x40] ;  /* 0x0000400001087983 */ /* 0x000ea20000100a00 */
[----:B---3--:R-:W-:Y:S03]  /*244b0*/  HMMA.1688.F32.TF32 R12, R16, R4, R12 ;  /* 0x00000004100c723c */ /* 0x008fe6000008100c */
[----:B------:R-:W-:Y:S04]  /*244c0*/  LDS R18, [R0+UR7+0x1a500] ;  /* 0x01a5000700127984 */ /* 0x000fe80008000800 */
[----:B------:R-:W1:Y:S04]  /*244d0*/  LDS R19, [R28+UR7+0x1a500] ;  /* 0x01a500071c137984 */ /* 0x000e680008000800 */
[----:B------:R-:W-:Y:S04]  /*244e0*/  LDS R16, [R0+UR7+0x18500] ;  /* 0x0185000700107984 */ /* 0x000fe80008000800 */
[----:B------:R-:W3:Y:S04]  /*244f0*/  LDS R17, [R28+UR7+0x18500] ;  /* 0x018500071c117984 */ /* 0x000ee80008000800 */
[----:B--2---:R2:W-:Y:S04]  /*24500*/  STL.64 [R1+0x1240], R8 ;  /* 0x0012400801007387 */ /* 0x0045e80000100a00 */
[----:B--2---:R-:W2:Y:S04]  /*24510*/  LDL.LU R8, [R1+0x6e0] ;  /* 0x0006e00001087983 */ /* 0x004ea80000300800 */
[----:B------:R-:W2:Y:S04]  /*24520*/  LDL.LU R9, [R1+0x6e4] ;  /* 0x0006e40001097983 */ /* 0x000ea80000300800 */
[----:B------:R-:W2:Y:S04]  /*24530*/  LDL.LU R10, [R1+0x6e8] ;  /* 0x0006e800010a7983 */ /* 0x000ea80000300800 */
[----:B------:R-:W2:Y:S04]  /*24540*/  LDL.LU R11, [R1+0x6ec] ;  /* 0x0006ec00010b7983 */ /* 0x000ea80000300800 */
[----:B----4-:R-:W-:Y:S04]  /*24550*/  STL.64 [R1+0x1218], R26 ;  /* 0x0012181a01007387 */ /* 0x010fe80000100a00 */
[----:B------:R4:W-:Y:S04]  /*24560*/  STL.64 [R1+0x1210], R24 ;  /* 0x0012101801007387 */ /* 0x0009e80000100a00 */
[----:B----4-:R-:W4:Y:S04]  /*24570*/  LDL.LU R24, [R1+0x6b0] ;  /* 0x0006b00001187983 */ /* 0x010f280000300800 */
[----:B------:R-:W4:Y:S04]  /*24580*/  LDL.LU R25, [R1+0x6b4] ;  /* 0x0006b40001197983 */ /* 0x000f280000300800 */
[----:B------:R-:W2:Y:S04]  /*24590*/  LDL.LU R26, [R1+0x6b8] ;  /* 0x0006b800011a7983 */ /* 0x000ea80000300800 */
[----:B------:R-:W2:Y:S04]  /*245a0*/  LDL.LU R27, [R1+0x6bc] ;  /* 0x0006bc00011b7983 */ /* 0x000ea80000300800 */
[----:B--2---:R-:W-:Y:S04]  /*245b0*/  STL.64 [R1+0x1230], R26 ;  /* 0x0012301a01007387 */ /* 0x004fe80000100a00 */
[----:B----4-:R2:W-:Y:S04]  /*245c0*/  STL.64 [R1+0x1228], R24 ;  /* 0x0012281801007387 */ /* 0x0105e80000100a00 */
[----:B--2---:R-:W2:Y:S04]  /*245d0*/  LDL.LU R24, [R1+0x6c0] ;  /* 0x0006c00001187983 */ /* 0x004ea80000300800 */
[----:B------:R-:W2:Y:S04]  /*245e0*/  LDL.LU R25, [R1+0x6c4] ;  /* 0x0006c40001197983 */ /* 0x000ea80000300800 */
[----:B------:R-:W2:Y:S04]  /*245f0*/  LDL.LU R26, [R1+0x6c8] ;  /* 0x0006c800011a7983 */ /* 0x000ea80000300800 */
[----:B------:R-:W2:Y:S04]  /*24600*/  LDL.LU R27, [R1+0x6cc] ;  /* 0x0006cc00011b7983 */ /* 0x000ea80000300800 */
[----:B------:R-:W-:Y:S04]  /*24610*/  STL.64 [R1+0x11d8], R6 ;  /* 0x0011d80601007387 */ /* 0x000fe80000100a00 */
[----:B------:R4:W-:Y:S04]  /*24620*/  STL.64 [R1+0x11d0], R4 ;  /* 0x0011d00401007387 */ /* 0x0009e80000100a00 */
[----:B------:R-:W-:Y:S04]  /*24630*/  STL.64 [R1+0x2f0], R12 ;  /* 0x0002f00c01007387 */ /* 0x000fe80000100a00 */
[----:B------:R-:W-:Y:S04]  /*24640*/  STL.64 [R1+0x2f8], R14 ;  /* 0x0002f80e01007387 */ /* 0x000fe80000100a00 */
[----:B------:R-:W-:Y:S04]  /*24650*/  LDS R12, [R0+UR7+0x18400] ;  /* 0x01840007000c7984 */ /* 0x000fe80008000800 */
[----:B------:R-:W-:Y:S04]  /*24660*/  LDS R14, [R0+UR7+0x1a400] ;  /* 0x01a40007000e7984 */ /* 0x000fe80008000800 */
[----:B------:R-:W-:Y:S04]  /*24670*/  LDS R13, [R28+UR7+0x18400] ;  /* 0x018400071c0d7984 */ /* 0x000fe80008000800 */
[----:B------:R-:W3:Y:S04]  /*24680*/  LDS R15, [R28+UR7+0x1a400] ;  /* 0x01a400071c0f7984 */ /* 0x000ee80008000800 */
[----:B----4-:R-:W4:Y:S04]  /*24690*/  LDL.LU R4, [R1+0x680] ;  /* 0x0006800001047983 */ /* 0x010f280000300800 */
[----:B------:R-:W4:Y:S04]  /*246a0*/  LDL.LU R5, [R1+0x684] ;  /* 0x0006840001057983 */ /* 0x000f280000300800 */
[----:B------:R-:W4:Y:S04]  /*246b0*/  LDL.LU R6, [R1+0x688] ;  /* 0x0006880001067983 */ /* 0x000f280000300800 */
[----:B------:R-:W4:Y:S04]  /*246c0*/  LDL.LU R7, [R1+0x68c] ;  /* 0x00068c0001077983 */ /* 0x000f280000300800 */
[----:B-1----:R-:W-:Y:S04]  /*246d0*/  STL.64 [R1+0x11c8], R18 ;  /* 0x0011c81201007387 */ /* 0x002fe80000100a00 */
[----:B---3--:R1:W-:Y:S04]  /*246e0*/  STL.64 [R1+0x11c0], R16 ;  /* 0x0011c01001007387 */ /* 0x0083e80000100a00 */
[----:B-1----:R-:W3:Y:S04]  /*246f0*/  LDL.LU R16, [R1+0x6d0] ;  /* 0x0006d00001107983 */ /* 0x002ee80000300800 */
[----:B------:R-:W3:Y:S04]  /*24700*/  LDL.LU R17, [R1+0x6d4] ;  /* 0x0006d40001117983 */ /* 0x000ee80000300800 */
[----:B------:R-:W3:Y:S04]  /*24710*/  LDL.LU R18, [R1+0x6d8] ;  /* 0x0006d80001127983 */ /* 0x000ee80000300800 */
[----:B------:R-:W3:Y:S01]  /*24720*/  LDL.LU R19, [R1+0x6dc] ;  /* 0x0006dc0001137983 */ /* 0x000ee20000300800 */
[----:B------:R-:W-:-:S15]  /*24730*/  HMMA.1688.F32.TF32 R8, R12, R20, R8 ;  /* 0x000000140c08723c */ /* 0x000fde0000081008 */
[----:B------:R-:W-:-:S04]  /*24740*/  NOP ;  /* 0x0000000000007918 */ /* 0x000fc80000000000 */
[----:B------:R1:W-:Y:S04]  /*24750*/  STL.64 [R1+0x2e0], R8 ;  /* 0x0002e00801007387 */ /* 0x0003e80000100a00 */
[----:B------:R-:W-:Y:S04]  /*24760*/  STL.64 [R1+0x2e8], R10 ;  /* 0x0002e80a01007387 */ /* 0x000fe80000100a00 */
[----:B-1----:R-:W3:Y:S02]  /*24770*/  LDL.LU.64 R8, [R1+0x1240] ;  /* 0x0012400001087983 */ /* 0x002ee40000300a00 */
[----:B---3--:R-:W-:-:S15]  /*24780*/  HMMA.1688.F32.TF32 R16, R12, R8, R16 ;  /* 0x000000080c10723c */ /* 0x008fde0000081010 */
[----:B------:R-:W-:-:S04]  /*24790*/  NOP ;  /* 0x0000000000007918 */ /* 0x000fc80000000000 */
[----:B------:R1:W-:Y:S04]  /*247a0*/  STL.64 [R1+0x2d0], R16 ;  /* 0x0002d01001007387 */ /* 0x0003e80000100a00 */
[----:B------:R3:W-:Y:S01]  /*247b0*/  STL.64 [R1+0x2d8], R18 ;  /* 0x0002d81201007387 */ /* 0x0007e20000100a00 */
[----:B-1----:R-:W-:Y:S02]  /*247c0*/  IMAD.MOV.U32 R17, RZ, RZ, R8 ;  /* 0x000000ffff117224 */ /* 0x002fe400078e0008 */
[----:B------:R-:W-:Y:S02]  /*247d0*/  IMAD.MOV.U32 R16, RZ, RZ, R9 ;  /* 0x000000ffff107224 */ /* 0x000fe400078e0009 */
[----:B------:R-:W2:Y:S02]  /*247e0*/  LDL.LU.64 R8, [R1+0x1238] ;  /* 0x0012380001087983 */ /* 0x000ea40000300a00 */
[----:B--2---:R-:W-:Y:S01]  /*247f0*/  HMMA.1688.F32.TF32 R24, R12, R8, R24 ;  /* 0x000000080c18723c */ /* 0x004fe20000081018 */
[----:B---3--:R-:W-:-:S02]  /*24800*/  IMAD.MOV.U32 R19, RZ, RZ, R8 ;  /* 0x000000ffff137224 */ /* 0x008fc400078e0008 */
        /* <DEDUP_REMOVED lines=13> */
[----:B--2---:R-:W-:Y:S01]  /*248e0*/  HMMA.1688.F32.TF32 R24, R12, R8, R24 ;  /* 0x000000080c18723c */ /* 0x004fe20000081018 */
[----:B------:R-:W-:-:S02]  /*248f0*/  IMAD.MOV.U32 R23, RZ, RZ, R8 ;  /* 0x000000ffff177224 */ /* 0x000fc400078e0008 */
[----:B------:R-:W-:-:S15]  /*24900*/  IMAD.MOV.U32 R22, RZ, RZ, R9 ;  /* 0x000000ffff167224 */ /* 0x000fde00078e0009 */
[----:B------:R-:W-:Y:S01]  /*24910*/  NOP ;  /* 0x0000000000007918 */ /* 0x000fe20000000000 */
[----:B------:R1:W-:Y:S04]  /*24920*/  STL.64 [R1+0x2a0], R24 ;  /* 0x0002a01801007387 */ /* 0x0003e80000100a00 */
[----:B------:R-:W-:Y:S04]  /*24930*/  STL.64 [R1+0x2a8], R26 ;  /* 0x0002a81a01007387 */ /* 0x000fe80000100a00 */
[----:B-1----:R-:W2:Y:S04]  /*24940*/  LDL.LU.64 R24, [R1+0x1200] ;  /* 0x0012000001187983 */ /* 0x002ea80000300a00 */
[----:B------:R-:W2:Y:S04]  /*24950*/  LDL.LU.64 R10, [R1+0x11f8] ;  /* 0x0011f800010a7983 */ /* 0x000ea80000300a00 */
[----:B------:R-:W2:Y:S02]  /*24960*/  LDL.LU.64 R8, [R1+0x11f0] ;  /* 0x0011f00001087983 */ /* 0x000ea40000300a00 */
[----:B--2---:R-:W-:-:S15]  /*24970*/  HMMA.1688.F32.TF32 R8, R12, R24, R8 ;  /* 0x000000180c08723c */ /* 0x004fde0000081008 */
        /* <DEDUP_REMOVED lines=8> */
[----:B------:R1:W-:Y:S04]  /*24a00*/  STL.64 [R1+0x1180], R24 ;  /* 0x0011801801007387 */ /* 0x0003e80000100a00 */
[----:B-1----:R-:W3:Y:S01]  /*24a10*/  LDL.64 R24, [R1+0x20] ;  /* 0x0000200001187983 */ /* 0x002ee20000100a00 */
[----:B----4-:R-:W-:Y:S03]  /*24a20*/  HMMA.1688.F32.TF32 R4, R12, R8, R4 ;  /* 0x000000080c04723c */ /* 0x010fe60000081004 */
[----:B---3--:R1:W-:Y:S02]  /*24a30*/  STL.64 [R1+0x1188], R24 ;  /* 0x0011881801007387 */ /* 0x0083e40000100a00 */
[----:B-1----:R-:W-:-:S02]  /*24a40*/  IMAD.MOV.U32 R24, RZ, RZ, R19 ;  /* 0x000000ffff187224 */ /* 0x002fc400078e0013 */
[----:B------:R-:W-:-:S05]  /*24a50*/  IMAD.MOV.U32 R25, RZ, RZ, R18 ;  /* 0x000000ffff197224 */ /* 0x000fca00078e0012 */
[----:B------:R1:W-:Y:S02]  /*24a60*/  STL.64 [R1+0x11a0], R24 ;  /* 0x0011a01801007387 */ /* 0x0003e40000100a00 */
        /* <DEDUP_REMOVED lines=9> */
[----:B------:R-:W4:Y:S04]  /*24b00*/  LDL.LU R26, [R1+0x4f8] ;  /* 0x0004f800011a7983 */ /* 0x000f280000300800 */
[----:B------:R-:W4:Y:S04]  /*24b10*/  LDL.LU R27, [R1+0x4fc] ;  /* 0x0004fc00011b7983 */ /* 0x000f280000300800 */
[----:B------:R-:W-:Y:S04]  /*24b20*/  STL.64 [R1+0x280], R4 ;  /* 0x0002800401007387 */ /* 0x000fe80000100a00 */
[----:B------:R1:W-:Y:S04]  /*24b30*/  STL.64 [R1+0x288], R6 ;  /* 0x0002880601007387 */ /* 0x0003e80000100a00 */
[----:B-1----:R-:W3:Y:S04]  /*24b40*/  LDL.LU.64 R6, [R1+0x11d8] ;  /* 0x0011d80001067983 */ /* 0x002ee80000300a00 */
[----:B------:R-:W3:Y:S04]  /*24b50*/  LDL.LU.64 R4, [R1+0x11d0] ;  /* 0x0011d00001047983 */ /* 0x000ee80000300a00 */
        /* <DEDUP_REMOVED lines=18> */
[----:B---3--:R-:W-:Y:S03]  /*24c80*/  HMMA.1688.F32.TF32 R12, R12, R4, R16 ;  /* 0x000000040c0c723c */ /* 0x008fe60000081010 */
        /* <DEDUP_REMOVED lines=14> */
[----:B----4-:R-:W-:-:S15]  /*24d70*/  HMMA.1688.F32.TF32 R24, R16, R20, R24 ;  /* 0x000000141018723c */ /* 0x010fde0000081018 */
[----:B------:R-:W-:-:S04]  /*24d80*/  NOP ;  /* 0x0000000000007918 */ /* 0x000fc80000000000 */
        /* <DEDUP_REMOVED lines=14> */
[----:B-1----:R-:W3:Y:S02]  /*24e70*/  LDL.LU.64 R24, [R1+0x1188] ;  /* 0x0011880001187983 */ /* 0x002ee40000300a00 */
[----:B---3--:R-:W-:-:S15]  /*24e80*/  HMMA.1688.F32.TF32 R12, R16, R24, R12 ;  /* 0x00000018100c723c */ /* 0x008fde000008100c */
[----:B------:R-:W-:-:S04]  /*24e90*/  NOP ;  /* 0x0000000000007918 */ /* 0x000fc80000000000 */
[----:B------:R-:W-:Y:S04]  /*24ea0*/  STL.64 [R1+0x1b0], R12 ;  /* 0x0001b00c01007387 */ /* 0x000fe80000100a00 */
[----:B------:R1:W-:Y:S02]  /*24eb0*/  STL.64 [R1+0x1b8], R14 ;  /* 0x0001b80e01007387 */ /* 0x0003e40000100a00 */
[----:B-1----:R-:W-:Y:S02]  /*24ec0*/  IMAD.MOV.U32 R15, RZ, RZ, R24 ;  /* 0x000000ffff0f7224 */ /* 0x002fe400078e0018 */
[----:B------:R-:W-:Y:S02]  /*24ed0*/  IMAD.MOV.U32 R14, RZ, RZ, R25 ;  /* 0x000000ffff0e7224 */ /* 0x000fe400078e0019 */
        /* <DEDUP_REMOVED lines=23> */
[----:B--2---:R-:W-:Y:S04]  /*25050*/  STL.64 [R1+0x10c0], R10 ;  /* 0x0010c00a01007387 */ /* 0x004fe80000100a00 */
[----:B------:R3:W-:Y:S04]  /*25060*/  STL.64 [R1+0x10b8], R8 ;  /* 0x0010b80801007387 */ /* 0x0007e80000100a00 */
[----:B------:R-:W-:Y:S04]  /*25070*/  STL.64 [R1+0x10b0], R6 ;  /* 0x0010b00601007387 */ /* 0x000fe80000100a00 */
[----:B------:R1:W-:Y:S01]  /*25080*/  STL.64 [R1+0x10a8], R4 ;  /* 0x0010a80401007387 */ /* 0x0003e20000100a00 */
[----:B---3--:R-:W-:Y:S03]  /*25090*/  HMMA.1688.F32.TF32 R8, R16, R4, R24 ;  /* 0x000000041008723c */ /* 0x008fe60000081018 */
[----:B------:R-:W-:Y:S04]  /*250a0*/  LDS R16, [R0+UR7+0x18600] ;  /* 0x0186000700107984 */ /* 0x000fe80008000800 */
[----:B------:R-:W-:Y:S04]  /*250b0*/  LDS R18, [R0+UR7+0x1a600] ;  /* 0x01a6000700127984 */ /* 0x000fe80008000800 */
[----:B------:R-:W-:Y:S04]  /*250c0*/  LDS R17, [R28+UR7+0x18600] ;  /* 0x018600071c117984 */ /* 0x000fe80008000800 */
[----:B------:R-:W2:Y:S04]  /*250d0*/  LDS R19, [R28+UR7+0x1a600] ;  /* 0x01a600071c137984 */ /* 0x000ea80008000800 */
[----:B------:R-:W-:Y:S04]  /*250e0*/  STL.64 [R1+0xf0], R8 ;  /* 0x0000f00801007387 */ /* 0x000fe80000100a00 */
[----:B------:R-:W-:Y:S04]  /*250f0*/  STL.64 [R1+0xf8], R10 ;  /* 0x0000f80a01007387 */ /* 0x000fe80000100a00 */
[----:B-1----:R-:W3:Y:S04]  /*25100*/  LDL.LU R4, [R1+0x610] ;  /* 0x0006100001047983 */ /* 0x002ee80000300800 */
[----:B------:R-:W3:Y:S04]  /*25110*/  LDL.LU R5, [R1+0x614] ;  /* 0x0006140001057983 */ /* 0x000ee80000300800 */
        /* <DEDUP_REMOVED lines=9> */
[----:B------:R-:W-:Y:S02]  /*251b0*/  IMAD.MOV.U32 R25, RZ, RZ, R14 ;  /* 0x000000ffff197224 */ /* 0x000fe400078e000e */
[----:B------:R-:W-:Y:S02]  /*251c0*/  IMAD.MOV.U32 R8, RZ, RZ, R13 ;  /* 0x000000ffff087224 */ /* 0x000fe400078e000d */
[----:B------:R-:W-:Y:S01]  /*251d0*/  IMAD.MOV.U32 R9, RZ, RZ, R12 ;  /* 0x000000ffff097224 */ /* 0x000fe200078e000c */
[----:B------:R-:W-:Y:S04]  /*251e0*/  LDS R14, [R0+UR7+0x1a700] ;  /* 0x01a70007000e7984 */ /* 0x000fe80008000800 */
[----:B------:R1:W-:Y:S04]  /*251f0*/  STL.64 [R1+0x1100], R24 ;  /* 0x0011001801007387 */ /* 0x0003e80000100a00 */
[----:B------:R-:W2:Y:S04]  /*25200*/  LDS R15, [R28+UR7+0x1a700] ;  /* 0x01a700071c0f7984 */ /* 0x000ea80008000800 */
[----:B------:R-:W-:Y:S04]  /*25210*/  LDS R12, [R0+UR7+0x18700] ;  /* 0x01870007000c7984 */ /* 0x000fe80008000800 */
[----:B------:R-:W2:Y:S04]  /*25220*/  LDS R13, [R28+UR7+0x18700] ;  /* 0x018700071c0d7984 */ /* 0x000ea80008000800 */
[----:B-1----:R-:W2:Y:S04]  /*25230*/  LDL.LU.64 R24, [R1+0x30] ;  /* 0x0000300001187983 */ /* 0x002ea80000300a00 */
[----:B--2---:R1:W-:Y:S04]  /*25240*/  STL.64 [R1+0x1118], R24 ;  /* 0x0011181801007387 */ /* 0x0043e80000100a00 */
[----:B----4-:R-:W-:Y:S04]  /*25250*/  STL.64 [R1+0x10d0], R6 ;  /* 0x0010d00601007387 */ /* 0x010fe80000100a00 */
[----:B---3--:R-:W-:Y:S04]  /*25260*/  STL.64 [R1+0x10c8], R4 ;  /* 0x0010c80401007387 */ /* 0x008fe80000100a00 */
[----:B-1----:R-:W2:Y:S04]  /*25270*/  LDL.LU.64 R24, [R1+0x40] ;  /* 0x0000400001187983 */ /* 0x002ea80000300a00 */
[----:B--2---:R-:W-:Y:S04]  /*25280*/  STL.64 [R1+0x1130], R24 ;  /* 0x0011301801007387 */ /* 0x004fe80000100a00 */
[----:B------:R1:W-:Y:S04]  /*25290*/  STL.64 [R1+0x10d8], R8 ;  /* 0x0010d80801007387 */ /* 0x0003e80000100a00 */
[----:B-1----:R-:W2:Y:S04]  /*252a0*/  LDL.LU.64 R8, [R1+0x10] ;  /* 0x0000100001087983 */ /* 0x002ea80000300a00 */
[----:B--2---:R1:W-:Y:S04]  /*252b0*/  STL.64 [R1+0x10f8], R8 ;  /* 0x0010f80801007387 */ /* 0x0043e80000100a00 */
        /* <DEDUP_REMOVED lines=59> */
[----:B--2---:R-:W-:-:S15]  /*25670*/  HMMA.1688.F32.TF32 R24, R16, R8, R24 ;  /* 0x000000081018723c */ /* 0x004fde0000081018 */
[----:B------:R-:W-:-:S04]  /*25680*/  NOP ;  /* 0x0000000000007918 */ /* 0x000fc80000000000 */
[----:B------:R1:W-:Y:S04]  /*25690*/  STL.64 [R1+0xa0], R24 ;  /* 0x0000a01801007387 */ /* 0x0003e80000100a00 */
[----:B------:R2:W-:Y:S04]  /*256a0*/  STL.64 [R1+0xa8], R26 ;  /* 0x0000a81a01007387 */ /* 0x0005e80000100a00 */
[----:B-1----:R-:W3:Y:S01]  /*256b0*/  LDL.LU.64 R24, [R1+0x10e0] ;  /* 0x0010e00001187983 */ /* 0x002ee20000300a00 */
[----:B--2---:R-:W-:Y:S01]  /*256c0*/  IMAD.MOV.U32 R27, RZ, RZ, R8 ;  /* 0x000000ffff1b7224 */ /* 0x004fe200078e0008 */
[----:B------:R-:W-:-:S02]  /*256d0*/  MOV R26, R9 ;  /* 0x00000009001a7202 */ /* 0x000fc40000000f00 */
[----:B------:R-:W3:Y:S04]  /*256e0*/  LDL.LU.64 R8, [R1+0x10d8] ;  /* 0x0010d80001087983 */ /* 0x000ee80000300a00 */
[----:B------:R1:W-:Y:S02]  /*256f0*/  STL.64 [R1+0x1088], R26 ;  /* 0x0010881a01007387 */ /* 0x0003e40000100a00 */
[----:B-1----:R-:W-:Y:S02]  /*25700*/  IMAD.MOV.U32 R26, RZ, RZ, R3 ;  /* 0x000000ffff1a7224 */ /* 0x002fe400078e0003 */
[----:B------:R-:W-:Y:S01]  /*25710*/  IMAD.MOV.U32 R27, RZ, RZ, R2 ;  /* 0x000000ffff1b7224 */ /* 0x000fe200078e0002 */
[----:B---3--:R-:W-:Y:S01]  /*25720*/  HMMA.1688.F32.TF32 R8, R16, R8, R4 ;  /* 0x000000081008723c */ /* 0x008fe20000081004 */
[----:B------:R1:W-:Y:S04]  /*25730*/  STL.64 [R1+0x1080], R24 ;  /* 0x0010801801007387 */ /* 0x0003e80000100a00 */
[----:B-1----:R-:W2:Y:S04]  /*25740*/  LDL.LU R24, [R1+0x3f0] ;  /* 0x0003f00001187983 */ /* 0x002ea80000300800 */
[----:B------:R-:W2:Y:S04]  /*25750*/  LDL.LU R25, [R1+0x3f4] ;  /* 0x0003f40001197983 */ /* 0x000ea80000300800 */
[----:B------:R-:W3:Y:S04]  /*25760*/  LDL.LU.64 R6, [R1+0x10d0] ;  /* 0x0010d00001067983 */ /* 0x000ee80000300a00 */
[----:B------:R-:W3:Y:S02]  /*25770*/  LDL.LU.64 R4, [R1+0x10c8] ;  /* 0x0010c80001047983 */ /* 0x000ee40000300a00 */
[----:B------:R-:W-:-:S02]  /*25780*/  IMAD.MOV.U32 R2, RZ, RZ, R10 ;  /* 0x000000ffff027224 */ /* 0x000fc400078e000a */
[----:B------:R1:W-:Y:S01]  /*25790*/  STL.64 [R1+0x90], R8 ;  /* 0x0000900801007387 */ /* 0x0003e20000100a00 */
[----:B------:R-:W-:-:S03]  /*257a0*/  IMAD.MOV.U32 R3, RZ, RZ, R11 ;  /* 0x000000ffff037224 */ /* 0x000fc600078e000b */
[----:B------:R-:W2:Y:S04]  /*257b0*/  LDL.LU.64 R10, [R1+0x10c0] ;  /* 0x0010c000010a7983 */ /* 0x000ea80000300a00 */
[----:B-1----:R-:W3:Y:S04]  /*257c0*/  LDL.LU.64 R8, [R1+0x10b8] ;  /* 0x0010b80001087983 */ /* 0x002ee80000300a00 */
[----:B------:R-:W-:Y:S04]  /*257d0*/  STL [R1+0xdbc], R3 ;  /* 0x000dbc0301007387 */ /* 0x000fe80000100800 */
[----:B------:R-:W-:Y:S01]  /*257e0*/  STL [R1+0xdb8], R2 ;  /* 0x000db80201007387 */ /* 0x000fe20000100800 */
[----:B---3--:R-:W-:-:S15]  /*257f0*/  HMMA.1688.F32.TF32 R4, R16, R8, R4 ;  /* 0x000000081004723c */ /* 0x008fde0000081004 */
[----:B------:R-:W-:-:S04]  /*25800*/  NOP ;  /* 0x0000000000007918 */ /* 0x000fc80000000000 */
[----:B------:R-:W-:Y:S04]  /*25810*/  STL.64 [R1+0x80], R4 ;  /* 0x0000800401007387 */ /* 0x000fe80000100a00 */
[----:B------:R1:W-:Y:S04]  /*25820*/  STL.64 [R1+0x88], R6 ;  /* 0x0000880601007387 */ /* 0x0003e80000100a00 */
[----:B-1----:R-:W3:Y:S04]  /*25830*/  LDL.LU.64 R6, [R1+0x10b0] ;  /* 0x0010b00001067983 */ /* 0x002ee80000300a00 */
[----:B------:R-:W4:Y:S04]  /*25840*/  LDL.LU.64 R4, [R1+0x10a8] ;  /* 0x0010a80001047983 */ /* 0x000f280000300a00 */
[----:B--2---:R-:W-:Y:S04]  /*25850*/  STL.64 [R1+0x1048], R10 ;  /* 0x0010480a01007387 */ /* 0x004fe80000100a00 */
[----:B------:R1:W-:Y:S02]  /*25860*/  STL.64 [R1+0x1040], R8 ;  /* 0x0010400801007387 */ /* 0x0003e40000100a00 */
[----:B-1----:R-:W-:-:S02]  /*25870*/  IMAD.MOV.U32 R8, RZ, RZ, R28 ;  /* 0x000000ffff087224 */ /* 0x002fc400078e001c */
[----:B------:R-:W-:Y:S01]  /*25880*/  IMAD.MOV.U32 R9, RZ, RZ, R29 ;  /* 0x000000ffff097224 */ /* 0x000fe200078e001d */
[----:B------:R-:W2:Y:S04]  /*25890*/  LDL.LU R28, [R1+0x10a4] ;  /* 0x0010a400011c7983 */ /* 0x000ea80000300800 */
[----:B------:R-:W2:Y:S01]  /*258a0*/  LDL.LU R29, [R1+0x10a0] ;  /* 0x0010a000011d7983 */ /* 0x000ea20000300800 */
[----:B----4-:R-:W-:Y:S03]  /*258b0*/  HMMA.1688.F32.TF32 R16, R16, R4, R12 ;  /* 0x000000041010723c */ /* 0x010fe6000008100c */
[----:B------:R-:W4:Y:S04]  /*258c0*/  LDL.LU.64 R14, [R1+0x1098] ;  /* 0x00109800010e7983 */ /* 0x000f280000300a00 */
[----:B------:R-:W4:-:S12]  /*258d0*/  LDL.LU.64 R12, [R1+0x1090] ;  /* 0x00109000010c7983 */ /* 0x000f180000300a00 */
[----:B------:R1:W-:Y:S04]  /*258e0*/  STL.64 [R1+0x60], R16 ;  /* 0x0000601001007387 */ /* 0x0003e80000100a00 */
[----:B---3--:R-:W-:Y:S04]  /*258f0*/  STL.64 [R1+0x1038], R6 ;  /* 0x0010380601007387 */ /* 0x008fe80000100a00 */
[----:B------:R3:W-:Y:S01]  /*25900*/  STL.64 [R1+0x1030], R4 ;  /* 0x0010300401007387 */ /* 0x0007e20000100a00 */
[----:B-1----:R-:W-:Y:S02]  /*25910*/  IMAD.MOV.U32 R16, RZ, RZ, R23 ;  /* 0x000000ffff107224 */ /* 0x002fe400078e0017 */
[----:B------:R-:W-:Y:S01]  /*25920*/  IMAD.MOV.U32 R17, RZ, RZ, R22 ;  /* 0x000000ffff117224 */ /* 0x000fe200078e0016 */
[----:B---3--:R-:W3:Y:S04]  /*25930*/  LDL.LU R4, [R1+0x410] ;  /* 0x0004100001047983 */ /* 0x008ee80000300800 */
[----:B------:R-:W3:Y:S01]  /*25940*/  LDL.LU R5, [R1+0x414] ;  /* 0x0004140001057983 */ /* 0x000ee20000300800 */
[----:B--2---:R-:W-:Y:S01]  /*25950*/  IMAD.MOV.U32 R7, RZ, RZ, R28 ;  /* 0x000000ffff077224 */ /* 0x004fe200078e001c */
[----:B----4-:R-:W-:Y:S02]  /*25960*/  HMMA.1688.F32.TF32 R20, R12, R20, R24 ;  /* 0x000000140c14723c */ /* 0x010fe40000081018 */
[----:B------:R-:W2:Y:S04]  /*25970*/  LDL.LU.64 R26, [R1+0x1088] ;  /* 0x00108800011a7983 */ /* 0x000ea80000300a00 */
[----:B------:R-:W4:-:S13]  /*25980*/  LDL.LU.64 R24, [R1+0x1080] ;  /* 0x0010800001187983 */ /* 0x000f1a0000300a00 */
[----:B------:R-:W-:Y:S04]  /*25990*/  STL [R1+0x3f4], R21 ;  /* 0x0003f41501007387 */ /* 0x000fe80000100800 */
[----:B------:R1:W-:Y:S01]  /*259a0*/  STL.64 [R1+0x3f8], R22 ;  /* 0x0003f81601007387 */ /* 0x0003e20000100a00 */
[----:B------:R-:W-:-:S03]  /*259b0*/  IMAD.MOV.U32 R28, RZ, RZ, R20 ;  /* 0x000000ffff1c7224 */ /* 0x000fc600078e0014 */
[----:B-1----:R-:W2:Y:S04]  /*259c0*/  LDL.LU.64 R22, [R1+0x1078] ;  /* 0x0010780001167983 */ /* 0x002ea80000300a00 */
[----:B------:R-:W2:Y:S01]  /*259d0*/  LDL.LU.64 R20, [R1+0x1070] ;  /* 0x0010700001147983 */ /* 0x000ea20000300a00 */
[----:B------:R-:W-:-:S07]  /*259e0*/  IMAD.MOV.U32 R6, RZ, RZ, R29 ;  /* 0x000000ffff067224 */ /* 0x000fce00078e001d */
[----:B---3--:R-:W-:Y:S01]  /*259f0*/  HMMA.1688.F32.TF32 R4, R12, R16, R4 ;  /* 0x000000100c04723c */ /* 0x008fe20000081004 */
[----:B------:R1:W-:Y:S01]  /*25a00*/  STL [R1+0xc50], R28 ;  /* 0x000c501c01007387 */ /* 0x0003e20000100800 */
[----:B------:R-:W-:Y:S02]  /*25a10*/  IMAD.MOV.U32 R3, RZ, RZ, R18 ;  /* 0x000000ffff037224 */ /* 0x000fe400078e0012 */
[----:B------:R-:W-:Y:S01]  /*25a20*/  IMAD.MOV.U32 R2, RZ, RZ, R19 ;  /* 0x000000ffff027224 */ /* 0x000fe200078e0013 */
[----:B------:R-:W-:Y:S04]  /*25a30*/  LDS R18, [R0+UR7+0x1e000] ;  /* 0x01e0000700127984 */ /* 0x000fe80008000800 */
[----:B------:R-:W-:Y:S01]  /*25a40*/  LDS R16, [R0+UR7+0x1c000] ;  /* 0x01c0000700107984 */ /* 0x000fe20008000800 */
[----:B-1----:R-:W-:-:S05]  /*25a50*/  LOP3.LUT R28, R0, 0x20, RZ, 0x3c, !PT ;  /* 0x00000020001c7812 */ /* 0x002fca00078e3cff */
[----:B------:R-:W1:Y:S04]  /*25a60*/  LDS R19, [R28+UR7+0x1e000] ;  /* 0x01e000071c137984 */ /* 0x000e680008000800 */
[----:B------:R-:W-:Y:S04]  /*25a70*/  STL.64 [R1+0x410], R4 ;  /* 0x0004100401007387 */ /* 0x000fe80000100a00 */
[----:B------:R2:W-:Y:S01]  /*25a80*/  STL [R1+0x418], R6 ;  /* 0x0004180601007387 */ /* 0x0005e20000100800 */
[----:B------:R-:W-:-:S03]  /*25a90*/  IMAD.MOV.U32 R29, RZ, RZ, R7 ;  /* 0x000000ffff1d7224 */ /* 0x000fc600078e0007 */
[----:B------:R-:W3:Y:S04]  /*25aa0*/  LDS R17, [R28+UR7+0x1c000] ;  /* 0x01c000071c117984 */ /* 0x000ee80008000800 */
[----:B------:R-:W-:Y:S01]  /*25ab0*/  STL [R1+0xc54], R29 ;  /* 0x000c541d01007387 */ /* 0x000fe20000100800 */
[----:B--2---:R-:W-:Y:S03]  /*25ac0*/  HMMA.1688.F32.TF32 R4, R12, R8, R20 ;  /* 0x000000080c04723c */ /* 0x004fe60000081014 */
[----:B------:R-:W-:Y:S04]  /*25ad0*/  LDS R22, [R0+UR7+0x1e100] ;  /* 0x01e1000700167984 */ /* 0x000fe80008000800 */
[----:B------:R-:W2:Y:S04]  /*25ae0*/  LDS R23, [R28+UR7+0x1e100] ;  /* 0x01e100071c177984 */ /* 0x000ea80008000800 */
[----:B------:R-:W-:Y:S04]  /*25af0*/  LDS R20, [R0+UR7+0x1c100] ;  /* 0x01c1000700147984 */ /* 0x000fe80008000800 */
[----:B------:R-:W4:Y:S04]  /*25b00*/  LDS R21, [R28+UR7+0x1c100] ;  /* 0x01c100071c157984 */ /* 0x000f280008000800 */
[----:B------:R-:W4:Y:S04]  /*25b10*/  LDL.LU R8, [R1+0x440] ;  /* 0x0004400001087983 */ /* 0x000f280000300800 */
[----:B------:R-:W-:Y:S04]  /*25b20*/  STL.64 [R1+0x450], R4 ;  /* 0x0004500401007387 */ /* 0x000fe80000100a00 */
[----:B------:R-:W-:Y:S04]  /*25b30*/  STL.64 [R1+0x458], R6 ;  /* 0x0004580601007387 */ /* 0x000fe80000100a00 */
[----:B------:R-:W4:Y:S04]  /*25b40*/  LDL.LU R9, [R1+0x444] ;  /* 0x0004440001097983 */ /* 0x000f280000300800 */
[----:B------:R-:W4:Y:S04]  /*25b50*/  LDL.LU R10, [R1+0x448] ;  /* 0x00044800010a7983 */ /* 0x000f280000300800 */
[----:B------:R-:W4:Y:S04]  /*25b60*/  LDL.LU R11, [R1+0x44c] ;  /* 0x00044c00010b7983 */ /* 0x000f280000300800 */
[----:B-1----:R-:W-:Y:S04]  /*25b70*/  STL.64 [R1+0x1028], R18 ;  /* 0x0010281201007387 */ /* 0x002fe80000100a00 */
[----:B---3--:R-:W-:Y:S04]  /*25b80*/  STL.64 [R1+0x1020], R16 ;  /* 0x0010201001007387 */ /* 0x008fe80000100a00 */
[----:B--2---:R-:W-:Y:S04]  /*25b90*/  STL.64 [R1+0xf98], R22 ;  /* 0x000f981601007387 */ /* 0x004fe80000100a00 */
[----:B----4-:R1:W-:Y:S02]  /*25ba0*/  STL.64 [R1+0xf90], R20 ;  /* 0x000f901401007387 */ /* 0x0103e40000100a00 */
[----:B-1----:R-:W-:-:S02]  /*25bb0*/  IMAD.MOV.U32 R20, RZ, RZ, R25 ;  /* 0x000000ffff147224 */ /* 0x002fc400078e0019 */
[----:B------:R-:W2:Y:S04]  /*25bc0*/  LDL.LU R25, [R1+0x1068] ;  /* 0x0010680001197983 */ /* 0x000ea80000300800 */
[----:B------:R-:W3:Y:S04]  /*25bd0*/  LDL.LU R21, [R1+0x314] ;  /* 0x0003140001157983 */ /* 0x000ee80000300800 */
[----:B------:R-:W4:Y:S04]  /*25be0*/  LDL.LU R22, [R1+0x318] ;  /* 0x0003180001167983 */ /* 0x000f280000300800 */
[----:B------:R-:W4:Y:S04]  /*25bf0*/  LDL.LU R23, [R1+0x31c] ;  /* 0x00031c0001177983 */ /* 0x000f280000300800 */
[----:B----4-:R2:W-:Y:S04]  /*25c00*/  STL.64 [R1+0xfa8], R22 ;  /* 0x000fa81601007387 */ /* 0x0105e80000100a00 */
[----:B---3--:R1:W-:Y:S01]  /*25c10*/  STL.64 [R1+0xfa0], R20 ;  /* 0x000fa01401007387 */ /* 0x0083e20000100a00 */
[----:B--2---:R-:W-:-:S02]  /*25c20*/  IMAD.MOV.U32 R22, RZ, RZ, R25 ;  /* 0x000000ffff167224 */ /* 0x004fc400078e0019 */
[----:B-1----:R-:W-:Y:S02]  /*25c30*/  IMAD.MOV.U32 R20, RZ, RZ, R27 ;  /* 0x000000ffff147224 */ /* 0x002fe400078e001b */
[----:B------:R-:W-:Y:S02]  /*25c40*/  IMAD.MOV.U32 R21, RZ, RZ, R26 ;  /* 0x000000ffff157224 */ /* 0x000fe400078e001a */
[----:B------:R-:W-:Y:S01]  /*25c50*/  IMAD.MOV.U32 R23, RZ, RZ, R24 ;  /* 0x000000ffff177224 */ /* 0x000fe200078e0018 */
[----:B------:R-:W-:Y:S04]  /*25c60*/  LDS R26, [R0+UR7+0x1e200] ;  /* 0x01e20007001a7984 */ /* 0x000fe80008000800 */
[----:B------:R-:W1:Y:S04]  /*25c70*/  LDS R27, [R28+UR7+0x1e200] ;  /* 0x01e200071c1b7984 */ /* 0x000e680008000800 */
[----:B------:R-:W-:Y:S04]  /*25c80*/  LDS R24, [R0+UR7+0x1c200] ;  /* 0x01c2000700187984 */ /* 0x000fe80008000800 */
[----:B------:R-:W2:Y:S04]  /*25c90*/  LDS R25, [R28+UR7+0x1c200] ;  /* 0x01c200071c197984 */ /* 0x000ea80008000800 */
[----:B-1----:R-:W-:Y:S04]  /*25ca0*/  STL.64 [R1+0xf10], R26 ;  /* 0x000f101a01007387 */ /* 0x002fe80000100a00 */
        /* <DEDUP_REMOVED lines=15> */
[----:B------:R-:W3:Y:S04]  /*25da0*/  LDL R26, [R1+0x28] ;  /* 0x00002800011a7983 */ /* 0x000ee80000100800 */
[----:B------:R-:W3:Y:S04]  /*25db0*/  LDL R27, [R1+0x2c] ;  /* 0x00002c00011b7983 */ /* 0x000ee80000100800 */
[----:B------:R-:W4:Y:S01]  /*25dc0*/  LDL.LU R16, [R1+0x370] ;  /* 0x0003700001107983 */ /* 0x000f220000300800 */
[----:B--2---:R-:W-:-:S15]  /*25dd0*/  HMMA.1688.F32.TF32 R4, R12, R24, R8 ;  /* 0x000000180c04723c */ /* 0x004fde0000081008 */
[----:B------:R-:W-:-:S04]  /*25de0*/  NOP ;  /* 0x0000000000007918 */ /* 0x000fc80000000000 */
[----:B------:R-:W-:Y:S04]  /*25df0*/  STL.64 [R1+0x440], R4 ;  /* 0x0004400401007387 */ /* 0x000fe80000100a00 */
[----:B------:R-:W-:Y:S04]  /*25e00*/  STL.64 [R1+0x448], R6 ;  /* 0x0004480601007387 */ /* 0x000fe80000100a00 */
[----:B------:R-:W4:Y:S04]  /*25e10*/  LDL.LU R17, [R1+0x374] ;  /* 0x0003740001117983 */ /* 0x000f280000300800 */
[----:B------:R-:W2:Y:S04]  /*25e20*/  LDL.LU R18, [R1+0x378] ;  /* 0x0003780001127983 */ /* 0x000ea80000300800 */
[----:B------:R-:W2:Y:S04]  /*25e30*/  LDL.LU R19, [R1+0x37c] ;  /* 0x00037c0001137983 */ /* 0x000ea80000300800 */
[----:B--2---:R-:W-:Y:S04]  /*25e40*/  STL.64 [R1+0x1058], R18 ;  /* 0x0010581201007387 */ /* 0x004fe80000100a00 */
[----:B----4-:R-:W-:Y:S04]  /*25e50*/  STL.64 [R1+0x1050], R16 ;  /* 0x0010501001007387 */ /* 0x010fe80000100a00 */
[----:B------:R-:W2:Y:S04]  /*25e60*/  LDL.LU R8, [R1] ;  /* 0x0000000001087983 */ /* 0x000ea80000300800 */
[----:B------:R-:W2:Y:S04]  /*25e70*/  LDL.LU R9, [R1+0x4] ;  /* 0x0000040001097983 */ /* 0x000ea80000300800 */
[----:B--2---:R1:W-:Y:S04]  /*25e80*/  STL.64 [R1+0x1060], R8 ;  /* 0x0010600801007387 */ /* 0x0043e80000100a00 */
[----:B-1----:R-:W2:Y:S04]  /*25e90*/  LDL.LU R8, [R1+0x430] ;  /* 0x0004300001087983 */ /* 0x002ea80000300800 */
[----:B------:R-:W2:Y:S04]  /*25ea0*/  LDL.LU R9, [R1+0x434] ;  /* 0x0004340001097983 */ /* 0x000ea80000300800 */
[----:B------:R-:W2:Y:S04]  /*25eb0*/  LDL.LU R10, [R1+0x438] ;  /* 0x00043800010a7983 */ /* 0x000ea80000300800 */
[----:B------:R-:W2:Y:S04]  /*25ec0*/  LDL.LU R11, [R1+0x43c] ;  /* 0x00043c00010b7983 */ /* 0x000ea80000300800 */
[----:B------:R-:W4:Y:S04]  /*25ed0*/  LDL.LU R16, [R1+0x420] ;  /* 0x0004200001107983 */ /* 0x000f280000300800 */
[----:B------:R-:W4:Y:S04]  /*25ee0*/  LDL.LU R17, [R1+0x424] ;  /* 0x0004240001117983 */ /* 0x000f280000300800 */
[----:B------:R-:W4:Y:S04]  /*25ef0*/  LDL.LU R18, [R1+0x428] ;  /* 0x0004280001127983 */ /* 0x000f280000300800 */
[----:B------:R-:W4:Y:S04]  /*25f00*/  LDL.LU R19, [R1+0x42c] ;  /* 0x00042c0001137983 */ /* 0x000f280000300800 */
[----:B------:R-:W2:Y:S04]  /*25f10*/  LDL.LU R4, [R1+0x400] ;  /* 0x0004000001047983 */ /* 0x000ea80000300800 */
[----:B------:R-:W2:Y:S04]  /*25f20*/  LDL.LU R5, [R1+0x404] ;  /* 0x0004040001057983 */ /* 0x000ea80000300800 */
[----:B------:R-:W2:Y:S04]  /*25f30*/  LDL.LU R6, [R1+0x408] ;  /* 0x0004080001067983 */ /* 0x000ea80000300800 */
[----:B------:R-:W2:Y:S04]  /*25f40*/  LDL.LU R7, [R1+0x40c] ;  /* 0x00040c0001077983 */ /* 0x000ea80000300800 */
[----:B---3--:R1:W-:Y:S04]  /*25f50*/  STL.64 [R1+0xfd8], R26 ;  /* 0x000fd81a01007387 */ /* 0x0083e80000100a00 */
[----:B-1----:R-:W3:Y:S04]  /*25f60*/  LDL R26, [R1+0x38] ;  /* 0x00003800011a7983 */ /* 0x002ee80000100800 */
[----:B------:R-:W3:Y:S04]  /*25f70*/  LDL R27, [R1+0x3c] ;  /* 0x00003c00011b7983 */ /* 0x000ee80000100800 */
[----:B---3--:R1:W-:Y:S04]  /*25f80*/  STL.64 [R1+0xff0], R26 ;  /* 0x000ff01a01007387 */ /* 0x0083e80000100a00 */
[----:B-1----:R-:W3:Y:S04]  /*25f90*/  LDL R26, [R1+0x48] ;  /* 0x00004800011a7983 */ /* 0x002ee80000100800 */
[----:B------:R-:W3:Y:S01]  /*25fa0*/  LDL R27, [R1+0x4c] ;  /* 0x00004c00011b7983 */ /* 0x000ee20000100800 */
[C---:B--2---:R-:W-:Y:S03]  /*25fb0*/  HMMA.1688.F32.TF32 R8, R12.reuse, R20, R8 ;  /* 0x000000140c08723c */ /* 0x044fe60000081008 */
[----:B---3--:R1:W-:Y:S04]  /*25fc0*/  STL.64 [R1+0x1018], R26 ;  /* 0x0010181a01007387 */ /* 0x0083e80000100a00 */
[----:B------:R-:W2:Y:S04]  /*25fd0*/  LDL.LU R24, [R1+0x360] ;  /* 0x0003600001187983 */ /* 0x000ea80000300800 */
[----:B------:R-:W2:Y:S04]  /*25fe0*/  LDL.LU R25, [R1+0x364] ;  /* 0x0003640001197983 */ /* 0x000ea80000300800 */
[----:B-1----:R-:W2:Y:S04]  /*25ff0*/  LDL.LU R26, [R1+0x368] ;  /* 0x00036800011a7983 */ /* 0x002ea80000300800 */
[----:B------:R-:W2:Y:S04]  /*26000*/  LDL.LU R27, [R1+0x36c] ;  /* 0x00036c00011b7983 */ /* 0x000ea80000300800 */
[----:B------:R1:W-:Y:S04]  /*26010*/  STL.64 [R1+0x430], R8 ;  /* 0x0004300801007387 */ /* 0x0003e80000100a00 */
[----:B------:R-:W-:Y:S04]  /*26020*/  STL.64 [R1+0x438], R10 ;  /* 0x0004380a01007387 */ /* 0x000fe80000100a00 */
[----:B-1----:R-:W4:Y:S04]  /*26030*/  LDL.LU.64 R8, [R1+0x1060] ;  /* 0x0010600001087983 */ /* 0x002f280000300a00 */
        /* <DEDUP_REMOVED lines=22> */
[----:B-1----:R-:W4:Y:S04]  /*261a0*/  LDL.LU.64 R10, [R1+0x1048] ;  /* 0x00104800010a7983 */ /* 0x002f280000300a00 */
[----:B------:R-:W2:Y:S02]  /*261b0*/  LDL.LU.64 R8, [R1+0x1040] ;  /* 0x0010400001087983 */ /* 0x000ea40000300a00 */
[----:B--2---:R-:W-:-:S15]  /*261c0*/  HMMA.1688.F32.TF32 R4, R12, R8, R4 ;  /* 0x000000080c04723c */ /* 0x004fde0000081004 */
[----:B------:R-:W-:-:S04]  /*261d0*/  NOP ;  /* 0x0000000000007918 */ /* 0x000fc80000000000 */
[----:B------:R-:W-:Y:S04]  /*261e0*/  STL.64 [R1+0x400], R4 ;  /* 0x0004000401007387 */ /* 0x000fe80000100a00 */
[----:B------:R1:W-:Y:S04]  /*261f0*/  STL.64 [R1+0x408], R6 ;  /* 0x0004080601007387 */ /* 0x0003e80000100a00 */
[----:B-1----:R-:W2:Y:S04]  /*26200*/  LDL.LU.64 R6, [R1+0x1038] ;  /* 0x0010380001067983 */ /* 0x002ea80000300a00 */
[----:B------:R-:W3:Y:S02]  /*26210*/  LDL.LU.64 R4, [R1+0x1030] ;  /* 0x0010300001047983 */ /* 0x000ee40000300a00 */
[----:B---3--:R-:W-:Y:S02]  /*26220*/  HMMA.1688.F32.TF32 R12, R12, R4, R16 ;  /* 0x000000040c0c723c */ /* 0x008fe40000081010 */
[----:B------:R-:W3:Y:S04]  /*26230*/  LDL.LU.64 R18, [R1+0x1028] ;  /* 0x0010280001127983 */ /* 0x000ee80000300a00 */
[----:B------:R-:W3:-:S13]  /*26240*/  LDL.LU.64 R16, [R1+0x1020] ;  /* 0x0010200001107983 */ /* 0x000eda0000300a00 */
[----:B------:R-:W-:Y:S04]  /*26250*/  STL.64 [R1+0x370], R12 ;  /* 0x0003700c01007387 */ /* 0x000fe80000100a00 */
[----:B------:R1:W-:Y:S01]  /*26260*/  STL [R1+0x378], R14 ;  /* 0x0003780e01007387 */ /* 0x0003e20000100800 */
[----:B------:R-:W-:-:S03]  /*26270*/  IMAD.MOV.U32 R9, RZ, RZ, R15 ;  /* 0x000000ffff097224 */ /* 0x000fc600078e000f */
[----:B-1----:R-:W3:Y:S02]  /*26280*/  LDL.64 R14, [R1+0x58] ;  /* 0x00005800010e7983 */ /* 0x002ee40000100a00 */
[----:B---3--:R-:W-:-:S15]  /*26290*/  HMMA.1688.F32.TF32 R24, R16, R14, R24 ;  /* 0x0000000e1018723c */ /* 0x008fde0000081018 */
[----:B------:R-:W-:-:S04]  /*262a0*/  NOP ;  /* 0x0000000000007918 */ /* 0x000fc80000000000 */
[----:B------:R-:W-:Y:S04]  /*262b0*/  STL.64 [R1+0x360], R24 ;  /* 0x0003601801007387 */ /* 0x000fe80000100a00 */
[----:B------:R1:W-:Y:S04]  /*262c0*/  STL.64 [R1+0x368], R26 ;  /* 0x0003681a01007387 */ /* 0x0003e80000100a00 */
[----:B-1----:R-:W3:Y:S01]  /*262d0*/  LDL.LU.64 R26, [R1+0x1018] ;  /* 0x00101800011a7983 */ /* 0x002ee20000300a00 */
[----:B------:R-:W-:Y:S02]  /*262e0*/  IMAD.MOV.U32 R5, RZ, RZ, R14 ;  /* 0x000000ffff057224 */ /* 0x000fe400078e000e */
[----:B------:R-:W-:-:S02]  /*262f0*/  IMAD.MOV.U32 R4, RZ, RZ, R15 ;  /* 0x000000ffff047224 */ /* 0x000fc400078e000f */
[----:B--2---:R-:W-:Y:S02]  /*26300*/  IMAD.MOV.U32 R12, RZ, RZ, R6 ;  /* 0x000000ffff0c7224 */ /* 0x004fe400078e0006 */
[----:B----4-:R-:W-:Y:S02]  /*26310*/  IMAD.MOV.U32 R14, RZ, RZ, R10 ;  /* 0x000000ffff0e7224 */ /* 0x010fe400078e000a */
[----:B------:R-:W-:Y:S01]  /*26320*/  IMAD.MOV.U32 R15, RZ, RZ, R11 ;  /* 0x000000ffff0f7224 */ /* 0x000fe200078e000b */
[----:B------:R-:W2:Y:S01]  /*26330*/  LDL.LU R6, [R1+0x1014] ;  /* 0x0010140001067983 */ /* 0x000ea20000300800 */
[----:B------:R-:W-:-:S03]  /*26340*/  IMAD.MOV.U32 R13, RZ, RZ, R7 ;  /* 0x000000ffff0d7224 */ /* 0x000fc600078e0007 */
[----:B------:R-:W4:Y:S04]  /*26350*/  LDL.LU R7, [R1+0x1010] ;  /* 0x0010100001077983 */ /* 0x000f280000300800 */
[----:B------:R-:W2:Y:S04]  /*26360*/  LDL.LU R10, [R1+0x100c] ;  /* 0x00100c00010a7983 */ /* 0x000ea80000300800 */
[----:B------:R-:W2:Y:S04]  /*26370*/  LDL.LU R11, [R1+0x1008] ;  /* 0x00100800010b7983 */ /* 0x000ea80000300800 */
[----:B------:R1:W-:Y:S04]  /*26380*/  STL.64 [R1+0xe88], R14 ;  /* 0x000e880e01007387 */ /* 0x0003e80000100a00 */
[----:B------:R-:W-:Y:S04]  /*26390*/  STL.64 [R1+0xe80], R12 ;  /* 0x000e800c01007387 */ /* 0x000fe80000100a00 */
[----:B-1----:R-:W2:Y:S01]  /*263a0*/  LDL.64 R14, [R1+0x8] ;  /* 0x00000800010e7983 */ /* 0x002ea20000100a00 */
        /* <DEDUP_REMOVED lines=17> */
[----:B-1----:R-:W3:Y:S04]  /*264c0*/  LDL.LU.64 R26, [R1+0xfc8] ;  /* 0x000fc800011a7983 */ /* 0x002ee80000300a00 */
[----:B------:R-:W3:Y:S02]  /*264d0*/  LDL.LU.64 R24, [R1+0xfc0] ;  /* 0x000fc00001187983 */ /* 0x000ee40000300a00 */
[----:B---3--:R-:W-:Y:S02]  /*264e0*/  HMMA.1688.F32.TF32 R20, R16, R22, R24 ;  /* 0x000000161014723c */ /* 0x008fe40000081018 */
[----:B------:R-:W3:Y:S04]  /*264f0*/  LDL.LU.64 R26, [R1+0xfb8] ;  /* 0x000fb800011a7983 */ /* 0x000ee80000300a00 */
[----:B------:R-:W3:-:S13]  /*26500*/  LDL.LU.64 R24, [R1+0xfb0] ;  /* 0x000fb00001187983 */ /* 0x000eda0000300a00 */
        /* <DEDUP_REMOVED lines=10> */
[----:B------:R3:W-:Y:S02]  /*265b0*/  STL.64 [R1+0xf60], R14 ;  /* 0x000f600e01007387 */ /* 0x0007e40000100a00 */
[----:B---3--:R-:W-:Y:S02]  /*265c0*/  HMMA.1688.F32.TF32 R12, R16, R10, R24 ;  /* 0x0000000a100c723c */ /* 0x008fe40000081018 */
[----:B------:R-:W3:Y:S01]  /*265d0*/  LDL.LU R24, [R1+0x220] ;  /* 0x0002200001187983 */ /* 0x000ee20000300800 */
[----:B----4-:R-:W-:-:S02]  /*265e0*/  IMAD.MOV.U32 R26, RZ, RZ, R7 ;  /* 0x000000ffff1a7224 */ /* 0x010fc400078e0007 */
[----:B------:R-:W-:-:S14]  /*265f0*/  IMAD.MOV.U32 R27, RZ, RZ, R6 ;  /* 0x000000ffff1b7224 */ /* 0x000fdc00078e0006 */
[----:B------:R1:W-:Y:S04]  /*26600*/  STL.64 [R1+0x300], R12 ;  /* 0x0003000c01007387 */ /* 0x0003e80000100a00 */
[----:B------:R4:W-:Y:S04]  /*26610*/  STL.64 [R1+0x308], R14 ;  /* 0x0003080e01007387 */ /* 0x0009e80000100a00 */
[----:B------:R-:W3:Y:S04]  /*26620*/  LDL.LU R25, [R1+0x224] ;  /* 0x0002240001197983 */ /* 0x000ee80000300800 */
[----:B------:R-:W2:Y:S04]  /*26630*/  LDL.LU R7, [R1+0xf8c] ;  /* 0x000f8c0001077983 */ /* 0x000ea80000300800 */
[----:B------:R-:W2:Y:S04]  /*26640*/  LDL.LU R6, [R1+0xf88] ;  /* 0x000f880001067983 */ /* 0x000ea80000300800 */
[----:B-1----:R-:W2:Y:S04]  /*26650*/  LDL.LU R12, [R1+0x250] ;  /* 0x00025000010c7983 */ /* 0x002ea80000300800 */
[----:B------:R-:W2:Y:S04]  /*26660*/  LDL.LU R13, [R1+0x254] ;  /* 0x00025400010d7983 */ /* 0x000ea80000300800 */
[----:B----4-:R-:W4:Y:S04]  /*26670*/  LDL.LU R14, [R1+0x258] ;  /* 0x00025800010e7983 */ /* 0x010f280000300800 */
[----:B------:R-:W4:Y:S04]  /*26680*/  LDL.LU R15, [R1+0x25c] ;  /* 0x00025c00010f7983 */ /* 0x000f280000300800 */
[----:B----4-:R-:W-:Y:S04]  /*26690*/  STL.64 [R1+0xf70], R14 ;  /* 0x000f700e01007387 */ /* 0x010fe80000100a00 */
[----:B--2---:R-:W-:Y:S04]  /*266a0*/  STL.64 [R1+0xf68], R12 ;  /* 0x000f680c01007387 */ /* 0x004fe80000100a00 */
[----:B------:R1:W-:Y:S04]  /*266b0*/  STL.64 [R1+0xf38], R26 ;  /* 0x000f381a01007387 */ /* 0x0003e80000100a00 */
[----:B---3--:R-:W-:Y:S04]  /*266c0*/  STL.64 [R1+0xf30], R24 ;  /* 0x000f301801007387 */ /* 0x008fe80000100a00 */
[----:B-1----:R-:W2:Y:S04]  /*266d0*/  LDL.64 R26, [R1+0x28] ;  /* 0x00002800011a7983 */ /* 0x002ea80000100a00 */
[----:B--2---:R1:W-:Y:S04]  /*266e0*/  STL.64 [R1+0xf50], R26 ;  /* 0x000f501a01007387 */ /* 0x0043e80000100a00 */
[----:B-1----:R-:W2:Y:S04]  /*266f0*/  LDL.64 R26, [R1+0x38] ;  /* 0x00003800011a7983 */ /* 0x002ea80000100a00 */
[----:B--2---:R1:W-:Y:S04]  /*26700*/  STL.64 [R1+0xf58], R26 ;  /* 0x000f581a01007387 */ /* 0x0043e80000100a00 */
[----:B-1----:R-:W2:Y:S04]  /*26710*/  LDL.64 R26, [R1+0x48] ;  /* 0x00004800011a7983 */ /* 0x002ea80000100a00 */
[----:B--2---:R1:W-:Y:S04]  /*26720*/  STL.64 [R1+0xf78], R26 ;  /* 0x000f781a01007387 */ /* 0x0043e80000100a00 */
[----:B------:R-:W2:Y:S04]  /*26730*/  LDL.LU R24, [R1+0x260] ;  /* 0x0002600001187983 */ /* 0x000ea80000300800 */
[----:B------:R-:W2:Y:S01]  /*26740*/  LDL.LU R25, [R1+0x264] ;  /* 0x0002640001197983 */ /* 0x000ea20000300800 */
[----:B-1----:R-:W-:-:S02]  /*26750*/  IMAD.MOV.U32 R26, RZ, RZ, R6 ;  /* 0x000000ffff1a7224 */ /* 0x002fc400078e0006 */
[----:B------:R-:W-:Y:S01]  /*26760*/  IMAD.MOV.U32 R27, RZ, RZ, R7 ;  /* 0x000000ffff1b7224 */ /* 0x000fe200078e0007 */
[----:B------:R-:W3:Y:S04]  /*26770*/  LDL.LU R6, [R1+0xf84] ;  /* 0x000f840001067983 */ /* 0x000ee80000300800 */
[----:B------:R-:W3:Y:S04]  /*26780*/  LDL.LU R7, [R1+0xf80] ;  /* 0x000f800001077983 */ /* 0x000ee80000300800 */
[----:B------:R-:W-:Y:S04]  /*26790*/  STL.64 [R1+0xf28], R10 ;  /* 0x000f280a01007387 */ /* 0x000fe80000100a00 */
[----:B------:R1:W-:Y:S04]  /*267a0*/  STL [R1+0xf20], R9 ;  /* 0x000f200901007387 */ /* 0x0003e80000100800 */
[----:B------:R-:W3:Y:S04]  /*267b0*/  LDL.LU R8, [R1+0x270] ;  /* 0x0002700001087983 */ /* 0x000ee80000300800 */
[----:B-1----:R-:W3:Y:S04]  /*267c0*/  LDL.LU R9, [R1+0x274] ;  /* 0x0002740001097983 */ /* 0x002ee80000300800 */
[----:B------:R-:W3:Y:S04]  /*267d0*/  LDL.LU R10, [R1+0x278] ;  /* 0x00027800010a7983 */ /* 0x000ee80000300800 */
[----:B------:R-:W3:Y:S01]  /*267e0*/  LDL.LU R11, [R1+0x27c] ;  /* 0x00027c00010b7983 */ /* 0x000ee20000300800 */
[----:B------:R-:W-:-:S02]  /*267f0*/  IMAD.MOV.U32 R15, RZ, RZ, R4 ;  /* 0x000000ffff0f7224 */ /* 0x000fc400078e0004 */
[----:B------:R-:W-:Y:S01]  /*26800*/  IMAD.MOV.U32 R14, RZ, RZ, R5 ;  /* 0x000000ffff0e7224 */ /* 0x000fe200078e0005 */
[----:B---3--:R-:W-:Y:S01]  /*26810*/  HMMA.1688.F32.TF32 R8, R16, R6, R8 ;  /* 0x000000061008723c */ /* 0x008fe20000081008 */
[----:B------:R1:W-:Y:S04]  /*26820*/  STL.64 [R1+0xf18], R6 ;  /* 0x000f180601007387 */ /* 0x0003e80000100a00 */
[----:B------:R-:W3:-:S14]  /*26830*/  LDL.LU R4, [R1+0x240] ;  /* 0x0002400001047983 */ /* 0x000edc0000300800 */
[----:B------:R4:W-:Y:S04]  /*26840*/  STL.64 [R1+0x270], R8 ;  /* 0x0002700801007387 */ /* 0x0009e80000100a00 */
[----:B------:R2:W-:Y:S04]  /*26850*/  STL.64 [R1+0x278], R10 ;  /* 0x0002780a01007387 */ /* 0x0005e80000100a00 */
[----:B------:R-:W3:Y:S04]  /*26860*/  LDL.LU R5, [R1+0x244] ;  /* 0x0002440001057983 */ /* 0x000ee80000300800 */
[----:B-1----:R-:W3:Y:S04]  /*26870*/  LDL.LU R6, [R1+0x248] ;  /* 0x0002480001067983 */ /* 0x002ee80000300800 */
[----:B------:R-:W3:Y:S04]  /*26880*/  LDL.LU R7, [R1+0x24c] ;  /* 0x00024c0001077983 */ /* 0x000ee80000300800 */
[----:B------:R-:W3:Y:S04]  /*26890*/  LDL.LU R16, [R1+0x100] ;  /* 0x0001000001107983 */ /* 0x000ee80000300800 */
[----:B------:R-:W3:Y:S04]  /*268a0*/  LDL.LU R17, [R1+0x104] ;  /* 0x0001040001117983 */ /* 0x000ee80000300800 */
[----:B------:R-:W3:Y:S04]  /*268b0*/  LDL.LU R18, [R1+0x108] ;  /* 0x0001080001127983 */ /* 0x000ee80000300800 */
[----:B------:R-:W3:Y:S04]  /*268c0*/  LDL.LU R19, [R1+0x10c] ;  /* 0x00010c0001137983 */ /* 0x000ee80000300800 */
[----:B----4-:R-:W4:Y:S04]  /*268d0*/  LDL.LU R8, [R1+0x210] ;  /* 0x0002100001087983 */ /* 0x010f280000300800 */
[----:B------:R-:W4:Y:S04]  /*268e0*/  LDL.LU R9, [R1+0x214] ;  /* 0x0002140001097983 */ /* 0x000f280000300800 */
[----:B--2---:R-:W2:Y:S04]  /*268f0*/  LDL.LU R10, [R1+0x218] ;  /* 0x00021800010a7983 */ /* 0x004ea80000300800 */
[----:B------:R-:W2:Y:S01]  /*26900*/  LDL.LU R11, [R1+0x21c] ;  /* 0x00021c00010b7983 */ /* 0x000ea20000300800 */
[C---:B------:R-:W-:Y:S03]  /*26910*/  HMMA.1688.F32.TF32 R12, R20.reuse, R14, R24 ;  /* 0x0000000e140c723c */ /* 0x040fe60000081018 */
[----:B--2---:R-:W-:Y:S04]  /*26920*/  STL.64 [R1+0xf48], R10 ;  /* 0x000f480a01007387 */ /* 0x004fe80000100a00 */
[----:B----4-:R1:W-:Y:S04]  /*26930*/  STL.64 [R1+0xf40], R8 ;  /* 0x000f400801007387 */ /* 0x0103e80000100a00 */
[----:B-1----:R-:W2:Y:S04]  /*26940*/  LDL.LU R8, [R1+0x230] ;  /* 0x0002300001087983 */ /* 0x002ea80000300800 */
[----:B------:R-:W2:Y:S04]  /*26950*/  LDL.LU R9, [R1+0x234] ;  /* 0x0002340001097983 */ /* 0x000ea80000300800 */
[----:B------:R-:W2:Y:S04]  /*26960*/  LDL.LU R10, [R1+0x238] ;  /* 0x00023800010a7983 */ /* 0x000ea80000300800 */
[----:B------:R-:W2:Y:S04]  /*26970*/  LDL.LU R11, [R1+0x23c] ;  /* 0x00023c00010b7983 */ /* 0x000ea80000300800 */
[----:B---3--:R-:W-:Y:S04]  /*26980*/  STL.64 [R1+0xe98], R18 ;  /* 0x000e981201007387 */ /* 0x008fe80000100a00 */
[----:B------:R1:W-:Y:S04]  /*26990*/  STL.64 [R1+0xe90], R16 ;  /* 0x000e901001007387 */ /* 0x0003e80000100a00 */
[----:B-1----:R-:W3:Y:S04]  /*269a0*/  LDL.LU R16, [R1+0x110] ;  /* 0x0001100001107983 */ /* 0x002ee80000300800 */
[----:B------:R-:W3:Y:S04]  /*269b0*/  LDL.LU R17, [R1+0x114] ;  /* 0x0001140001117983 */ /* 0x000ee80000300800 */
[----:B------:R-:W4:Y:S04]  /*269c0*/  LDL.LU R18, [R1+0x118] ;  /* 0x0001180001127983 */ /* 0x000f280000300800 */
[----:B------:R-:W4:Y:S04]  /*269d0*/  LDL.LU R19, [R1+0x11c] ;  /* 0x00011c0001137983 */ /* 0x000f280000300800 */
[----:B----4-:R1:W-:Y:S04]  /*269e0*/  STL.64 [R1+0xea8], R18 ;  /* 0x000ea81201007387 */ /* 0x0103e80000100a00 */
[----:B---3--:R-:W-:Y:S04]  /*269f0*/  STL.64 [R1+0xea0], R16 ;  /* 0x000ea01001007387 */ /* 0x008fe80000100a00 */
[----:B-1----:R-:W3:Y:S04]  /*26a00*/  LDL.64 R18, [R1+0x18] ;  /* 0x0000180001127983 */ /* 0x002ee80000100a00 */
[----:B------:R-:W4:Y:S04]  /*26a10*/  LDL.LU.64 R26, [R1+0xf78] ;  /* 0x000f7800011a7983 */ /* 0x000f280000300a00 */
[----:B------:R-:W-:Y:S04]  /*26a20*/  STL.64 [R1+0x260], R12 ;  /* 0x0002600c01007387 */ /* 0x000fe80000100a00 */
[----:B------:R1:W-:Y:S04]  /*26a30*/  STL.64 [R1+0x268], R14 ;  /* 0x0002680e01007387 */ /* 0x0003e80000100a00 */
[----:B-1----:R-:W4:Y:S04]  /*26a40*/  LDL.LU.64 R14, [R1+0xf70] ;  /* 0x000f7000010e7983 */ /* 0x002f280000300a00 */
[----:B------:R-:W4:Y:S02]  /*26a50*/  LDL.LU.64 R12, [R1+0xf68] ;  /* 0x000f6800010c7983 */ /* 0x000f240000300a00 */
[----:B----4-:R-:W-:-:S15]  /*26a60*/  HMMA.1688.F32.TF32 R12, R20, R26, R12 ;  /* 0x0000001a140c723c */ /* 0x010fde000008100c */
[----:B------:R-:W-:-:S04]  /*26a70*/  NOP ;  /* 0x0000000000007918 */ /* 0x000fc80000000000 */
[----:B------:R1:W-:Y:S04]  /*26a80*/  STL.64 [R1+0x250], R12 ;  /* 0x0002500c01007387 */ /* 0x0003e80000100a00 */
[----:B------:R4:W-:Y:S01]  /*26a90*/  STL.64 [R1+0x258], R14 ;  /* 0x0002580e01007387 */ /* 0x0009e20000100a00 */
[----:B-1----:R-:W-:-:S03]  /*26aa0*/  IMAD.MOV.U32 R13, RZ, RZ, R26 ;  /* 0x000000ffff0d7224 */ /* 0x002fc600078e001a */
[----:B----4-:R-:W4:Y:S01]  /*26ab0*/  LDL.LU.64 R14, [R1+0xf60] ;  /* 0x000f6000010e7983 */ /* 0x010f220000300a00 */
[----:B------:R-:W-:-:S03]  /*26ac0*/  IMAD.MOV.U32 R12, RZ, RZ, R27 ;  /* 0x000000ffff0c7224 */ /* 0x000fc600078e001b */
[----:B------:R-:W2:Y:S02]  /*26ad0*/  LDL.LU.64 R26, [R1+0xf58] ;  /* 0x000f5800011a7983 */ /* 0x000ea40000300a00 */
[----:B--2---:R-:W-:-:S15]  /*26ae0*/  HMMA.1688.F32.TF32 R4, R20, R26, R4 ;  /* 0x0000001a1404723c */ /* 0x004fde0000081004 */
[----:B------:R-:W-:-:S04]  /*26af0*/  NOP ;  /* 0x0000000000007918 */ /* 0x000fc80000000000 */
[----:B------:R1:W-:Y:S04]  /*26b00*/  STL.64 [R1+0x240], R4 ;  /* 0x0002400401007387 */ /* 0x0003e80000100a00 */
[----:B------:R2:W-:Y:S01]  /*26b10*/  STL.64 [R1+0x248], R6 ;  /* 0x0002480601007387 */ /* 0x0005e20000100a00 */
        /* <DEDUP_REMOVED lines=9> */
[----:B-1----:R-:W4:Y:S04]  /*26bb0*/  LDL.LU.64 R10, [R1+0xf48] ;  /* 0x000f4800010a7983 */ /* 0x002f280000300a00 */
[----:B------:R-:W4:Y:S04]  /*26bc0*/  LDL.LU.64 R8, [R1+0xf40] ;  /* 0x000f400001087983 */ /* 0x000f280000300a00 */
[----:B------:R-:W2:Y:S04]  /*26bd0*/  LDL.LU.64 R26, [R1+0xf38] ;  /* 0x000f3800011a7983 */ /* 0x000ea80000300a00 */
[----:B------:R-:W2:Y:S04]  /*26be0*/  LDL.LU.64 R24, [R1+0xf30] ;  /* 0x000f300001187983 */ /* 0x000ea80000300a00 */
[----:B---3--:R1:W-:Y:S01]  /*26bf0*/  STL.64 [R1+0xeb8], R18 ;  /* 0x000eb81201007387 */ /* 0x0083e20000100a00 */
[----:B--2---:R-:W-:Y:S01]  /*26c00*/  HMMA.1688.F32.TF32 R24, R20, R18, R24 ;  /* 0x000000121418723c */ /* 0x004fe20000081018 */
[----:B-1----:R-:W-:-:S02]  /*26c10*/  IMAD.MOV.U32 R18, RZ, RZ, R7 ;  /* 0x000000ffff127224 */ /* 0x002fc400078e0007 */
[----:B------:R-:W-:-:S05]  /*26c20*/  IMAD.MOV.U32 R19, RZ, RZ, R6 ;  /* 0x000000ffff137224 */ /* 0x000fca00078e0006 */
[----:B----4-:R-:W-:Y:S11]  /*26c30*/  HMMA.1688.F32.TF32 R8, R20, R14, R8 ;  /* 0x0000000e1408723c */ /* 0x010ff60000081008 */
[----:B------:R-:W-:Y:S04]  /*26c40*/  STL.64 [R1+0x220], R24 ;  /* 0x0002201801007387 */ /* 0x000fe80000100a00 */
[----:B------:R-:W-:Y:S04]  /*26c50*/  STL.64 [R1+0x228], R26 ;  /* 0x0002281a01007387 */ /* 0x000fe80000100a00 */
[----:B------:R1:W-:Y:S02]  /*26c60*/  STL.64 [R1+0xed0], R18 ;  /* 0x000ed01201007387 */ /* 0x0003e40000100a00 */
[----:B-1----:R-:W-:Y:S01]  /*26c70*/  IMAD.MOV.U32 R19, RZ, RZ, R4 ;  /* 0x000000ffff137224 */ /* 0x002fe200078e0004 */
[----:B------:R-:W-:Y:S01]  /*26c80*/  MOV R18, R5 ;  /* 0x0000000500127202 */ /* 0x000fe20000000f00 */
        /* <DEDUP_REMOVED lines=8> */
[----:B------:R1:W-:Y:S02]  /*26d10*/  STL.64 [R1+0xee8], R18 ;  /* 0x000ee81201007387 */ /* 0x0003e40000100a00 */
[----:B-1----:R-:W-:-:S02]  /*26d20*/  IMAD.MOV.U32 R18, RZ, RZ, R13 ;  /* 0x000000ffff127224 */ /* 0x002fc400078e000d */
[----:B------:R-:W-:-:S05]  /*26d30*/  IMAD.MOV.U32 R19, RZ, RZ, R12 ;  /* 0x000000ffff137224 */ /* 0x000fca00078e000c */
[----:B------:R1:W-:Y:S04]  /*26d40*/  STL.64 [R1+0xf00], R18 ;  /* 0x000f001201007387 */ /* 0x0003e80000100a00 */
[----:B-1----:R-:W4:Y:S04]  /*26d50*/  LDL.64 R18, [R1+0x58] ;  /* 0x0000580001127983 */ /* 0x002f280000100a00 */
[----:B------:R-:W-:Y:S04]  /*26d60*/  STL.64 [R1+0x210], R8 ;  /* 0x0002100801007387 */ /* 0x000fe80000100a00 */
[----:B------:R1:W-:Y:S04]  /*26d70*/  STL.64 [R1+0x218], R10 ;  /* 0x0002180a01007387 */ /* 0x0003e80000100a00 */
[----:B-1----:R-:W2:Y:S04]  /*26d80*/  LDL.LU.64 R10, [R1+0xf28] ;  /* 0x000f2800010a7983 */ /* 0x002ea80000300a00 */
        /* <DEDUP_REMOVED lines=27> */
[----:B-1----:R-:W3:Y:S02]  /*26f40*/  LDL.LU.64 R6, [R1+0xf18] ;  /* 0x000f180001067983 */ /* 0x002ee40000300a00 */
[----:B---3--:R-:W-:Y:S02]  /*26f50*/  HMMA.1688.F32.TF32 R20, R20, R6, R24 ;  /* 0x000000061414723c */ /* 0x008fe40000081018 */
[----:B------:R-:W4:Y:S04]  /*26f60*/  LDL.LU.64 R26, [R1+0xf10] ;  /* 0x000f1000011a7983 */ /* 0x000f280000300a00 */
[----:B------:R-:W4:-:S13]  /*26f70*/  LDL.LU.64 R24, [R1+0xf08] ;  /* 0x000f080001187983 */ /* 0x000f1a0000300a00 */
[----:B------:R1:W-:Y:S04]  /*26f80*/  STL.64 [R1+0x170], R20 ;  /* 0x0001701401007387 */ /* 0x0003e80000100a00 */
[----:B------:R3:W-:Y:S04]  /*26f90*/  STL.64 [R1+0x178], R22 ;  /* 0x0001781601007387 */ /* 0x0007e80000100a00 */
[----:B-1----:R-:W4:Y:S04]  /*26fa0*/  LDL.LU R20, [R1+0x160] ;  /* 0x0001600001147983 */ /* 0x002f280000300800 */
[----:B------:R-:W4:Y:S04]  /*26fb0*/  LDL.LU R21, [R1+0x164] ;  /* 0x0001640001157983 */ /* 0x000f280000300800 */
[----:B---3--:R-:W4:Y:S04]  /*26fc0*/  LDL.LU R22, [R1+0x168] ;  /* 0x0001680001167983 */ /* 0x008f280000300800 */
[----:B------:R-:W4:Y:S02]  /*26fd0*/  LDL.LU R23, [R1+0x16c] ;  /* 0x00016c0001177983 */ /* 0x000f240000300800 */
        /* <DEDUP_REMOVED lines=42> */
[----:B------:R-:W-:Y:S02]  /*27280*/  IMAD.MOV.U32 R8, RZ, RZ, R15 ;  /* 0x000000ffff087224 */ /* 0x000fe400078e000f */
[----:B------:R-:W3:Y:S04]  /*27290*/  LDL.LU.64 R14, [R1+0xe88] ;  /* 0x000e8800010e7983 */ /* 0x000ee80000300a00 */
[----:B------:R-:W3:Y:S04]  /*272a0*/  LDL.LU.64 R12, [R1+0xe80] ;  /* 0x000e8000010c7983 */ /* 0x000ee80000300a00 */
[----:B------:R-:W-:Y:S04]  /*272b0*/  STL.64 [R1+0xe08], R10 ;  /* 0x000e080a01007387 */ /* 0x000fe80000100a00 */
[----:B------:R-:W-:Y:S01]  /*272c0*/  STL [R1+0xe00], R9 ;  /* 0x000e000901007387 */ /* 0x000fe20000100800 */
[----:B--2---:R-:W-:-:S15]  /*272d0*/  HMMA.1688.F32.TF32 R16, R24, R10, R16 ;  /* 0x0000000a1810723c */ /* 0x004fde0000081010 */
[----:B------:R-:W-:-:S04]  /*272e0*/  NOP ;  /* 0x0000000000007918 */ /* 0x000fc80000000000 */
[----:B------:R-:W-:Y:S04]  /*272f0*/  STL.64 [R1+0x160], R16 ;  /* 0x0001601001007387 */ /* 0x000fe80000100a00 */
[----:B------:R3:W-:Y:S02]  /*27300*/  STL.64 [R1+0x168], R18 ;  /* 0x0001681201007387 */ /* 0x0007e40000100a00 */
[----:B---3--:R-:W-:Y:S02]  /*27310*/  HMMA.1688.F32.TF32 R16, R24, R6, R12 ;  /* 0x000000061810723c */ /* 0x008fe4000008100c */
[----:B------:R-:W-:Y:S01]  /*27320*/  STL.64 [R1+0xe50], R6 ;  /* 0x000e500601007387 */ /* 0x000fe20000100a00 */
[----:B------:R-:W-:Y:S02]  /*27330*/  IMAD.MOV.U32 R10, RZ, RZ, R22 ;  /* 0x000000ffff0a7224 */ /* 0x000fe400078e0016 */
[----:B------:R-:W-:Y:S01]  /*27340*/  IMAD.MOV.U32 R11, RZ, RZ, R8 ;  /* 0x000000ffff0b7224 */ /* 0x000fe200078e0008 */
[----:B------:R-:W-:Y:S04]  /*27350*/  LDS R22, [R0+UR7+0x1e500] ;  /* 0x01e5000700167984 */ /* 0x000fe80008000800 */
        /* <DEDUP_REMOVED lines=8> */
[----:B------:R-:W-:Y:S04]  /*273e0*/  STL.64 [R1+0x510], R16 ;  /* 0x0005101001007387 */ /* 0x000fe80000100a00 */
[----:B------:R-:W-:Y:S04]  /*273f0*/  STL.64 [R1+0x518], R18 ;  /* 0x0005181201007387 */ /* 0x000fe80000100a00 */
        /* <DEDUP_REMOVED lines=18> */
[----:B------:R2:W-:Y:S04]  /*27520*/  STL.64 [R1+0xe20], R10 ;  /* 0x000e200a01007387 */ /* 0x0005e80000100a00 */
[----:B-1----:R-:W3:Y:S04]  /*27530*/  LDL.LU R16, [R1+0x390] ;  /* 0x0003900001107983 */ /* 0x002ee80000300800 */
[----:B------:R-:W3:Y:S04]  /*27540*/  LDL.LU R17, [R1+0x394] ;  /* 0x0003940001117983 */ /* 0x000ee80000300800 */
[----:B------:R-:W4:Y:S04]  /*27550*/  LDL.LU R18, [R1+0x398] ;  /* 0x0003980001127983 */ /* 0x000f280000300800 */
[----:B------:R-:W4:Y:S01]  /*27560*/  LDL.LU R19, [R1+0x39c] ;  /* 0x00039c0001137983 */ /* 0x000f220000300800 */
[----:B--2---:R-:W-:-:S02]  /*27570*/  IMAD.MOV.U32 R10, RZ, RZ, R5 ;  /* 0x000000ffff0a7224 */ /* 0x004fc400078e0005 */
[----:B------:R-:W-:Y:S01]  /*27580*/  IMAD.MOV.U32 R11, RZ, RZ, R4 ;  /* 0x000000ffff0b7224 */ /* 0x000fe200078e0004 */
[----:B----4-:R-:W-:Y:S04]  /*27590*/  STL.64 [R1+0xe30], R18 ;  /* 0x000e301201007387 */ /* 0x010fe80000100a00 */
[----:B---3--:R-:W-:Y:S04]  /*275a0*/  STL.64 [R1+0xe28], R16 ;  /* 0x000e281001007387 */ /* 0x008fe80000100a00 */
[----:B------:R1:W-:Y:S04]  /*275b0*/  STL.64 [R1+0xe38], R10 ;  /* 0x000e380a01007387 */ /* 0x0003e80000100a00 */
[----:B------:R-:W2:Y:S04]  /*275c0*/  LDL.LU R8, [R1+0x3b0] ;  /* 0x0003b00001087983 */ /* 0x000ea80000300800 */
[----:B------:R-:W2:Y:S04]  /*275d0*/  LDL.LU R9, [R1+0x3b4] ;  /* 0x0003b40001097983 */ /* 0x000ea80000300800 */
[----:B-1----:R-:W3:Y:S04]  /*275e0*/  LDL.LU R10, [R1+0x3b8] ;  /* 0x0003b800010a7983 */ /* 0x002ee80000300800 */
[----:B------:R-:W3:Y:S04]  /*275f0*/  LDL.LU R11, [R1+0x3bc] ;  /* 0x0003bc00010b7983 */ /* 0x000ee80000300800 */
        /* <DEDUP_REMOVED lines=10> */
[----:B----4-:R-:W-:Y:S04]  /*276a0*/  STL.64 [R1+0xe70], R6 ;  /* 0x000e700601007387 */ /* 0x010fe80000100a00 */
[----:B--2---:R-:W-:Y:S04]  /*276b0*/  STL.64 [R1+0xe68], R4 ;  /* 0x000e680401007387 */ /* 0x004fe80000100a00 */
[----:B---3--:R1:W-:Y:S04]  /*276c0*/  STL.64 [R1+0xe48], R10 ;  /* 0x000e480a01007387 */ /* 0x0083e80000100a00 */
[----:B------:R2:W-:Y:S04]  /*276d0*/  STL.64 [R1+0xe40], R8 ;  /* 0x000e400801007387 */ /* 0x0005e80000100a00 */
[----:B-1----:R-:W3:Y:S01]  /*276e0*/  LDL.64 R10, [R1+0x38] ;  /* 0x00003800010a7983 */ /* 0x002ee20000100a00 */
[----:B------:R-:W-:-:S02]  /*276f0*/  IMAD.MOV.U32 R6, RZ, RZ, R21 ;  /* 0x000000ffff067224 */ /* 0x000fc400078e0015 */
[----:B------:R-:W-:Y:S01]  /*27700*/  IMAD.MOV.U32 R7, RZ, RZ, R20 ;  /* 0x000000ffff077224 */ /* 0x000fe200078e0014 */
[----:B------:R-:W-:Y:S04]  /*27710*/  LDS R21, [R28+UR7+0x1c500] ;  /* 0x01c500071c157984 */ /* 0x000fe80008000800 */
[----:B------:R-:W1:Y:S04]  /*27720*/  LDS R20, [R0+UR7+0x1c500] ;  /* 0x01c5000700147984 */ /* 0x000e680008000800 */
[----:B---3--:R3:W-:Y:S04]  /*27730*/  STL.64 [R1+0xe78], R10 ;  /* 0x000e780a01007387 */ /* 0x0087e80000100a00 */
[----:B--2---:R-:W2:Y:S04]  /*27740*/  LDL.LU R8, [R1+0x3e0] ;  /* 0x0003e00001087983 */ /* 0x004ea80000300800 */
[----:B------:R-:W2:Y:S04]  /*27750*/  LDL.LU R9, [R1+0x3e4] ;  /* 0x0003e40001097983 */ /* 0x000ea80000300800 */
[----:B---3--:R-:W2:Y:S04]  /*27760*/  LDL.LU R10, [R1+0x3e8] ;  /* 0x0003e800010a7983 */ /* 0x008ea80000300800 */
[----:B------:R-:W2:Y:S04]  /*27770*/  LDL.LU R11, [R1+0x3ec] ;  /* 0x0003ec00010b7983 */ /* 0x000ea80000300800 */
[----:B------:R-:W3:Y:S04]  /*27780*/  LDL.LU R16, [R1+0x3a0] ;  /* 0x0003a00001107983 */ /* 0x000ee80000300800 */
[----:B------:R-:W3:Y:S04]  /*27790*/  LDL.LU R17, [R1+0x3a4] ;  /* 0x0003a40001117983 */ /* 0x000ee80000300800 */
[----:B------:R-:W3:Y:S04]  /*277a0*/  LDL.LU R18, [R1+0x3a8] ;  /* 0x0003a80001127983 */ /* 0x000ee80000300800 */
[----:B------:R-:W3:Y:S04]  /*277b0*/  LDL.LU R19, [R1+0x3ac] ;  /* 0x0003ac0001137983 */ /* 0x000ee80000300800 */
[----:B------:R4:W-:Y:S04]  /*277c0*/  STL.64 [R1+0xd80], R22 ;  /* 0x000d801601007387 */ /* 0x0009e80000100a00 */
[----:B-1----:R-:W-:Y:S04]  /*277d0*/  STL.64 [R1+0xd78], R20 ;  /* 0x000d781401007387 */ /* 0x002fe80000100a00 */
[----:B----4-:R-:W4:Y:S04]  /*277e0*/  LDL.64 R22, [R1+0x28] ;  /* 0x0000280001167983 */ /* 0x010f280000100a00 */
[----:B------:R-:W-:Y:S04]  /*277f0*/  STL.64 [R1+0xcf8], R26 ;  /* 0x000cf81a01007387 */ /* 0x000fe80000100a00 */
[----:B------:R1:W-:Y:S04]  /*27800*/  STL.64 [R1+0xcf0], R24 ;  /* 0x000cf01801007387 */ /* 0x0003e80000100a00 */
[----:B-1----:R-:W3:Y:S04]  /*27810*/  LDL.LU R24, [R1+0x2b0] ;  /* 0x0002b00001187983 */ /* 0x002ee80000300800 */
[----:B------:R-:W3:Y:S04]  /*27820*/  LDL.LU R25, [R1+0x2b4] ;  /* 0x0002b40001197983 */ /* 0x000ee80000300800 */
[----:B------:R-:W3:Y:S04]  /*27830*/  LDL.LU R26, [R1+0x2b8] ;  /* 0x0002b800011a7983 */ /* 0x000ee80000300800 */
[----:B------:R-:W3:Y:S01]  /*27840*/  LDL.LU R27, [R1+0x2bc] ;  /* 0x0002bc00011b7983 */ /* 0x000ee20000300800 */
[C---:B--2---:R-:W-:Y:S03]  /*27850*/  HMMA.1688.F32.TF32 R4, R12.reuse, R6, R8 ;  /* 0x000000060c04723c */ /* 0x044fe60000081008 */
[----:B---3--:R1:W-:Y:S04]  /*27860*/  STL.64 [R1+0xdc8], R26 ;  /* 0x000dc81a01007387 */ /* 0x0083e80000100a00 */
[----:B------:R-:W-:Y:S04]  /*27870*/  STL.64 [R1+0xdc0], R24 ;  /* 0x000dc01801007387 */ /* 0x000fe80000100a00 */
[----:B-1----:R-:W2:Y:S04]  /*27880*/  LDL.64 R26, [R1+0x48] ;  /* 0x00004800011a7983 */ /* 0x002ea80000100a00 */
[----:B------:R-:W3:Y:S04]  /*27890*/  LDL.LU.64 R10, [R1+0xe78] ;  /* 0x000e7800010a7983 */ /* 0x000ee80000300a00 */
        /* <DEDUP_REMOVED lines=12> */
[----:B---3--:R-:W-:-:S15]  /*27960*/  HMMA.1688.F32.TF32 R4, R12, R10, R4 ;  /* 0x0000000a0c04723c */ /* 0x008fde0000081004 */
[----:B------:R-:W-:-:S04]  /*27970*/  NOP ;  /* 0x0000000000007918 */ /* 0x000fc80000000000 */
[----:B------:R1:W-:Y:S04]  /*27980*/  STL.64 [R1+0x130], R4 ;  /* 0x0001300401007387 */ /* 0x0003e80000100a00 */
[----:B------:R3:W-:Y:S01]  /*27990*/  STL.64 [R1+0x138], R6 ;  /* 0x0001380601007387 */ /* 0x0007e20000100a00 */
[----:B-1----:R-:W-:-:S03]  /*279a0*/  IMAD.MOV.U32 R5, RZ, RZ, R10 ;  /* 0x000000ffff057224 */ /* 0x002fc600078e000a */
[----:B---3--:R-:W3:Y:S01]  /*279b0*/  LDL.LU.64 R6, [R1+0xe50] ;  /* 0x000e500001067983 */ /* 0x008ee20000300a00 */
[----:B------:R-:W-:-:S03]  /*279c0*/  IMAD.MOV.U32 R4, RZ, RZ, R11 ;  /* 0x000000ffff047224 */ /* 0x000fc600078e000b */
[----:B------:R-:W4:Y:S04]  /*279d0*/  LDL.LU.64 R10, [R1+0xe48] ;  /* 0x000e4800010a7983 */ /* 0x000f280000300a00 */
[----:B------:R-:W4:Y:S02]  /*279e0*/  LDL.LU.64 R8, [R1+0xe40] ;  /* 0x000e400001087983 */ /* 0x000f240000300a00 */
[----:B----4-:R-:W-:-:S15]  /*279f0*/  HMMA.1688.F32.TF32 R8, R12, R22, R8 ;  /* 0x000000160c08723c */ /* 0x010fde0000081008 */
[----:B------:R-:W-:-:S04]  /*27a00*/  NOP ;  /* 0x0000000000007918 */ /* 0x000fc80000000000 */
        /* <DEDUP_REMOVED lines=19> */
[----:B-1----:R-:W4:Y:S04]  /*27b40*/  LDL.LU.64 R10, [R1+0xe08] ;  /* 0x000e0800010a7983 */ /* 0x002f280000300a00 */
[----:B------:R-:W2:Y:S01]  /*27b50*/  LDL.LU R9, [R1+0xe00] ;  /* 0x000e000001097983 */ /* 0x000ea20000300800 */
[----:B----4-:R-:W-:-:S15]  /*27b60*/  HMMA.1688.F32.TF32 R16, R12, R10, R16 ;  /* 0x0000000a0c10723c */ /* 0x010fde0000081010 */
[----:B------:R-:W-:-:S04]  /*27b70*/  NOP ;  /* 0x0000000000007918 */ /* 0x000fc80000000000 */
[----:B------:R-:W-:Y:S04]  /*27b80*/  STL.64 [R1+0x380], R16 ;  /* 0x0003801001007387 */ /* 0x000fe80000100a00 */
[----:B------:R1:W-:Y:S04]  /*27b90*/  STL.64 [R1+0x388], R18 ;  /* 0x0003881201007387 */ /* 0x0003e80000100a00 */
[----:B-1----:R-:W3:Y:S04]  /*27ba0*/  LDL.LU.64 R18, [R1+0xdf8] ;  /* 0x000df80001127983 */ /* 0x002ee80000300a00 */
[----:B------:R-:W3:Y:S04]  /*27bb0*/  LDL.LU.64 R16, [R1+0xdf0] ;  /* 0x000df00001107983 */ /* 0x000ee80000300a00 */
[----:B------:R1:W-:Y:S04]  /*27bc0*/  STL.64 [R1+0xda0], R10 ;  /* 0x000da00a01007387 */ /* 0x0003e80000100a00 */
[----:B--2---:R-:W-:Y:S01]  /*27bd0*/  STL [R1+0xd98], R9 ;  /* 0x000d980901007387 */ /* 0x004fe20000100800 */
[----:B-1----:R-:W-:-:S02]  /*27be0*/  IMAD.MOV.U32 R11, RZ, RZ, R4 ;  /* 0x000000ffff0b7224 */ /* 0x002fc400078e0004 */
[----:B------:R-:W-:Y:S01]  /*27bf0*/  IMAD.MOV.U32 R10, RZ, RZ, R5 ;  /* 0x000000ffff0a7224 */ /* 0x000fe200078e0005 */
[----:B---3--:R-:W-:Y:S01]  /*27c00*/  HMMA.1688.F32.TF32 R12, R12, R6, R16 ;  /* 0x000000060c0c723c */ /* 0x008fe20000081010 */
[----:B------:R-:W2:Y:S04]  /*27c10*/  LDL.LU.64 R18, [R1+0xde8] ;  /* 0x000de80001127983 */ /* 0x000ea80000300a00 */
[----:B------:R-:W2:-:S14]  /*27c20*/  LDL.LU.64 R16, [R1+0xde0] ;  /* 0x000de00001107983 */ /* 0x000e9c0000300a00 */
[----:B------:R1:W-:Y:S04]  /*27c30*/  STL.64 [R1+0x2f0], R12 ;  /* 0x0002f00c01007387 */ /* 0x0003e80000100a00 */
[----:B------:R3:W-:Y:S04]  /*27c40*/  STL.64 [R1+0x2f8], R14 ;  /* 0x0002f80e01007387 */ /* 0x0007e80000100a00 */
[----:B-1----:R-:W4:Y:S04]  /*27c50*/  LDL.LU R12, [R1+0x2c0] ;  /* 0x0002c000010c7983 */ /* 0x002f280000300800 */
[----:B------:R-:W4:Y:S04]  /*27c60*/  LDL.LU R13, [R1+0x2c4] ;  /* 0x0002c400010d7983 */ /* 0x000f280000300800 */
[----:B---3--:R-:W4:Y:S04]  /*27c70*/  LDL.LU R14, [R1+0x2c8] ;  /* 0x0002c800010e7983 */ /* 0x008f280000300800 */
[----:B------:R-:W4:Y:S04]  /*27c80*/  LDL.LU R15, [R1+0x2cc] ;  /* 0x0002cc00010f7983 */ /* 0x000f280000300800 */
[----:B------:R1:W-:Y:S04]  /*27c90*/  STL.64 [R1+0xd88], R6 ;  /* 0x000d880601007387 */ /* 0x0003e80000100a00 */
[----:B------:R-:W2:Y:S04]  /*27ca0*/  LDL.LU R4, [R1+0x2e0] ;  /* 0x0002e00001047983 */ /* 0x000ea80000300800 */
[----:B------:R-:W2:Y:S04]  /*27cb0*/  LDL.LU R5, [R1+0x2e4] ;  /* 0x0002e40001057983 */ /* 0x000ea80000300800 */
[----:B-1----:R-:W2:Y:S04]  /*27cc0*/  LDL.LU R6, [R1+0x2e8] ;  /* 0x0002e80001067983 */ /* 0x002ea80000300800 */
        /* <DEDUP_REMOVED lines=16> */
[----:B------:R-:W2:Y:S01]  /*27dd0*/  LDL.LU.64 R24, [R1+0xdc0] ;  /* 0x000dc00001187983 */ /* 0x000ea20000300a00 */
[----:B----4-:R-:W-:-:S15]  /*27de0*/  HMMA.1688.F32.TF32 R12, R16, R10, R12 ;  /* 0x0000000a100c723c */ /* 0x010fde000008100c */
[----:B------:R-:W-:-:S04]  /*27df0*/  NOP ;  /* 0x0000000000007918 */ /* 0x000fc80000000000 */
[----:B------:R-:W-:Y:S04]  /*27e00*/  STL.64 [R1+0x2c0], R12 ;  /* 0x0002c00c01007387 */ /* 0x000fe80000100a00 */
[----:B------:R-:W-:Y:S01]  /*27e10*/  STL.64 [R1+0x2c8], R14 ;  /* 0x0002c80e01007387 */ /* 0x000fe20000100a00 */
[----:B--2---:R-:W-:Y:S01]  /*27e20*/  HMMA.1688.F32.TF32 R8, R16, R22, R24 ;  /* 0x000000161008723c */ /* 0x004fe20000081018 */
[----:B------:R-:W-:Y:S02]  /*27e30*/  IMAD.MOV.U32 R25, RZ, RZ, R22 ;  /* 0x000000ffff197224 */ /* 0x000fe400078e0016 */
[----:B------:R-:W-:Y:S02]  /*27e40*/  IMAD.MOV.U32 R24, RZ, RZ, R23 ;  /* 0x000000ffff187224 */ /* 0x000fe400078e0017 */
[----:B------:R-:W-:-:S02]  /*27e50*/  IMAD.MOV.U32 R26, RZ, RZ, R7 ;  /* 0x000000ffff1a7224 */ /* 0x000fc400078e0007 */
[----:B------:R-:W-:-:S12]  /*27e60*/  IMAD.MOV.U32 R27, RZ, RZ, R6 ;  /* 0x000000ffff1b7224 */ /* 0x000fd800078e0006 */
[----:B------:R-:W-:Y:S04]  /*27e70*/  STL.64 [R1+0x2b0], R8 ;  /* 0x0002b00801007387 */ /* 0x000fe80000100a00 */
[----:B------:R1:W-:Y:S04]  /*27e80*/  STL.64 [R1+0x2b8], R10 ;  /* 0x0002b80a01007387 */ /* 0x0003e80000100a00 */
[----:B-1----:R-:W2:Y:S04]  /*27e90*/  LDL.64 R10, [R1+0x18] ;  /* 0x00001800010a7983 */ /* 0x002ea80000100a00 */
[----:B------:R-:W-:Y:S04]  /*27ea0*/  STL.64 [R1+0xd50], R24 ;  /* 0x000d501801007387 */ /* 0x000fe80000100a00 */
[----:B------:R1:W-:Y:S02]  /*27eb0*/  STL.64 [R1+0xd60], R26 ;  /* 0x000d601a01007387 */ /* 0x0003e40000100a00 */
[----:B-1----:R-:W-:-:S02]  /*27ec0*/  IMAD.MOV.U32 R26, RZ, RZ, R5 ;  /* 0x000000ffff1a7224 */ /* 0x002fc400078e0005 */
[----:B------:R-:W-:-:S05]  /*27ed0*/  IMAD.MOV.U32 R27, RZ, RZ, R4 ;  /* 0x000000ffff1b7224 */ /* 0x000fca00078e0004 */
[----:B------:R1:W-:Y:S04]  /*27ee0*/  STL.64 [R1+0xd90], R26 ;  /* 0x000d901a01007387 */ /* 0x0003e80000100a00 */
[----:B------:R-:W3:Y:S04]  /*27ef0*/  LDL.LU R24, [R1+0x290] ;  /* 0x0002900001187983 */ /* 0x000ee80000300800 */
[----:B------:R-:W3:Y:S04]  /*27f00*/  LDL.LU R25, [R1+0x294] ;  /* 0x0002940001197983 */ /* 0x000ee80000300800 */
[----:B-1----:R-:W4:Y:S04]  /*27f10*/  LDL.LU R26, [R1+0x298] ;  /* 0x00029800011a7983 */ /* 0x002f280000300800 */
[----:B------:R-:W4:Y:S04]  /*27f20*/  LDL.LU R27, [R1+0x29c] ;  /* 0x00029c00011b7983 */ /* 0x000f280000300800 */
        /* <DEDUP_REMOVED lines=14> */
[----:B------:R-:W2:Y:S04]  /*28010*/  LDL.LU R12, [R1+0x60] ;  /* 0x00006000010c7983 */ /* 0x000ea80000300800 */
        /* <DEDUP_REMOVED lines=12> */
[----:B--2---:R1:W-:Y:S04]  /*280e0*/  STL.64 [R1+0xc70], R14 ;  /* 0x000c700e01007387 */ /* 0x0043e80000100a00 */
[----:B------:R-:W-:Y:S04]  /*280f0*/  STL.64 [R1+0xc68], R12 ;  /* 0x000c680c01007387 */ /* 0x000fe80000100a00 */
[----:B-1----:R-:W2:Y:S08]  /*28100*/  LDL.LU.64 R14, [R1+0x8] ;  /* 0x00000800010e7983 */ /* 0x002eb00000300a00 */
[----:B------:R-:W-:Y:S04]  /*28110*/  STL.64 [R1+0x2a0], R24 ;  /* 0x0002a01801007387 */ /* 0x000fe80000100a00 */
[----:B------:R1:W-:Y:S04]  /*28120*/  STL.64 [R1+0x2a8], R26 ;  /* 0x0002a81a01007387 */ /* 0x0003e80000100a00 */
[----:B-1----:R-:W2:Y:S04]  /*28130*/  LDL.LU.64 R26, [R1+0xdb0] ;  /* 0x000db000011a7983 */ /* 0x002ea80000300a00 */
[----:B------:R-:W2:Y:S01]  /*28140*/  LDL.LU.64 R24, [R1+0xda8] ;  /* 0x000da80001187983 */ /* 0x000ea20000300a00 */
[----:B------:R-:W-:-:S02]  /*28150*/  IMAD.MOV.U32 R12, RZ, RZ, R10 ;  /* 0x000000ffff0c7224 */ /* 0x000fc400078e000a */
[----:B------:R-:W-:Y:S02]  /*28160*/  IMAD.MOV.U32 R8, RZ, RZ, R11 ;  /* 0x000000ffff087224 */ /* 0x000fe400078e000b */
[----:B------:R-:W3:Y:S04]  /*28170*/  LDL.LU.64 R10, [R1+0xda0] ;  /* 0x000da000010a7983 */ /* 0x000ee80000300a00 */
[----:B------:R-:W3:Y:S01]  /*28180*/  LDL.LU R9, [R1+0xd98] ;  /* 0x000d980001097983 */ /* 0x000ee20000300800 */
[----:B--2---:R-:W-:-:S15]  /*28190*/  HMMA.1688.F32.TF32 R24, R16, R14, R24 ;  /* 0x0000000e1018723c */ /* 0x004fde0000081018 */
[----:B------:R-:W-:-:S04]  /*281a0*/  NOP ;  /* 0x0000000000007918 */ /* 0x000fc80000000000 */
[----:B------:R-:W-:Y:S04]  /*281b0*/  STL.64 [R1+0x290], R24 ;  /* 0x0002901801007387 */ /* 0x000fe80000100a00 */
[----:B------:R1:W-:Y:S04]  /*281c0*/  STL.64 [R1+0x298], R26 ;  /* 0x0002981a01007387 */ /* 0x0003e80000100a00 */
[----:B-1----:R-:W2:Y:S04]  /*281d0*/  LDL.LU.64 R26, [R1+0xd90] ;  /* 0x000d9000011a7983 */ /* 0x002ea80000300a00 */
[----:B------:R-:W-:Y:S04]  /*281e0*/  STL.64 [R1+0xd20], R14 ;  /* 0x000d200e01007387 */ /* 0x000fe80000100a00 */
[----:B------:R1:W-:Y:S04]  /*281f0*/  STL [R1+0xd58], R12 ;  /* 0x000d580c01007387 */ /* 0x0003e80000100800 */
        /* <DEDUP_REMOVED lines=13> */
[----:B-1----:R-:W4:Y:S04]  /*282d0*/  LDL.LU.64 R6, [R1+0xd88] ;  /* 0x000d880001067983 */ /* 0x002f280000300a00 */
[----:B------:R-:W-:Y:S04]  /*282e0*/  STL.64 [R1+0xd18], R10 ;  /* 0x000d180a01007387 */ /* 0x000fe80000100a00 */
[----:B------:R-:W-:Y:S01]  /*282f0*/  STL [R1+0xd10], R9 ;  /* 0x000d100901007387 */ /* 0x000fe20000100800 */
[----:B----4-:R-:W-:Y:S03]  /*28300*/  HMMA.1688.F32.TF32 R16, R16, R6, R20 ;  /* 0x000000061010723c */ /* 0x010fe60000081014 */
[----:B------:R-:W2:Y:S04]  /*28310*/  LDL.LU.64 R22, [R1+0xd80] ;  /* 0x000d800001167983 */ /* 0x000ea80000300a00 */
[----:B------:R-:W2:-:S12]  /*28320*/  LDL.LU.64 R20, [R1+0xd78] ;  /* 0x000d780001147983 */ /* 0x000e980000300a00 */
[----:B------:R-:W-:Y:S04]  /*28330*/  STL.64 [R1+0x1f0], R16 ;  /* 0x0001f01001007387 */ /* 0x000fe80000100a00 */
[----:B------:R1:W-:Y:S04]  /*28340*/  STL.64 [R1+0x1f8], R18 ;  /* 0x0001f81201007387 */ /* 0x0003e80000100a00 */
[----:B-1----:R-:W3:Y:S04]  /*28350*/  LDL.64 R18, [R1+0x38] ;  /* 0x0000380001127983 */ /* 0x002ee80000100a00 */
[----:B------:R1:W-:Y:S04]  /*28360*/  STL.64 [R1+0xd08], R6 ;  /* 0x000d080601007387 */ /* 0x0003e80000100a00 */
[----:B------:R-:W3:Y:S04]  /*28370*/  LDL.LU R4, [R1+0x1c0] ;  /* 0x0001c00001047983 */ /* 0x000ee80000300800 */
[----:B------:R-:W3:Y:S04]  /*28380*/  LDL.LU R5, [R1+0x1c4] ;  /* 0x0001c40001057983 */ /* 0x000ee80000300800 */
[----:B-1----:R-:W3:Y:S04]  /*28390*/  LDL.LU R6, [R1+0x1c8] ;  /* 0x0001c80001067983 */ /* 0x002ee80000300800 */
[----:B------:R-:W3:Y:S01]  /*283a0*/  LDL.LU R7, [R1+0x1cc] ;  /* 0x0001cc0001077983 */ /* 0x000ee20000300800 */
[----:B--2---:R-:W-:Y:S03]  /*283b0*/  HMMA.1688.F32.TF32 R24, R20, R26, R12 ;  /* 0x0000001a1418723c */ /* 0x004fe6000008100c */
[----:B------:R-:W2:Y:S04]  /*283c0*/  LDL.LU.64 R14, [R1+0xd70] ;  /* 0x000d7000010e7983 */ /* 0x000ea80000300a00 */
[----:B------:R-:W2:-:S12]  /*283d0*/  LDL.LU.64 R12, [R1+0xd68] ;  /* 0x000d6800010c7983 */ /* 0x000e980000300a00 */
[----:B------:R-:W-:Y:S04]  /*283e0*/  STL.64 [R1+0x1e0], R24 ;  /* 0x0001e01801007387 */ /* 0x000fe80000100a00 */
[----:B------:R1:W-:Y:S04]  /*283f0*/  STL.64 [R1+0x1e8], R26 ;  /* 0x0001e81a01007387 */ /* 0x0003e80000100a00 */
[----:B-1----:R-:W2:Y:S01]  /*28400*/  LDL.LU.64 R26, [R1+0xd60] ;  /* 0x000d6000011a7983 */ /* 0x002ea20000300a00 */
[C---:B---3--:R-:W-:Y:S08]  /*28410*/  HMMA.1688.F32.TF32 R4, R20.reuse, R18, R4 ;  /* 0x000000121404723c */ /* 0x048ff00000081004 */
[----:B--2---:R-:W-:Y:S01]  /*28420*/  HMMA.1688.F32.TF32 R24, R20, R26, R12 ;  /* 0x0000001a1418723c */ /* 0x004fe2000008100c */
[----:B------:R-:W2:Y:S01]  /*28430*/  LDL.LU R12, [R1+0xd58] ;  /* 0x000d5800010c7983 */ /* 0x000ea20000300800 */
[----:B------:R-:W-:-:S15]  /*28440*/  IMAD.MOV.U32 R15, RZ, RZ, R8 ;  /* 0x000000ffff0f7224 */ /* 0x000fde00078e0008 */
[----:B------:R-:W-:Y:S02]  /*28450*/  NOP ;  /* 0x0000000000007918 */ /* 0x000fe40000000000 */
[----:B------:R1:W-:Y:S04]  /*28460*/  STL.64 [R1+0x1d0], R24 ;  /* 0x0001d01801007387 */ /* 0x0003e80000100a00 */
[----:B------:R-:W-:Y:S04]  /*28470*/  STL.64 [R1+0x1d8], R26 ;  /* 0x0001d81a01007387 */ /* 0x000fe80000100a00 */
[----:B-1----:R-:W3:Y:S04]  /*28480*/  LDL.LU.64 R24, [R1+0xd50] ;  /* 0x000d500001187983 */ /* 0x002ee80000300a00 */
[----:B------:R-:W-:Y:S04]  /*28490*/  STL.64 [R1+0x1c0], R4 ;  /* 0x0001c00401007387 */ /* 0x000fe80000100a00 */
[----:B------:R-:W-:Y:S01]  /*284a0*/  STL.64 [R1+0x1c8], R6 ;  /* 0x0001c80601007387 */ /* 0x000fe20000100a00 */
[----:B--2---:R-:W-:-:S05]  /*284b0*/  IMAD.MOV.U32 R14, RZ, RZ, R12 ;  /* 0x000000ffff0e7224 */ /* 0x004fca00078e000c */
        /* <DEDUP_REMOVED lines=11> */
[----:B------:R-:W-:-:S03]  /*28570*/  IMAD.MOV.U32 R5, RZ, RZ, R18 ;  /* 0x000000ffff057224 */ /* 0x000fc600078e0012 */
[----:B----4-:R-:W-:Y:S04]  /*28580*/  STL.64 [R1+0xd48], R10 ;  /* 0x000d480a01007387 */ /* 0x010fe80000100a00 */
[----:B--2---:R1:W-:Y:S04]  /*28590*/  STL.64 [R1+0xd40], R8 ;  /* 0x000d400801007387 */ /* 0x0043e80000100a00 */
[----:B-1----:R-:W2:Y:S04]  /*285a0*/  LDL.LU R8, [R1+0x1b0] ;  /* 0x0001b00001087983 */ /* 0x002ea80000300800 */
[----:B------:R-:W2:Y:S04]  /*285b0*/  LDL.LU R9, [R1+0x1b4] ;  /* 0x0001b40001097983 */ /* 0x000ea80000300800 */
[----:B------:R-:W2:Y:S04]  /*285c0*/  LDL.LU R10, [R1+0x1b8] ;  /* 0x0001b800010a7983 */ /* 0x000ea80000300800 */
[----:B------:R-:W2:Y:S04]  /*285d0*/  LDL.LU R11, [R1+0x1bc] ;  /* 0x0001bc00010b7983 */ /* 0x000ea80000300800 */
[----:B------:R-:W4:Y:S01]  /*285e0*/  LDL.LU R18, [R1+0x7f4] ;  /* 0x0007f40001127983 */ /* 0x000f220000300800 */
[----:B------:R-:W-:-:S03]  /*285f0*/  IMAD.MOV.U32 R4, RZ, RZ, R19 ;  /* 0x000000ffff047224 */ /* 0x000fc600078e0013 */
[----:B----4-:R1:W-:Y:S04]  /*28600*/  STL [R1+0xc90], R18 ;  /* 0x000c901201007387 */ /* 0x0103e80000100800 */
[----:B------:R-:W4:Y:S04]  /*28610*/  LDL.LU R16, [R1+0xa0] ;  /* 0x0000a00001107983 */ /* 0x000f280000300800 */
[----:B------:R-:W4:Y:S04]  /*28620*/  LDL.LU R17, [R1+0xa4] ;  /* 0x0000a40001117983 */ /* 0x000f280000300800 */
[----:B-1----:R-:W2:Y:S04]  /*28630*/  LDL.LU R18, [R1+0xa8] ;  /* 0x0000a80001127983 */ /* 0x002ea80000300800 */
[----:B------:R-:W2:Y:S04]  /*28640*/  LDL.LU R19, [R1+0xac] ;  /* 0x0000ac0001137983 */ /* 0x000ea80000300800 */
[----:B--2---:R-:W-:Y:S04]  /*28650*/  STL.64 [R1+0xca0], R18 ;  /* 0x000ca01201007387 */ /* 0x004fe80000100a00 */
[----:B----4-:R1:W-:Y:S04]  /*28660*/  STL.64 [R1+0xc98], R16 ;  /* 0x000c981001007387 */ /* 0x0103e80000100a00 */
[----:B-1----:R-:W2:Y:S04]  /*28670*/  LDL.LU R16, [R1+0xb0] ;  /* 0x0000b00001107983 */ /* 0x002ea80000300800 */
[----:B------:R-:W2:Y:S04]  /*28680*/  LDL.LU R17, [R1+0xb4] ;  /* 0x0000b40001117983 */ /* 0x000ea80000300800 */
[----:B------:R-:W4:Y:S04]  /*28690*/  LDL.LU R18, [R1+0xb8] ;  /* 0x0000b80001127983 */ /* 0x000f280000300800 */
[----:B------:R-:W4:Y:S01]  /*286a0*/  LDL.LU R19, [R1+0xbc] ;  /* 0x0000bc0001137983 */ /* 0x000f220000300800 */
[----:B---3--:R-:W-:-:S02]  /*286b0*/  IMAD.MOV.U32 R15, RZ, RZ, R24 ;  /* 0x000000ffff0f7224 */ /* 0x008fc400078e0018 */
[----:B------:R-:W-:Y:S01]  /*286c0*/  IMAD.MOV.U32 R14, RZ, RZ, R25 ;  /* 0x000000ffff0e7224 */ /* 0x000fe200078e0019 */
[----:B----4-:R1:W-:Y:S04]  /*286d0*/  STL.64 [R1+0xcb0], R18 ;  /* 0x000cb01201007387 */ /* 0x0103e80000100a00 */
[----:B--2---:R-:W-:Y:S01]  /*286e0*/  STL.64 [R1+0xca8], R16 ;  /* 0x000ca81001007387 */ /* 0x004fe20000100a00 */
[----:B-1----:R-:W-:Y:S01]  /*286f0*/  MOV R19, R4 ;  /* 0x0000000400137202 */ /* 0x002fe20000000f00 */
[----:B------:R-:W-:Y:S02]  /*28700*/  IMAD.MOV.U32 R18, RZ, RZ, R5 ;  /* 0x000000ffff127224 */ /* 0x000fe400078e0005 */
        /* <DEDUP_REMOVED lines=8> */
[----:B------:R1:W-:Y:S04]  /*28790*/  STL.64 [R1+0xcc0], R18 ;  /* 0x000cc01201007387 */ /* 0x0003e80000100a00 */
[----:B-1----:R-:W4:Y:S01]  /*287a0*/  LDL.LU.64 R18, [R1+0x48] ;  /* 0x0000480001127983 */ /* 0x002f220000300a00 */
[C---:B------:R-:W-:Y:S03]  /*287b0*/  HMMA.1688.F32.TF32 R12, R20.reuse, R14, R8 ;  /* 0x0000000e140c723c */ /* 0x040fe60000081008 */
[----:B----4-:R1:W-:Y:S04]  /*287c0*/  STL.64 [R1+0xcd8], R18 ;  /* 0x000cd81201007387 */ /* 0x0103e80000100a00 */
[----:B-1----:R-:W4:Y:S04]  /*287d0*/  LDL.LU.64 R18, [R1+0x58] ;  /* 0x0000580001127983 */ /* 0x002f280000300a00 */
[----:B------:R-:W2:Y:S04]  /*287e0*/  LDL.LU.64 R10, [R1+0xd48] ;  /* 0x000d4800010a7983 */ /* 0x000ea80000300a00 */
[----:B------:R-:W2:Y:S04]  /*287f0*/  LDL.LU.64 R8, [R1+0xd40] ;  /* 0x000d400001087983 */ /* 0x000ea80000300a00 */
        /* <DEDUP_REMOVED lines=9> */
[----:B--2---:R-:W-:-:S15]  /*28890*/  HMMA.1688.F32.TF32 R8, R20, R14, R8 ;  /* 0x0000000e1408723c */ /* 0x004fde0000081008 */
[----:B------:R-:W-:-:S04]  /*288a0*/  NOP ;  /* 0x0000000000007918 */ /* 0x000fc80000000000 */
[----:B------:R-:W-:Y:S04]  /*288b0*/  STL.64 [R1+0x190], R8 ;  /* 0x0001900801007387 */ /* 0x000fe80000100a00 */
[----:B------:R1:W-:Y:S04]  /*288c0*/  STL.64 [R1+0x198], R10 ;  /* 0x0001980a01007387 */ /* 0x0003e80000100a00 */
[----:B-1----:R-:W2:Y:S04]  /*288d0*/  LDL.LU.64 R10, [R1+0xd18] ;  /* 0x000d1800010a7983 */ /* 0x002ea80000300a00 */
[----:B------:R-:W2:Y:S04]  /*288e0*/  LDL.LU R9, [R1+0xd10] ;  /* 0x000d100001097983 */ /* 0x000ea80000300800 */
[----:B------:R1:W-:Y:S04]  /*288f0*/  STL.64 [R1+0xc88], R14 ;  /* 0x000c880e01007387 */ /* 0x0003e80000100a00 */
[----:B-1----:R-:W2:Y:S04]  /*28900*/  LDL.LU.64 R14, [R1+0x18] ;  /* 0x00001800010e7983 */ /* 0x002ea80000300a00 */
[----:B--2---:R1:W-:Y:S04]  /*28910*/  STL.64 [R1+0xcb8], R14 ;  /* 0x000cb80e01007387 */ /* 0x0043e80000100a00 */
[----:B------:R-:W2:Y:S04]  /*28920*/  LDL.LU R12, [R1+0xc0] ;  /* 0x0000c000010c7983 */ /* 0x000ea80000300800 */
[----:B------:R-:W2:Y:S04]  /*28930*/  LDL.LU R13, [R1+0xc4] ;  /* 0x0000c400010d7983 */ /* 0x000ea80000300800 */
[----:B-1----:R-:W2:Y:S04]  /*28940*/  LDL.LU R14, [R1+0xc8] ;  /* 0x0000c800010e7983 */ /* 0x002ea80000300800 */
        /* <DEDUP_REMOVED lines=17> */
[----:B------:R-:W-:Y:S04]  /*28a60*/  STL.64 [R1+0xc80], R10 ;  /* 0x000c800a01007387 */ /* 0x000fe80000100a00 */
[----:B------:R1:W-:Y:S04]  /*28a70*/  STL [R1+0xc78], R9 ;  /* 0x000c780901007387 */ /* 0x0003e80000100800 */
[----:B------:R-:W2:Y:S04]  /*28a80*/  LDL.LU R8, [R1+0x90] ;  /* 0x0000900001087983 */ /* 0x000ea80000300800 */
[----:B-1----:R-:W2:Y:S01]  /*28a90*/  LDL.LU R9, [R1+0x94] ;  /* 0x0000940001097983 */ /* 0x002ea20000300800 */
[----:B------:R-:W-:-:S03]  /*28aa0*/  IMAD.MOV.U32 R10, RZ, RZ, R2 ;  /* 0x000000ffff0a7224 */ /* 0x000fc600078e0002 */
[----:B------:R-:W2:Y:S01]  /*28ab0*/  LDL.LU R2, [R1+0xd00] ;  /* 0x000d000001027983 */ /* 0x000ea20000300800 */
[----:B---3--:R-:W-:Y:S03]  /*28ac0*/  HMMA.1688.F32.TF32 R20, R20, R6, R24 ;  /* 0x000000061414723c */ /* 0x008fe60000081018 */
[----:B------:R-:W2:Y:S04]  /*28ad0*/  LDL.LU.64 R26, [R1+0xcf8] ;  /* 0x000cf800011a7983 */ /* 0x000ea80000300a00 */
[----:B------:R-:W2:Y:S01]  /*28ae0*/  LDL.LU.64 R24, [R1+0xcf0] ;  /* 0x000cf00001187983 */ /* 0x000ea20000300a00 */
[----:B----4-:R-:W-:Y:S02]  /*28af0*/  IMAD.MOV.U32 R5, RZ, RZ, R18 ;  /* 0x000000ffff057224 */ /* 0x010fe400078e0012 */
[----:B------:R-:W-:-:S09]  /*28b00*/  IMAD.MOV.U32 R4, RZ, RZ, R19 ;  /* 0x000000ffff047224 */ /* 0x000fd200078e0013 */
[----:B------:R-:W-:Y:S04]  /*28b10*/  STL.64 [R1+0xf0], R20 ;  /* 0x0000f01401007387 */ /* 0x000fe80000100a00 */
[----:B------:R1:W-:Y:S04]  /*28b20*/  STL.64 [R1+0xf8], R22 ;  /* 0x0000f81601007387 */ /* 0x0003e80000100a00 */
[----:B-1----:R-:W3:Y:S01]  /*28b30*/  LDL.64 R22, [R1+0x28] ;  /* 0x0000280001167983 */ /* 0x002ee20000100a00 */
[----:B--2---:R-:W-:-:S15]  /*28b40*/  HMMA.1688.F32.TF32 R12, R24, R18, R12 ;  /* 0x00000012180c723c */ /* 0x004fde000008100c */
[----:B------:R-:W-:-:S04]  /*28b50*/  NOP ;  /* 0x0000000000007918 */ /* 0x000fc80000000000 */
        /* <DEDUP_REMOVED lines=14> */
[----:B------:R-:W-:-:S03]  /*28c40*/  IMAD.MOV.U32 R11, RZ, RZ, R3 ;  /* 0x000000ffff0b7224 */ /* 0x000fc600078e0003 */
[----:B------:R-:W4:Y:S01]  /*28c50*/  LDL R3, [R1+0xb08] ;  /* 0x000b080001037983 */ /* 0x000f220000100800 */
[----:B--2---:R-:W-:Y:S03]  /*28c60*/  HMMA.1688.F32.TF32 R16, R24, R18, R12 ;  /* 0x000000121810723c */ /* 0x004fe6000008100c */
[----:B------:R-:W2:-:S15]  /*28c70*/  LDL.LU.64 R14, [R1+0xcb8] ;  /* 0x000cb800010e7983 */ /* 0x000e9e0000300a00 */
[----:B------:R-:W-:Y:S01]  /*28c80*/  NOP ;  /* 0x0000000000007918 */ /* 0x000fe20000000000 */
        /* <DEDUP_REMOVED lines=9> */
[----:B------:R-:W2:Y:S02]  /*28d20*/  LDL.LU.64 R16, [R1+0xc98] ;  /* 0x000c980001107983 */ /* 0x000ea40000300a00 */
[----:B--2---:R-:W-:-:S15]  /*28d30*/  HMMA.1688.F32.TF32 R16, R24, R14, R16 ;  /* 0x0000000e1810723c */ /* 0x004fde0000081010 */
[----:B------:R-:W-:-:S04]  /*28d40*/  NOP ;  /* 0x0000000000007918 */ /* 0x000fc80000000000 */
[----:B------:R1:W-:Y:S04]  /*28d50*/  STL.64 [R1+0xe0], R16 ;  /* 0x0000e01001007387 */ /* 0x0003e80000100a00 */
[----:B------:R2:W-:Y:S01]  /*28d60*/  STL.64 [R1+0xe8], R18 ;  /* 0x0000e81201007387 */ /* 0x0005e20000100a00 */
[----:B-1----:R-:W-:-:S03]  /*28d70*/  IMAD.MOV.U32 R16, RZ, RZ, R15 ;  /* 0x000000ffff107224 */ /* 0x002fc600078e000f */
[----:B--2---:R-:W4:Y:S01]  /*28d80*/  LDL.LU R18, [R1+0xc90] ;  /* 0x000c900001127983 */ /* 0x004f220000300800 */
[----:B------:R-:W-:-:S03]  /*28d90*/  IMAD.MOV.U32 R19, RZ, RZ, R14 ;  /* 0x000000ffff137224 */ /* 0x000fc600078e000e */
        /* <DEDUP_REMOVED lines=8> */
[----:B------:R-:W3:Y:S04]  /*28e20*/  LDL.LU R9, [R1+0xc78] ;  /* 0x000c780001097983 */ /* 0x000ee80000300800 */
        /* <DEDUP_REMOVED lines=8> */
[----:B------:R-:W1:Y:S01]  /*28eb0*/  S2R R21, SR_TID.X ;  /* 0x0000000000157919 */ /* 0x000e620000002100 */
[----:B------:R-:W-:Y:S01]  /*28ec0*/  UIADD3 UR5, UPT, UPT, UR5, 0x1, URZ ;  /* 0x0000000105057890 */ /* 0x000fe2000fffe0ff */
[----:B------:R-:W-:Y:S01]  /*28ed0*/  IMAD.MOV.U32 R22, RZ, RZ, R23 ;  /* 0x000000ffff167224 */ /* 0x000fe200078e0017 */
[----:B------:R-:W-:-:S02]  /*28ee0*/  ISETP.GT.AND P1, PT, R2, RZ, PT ;  /* 0x000000ff0200720c */ /* 0x000fc40003f24270 */
[----:B------:R-:W-:Y:S01]  /*28ef0*/  UISETP.GT.AND UP0, UPT, UR5, 0x1, UPT ;  /* 0x000000010500788c */ /* 0x000fe2000bf04270 */
[----:B----4-:R-:W-:Y:S02]  /*28f00*/  ISETP.GE.AND P0, PT, R18, R3, PT ;  /* 0x000000031200720c */ /* 0x010fe40003f06270 */
[----:B------:R-:W-:Y:S01]  /*28f10*/  SEL R3, RZ, 0x4, !P1 ;  /* 0x00000004ff037807 */ /* 0x000fe20004800000 */
[----:B------:R-:W-:-:S03]  /*28f20*/  USEL UR5, UR5, URZ, !UP0 ;  /* 0x000000ff05057287 */ /* 0x000fc6000c000000 */
[----:B------:R-:W-:Y:S01]  /*28f30*/  SEL R3, R3, RZ, !P0 ;  /* 0x000000ff03037207 */ /* 0x000fe20004000000 */
[----:B------:R-:W-:-:S03]  /*28f40*/  ULEA UR10, UR5, UR4, 0x11 ;  /* 0x00000004050a7291 */ /* 0x000fc6000f8e88ff */
[----:B------:R-:W-:Y:S02]  /*28f50*/  ISETP.NE.U32.AND P1, PT, R3, RZ, PT ;  /* 0x000000ff0300720c */ /* 0x000fe40003f25070 */
[----:B-1----:R-:W-:-:S05]  /*28f60*/  LOP3.LUT R23, R21, 0x1ff, RZ, 0xc0, !PT ;  /* 0x000001ff15177812 */ /* 0x002fca00078ec0ff */
[----:B------:R-:W-:-:S04]  /*28f70*/  IMAD.SHL.U32 R8, R23, 0x4, RZ ;  /* 0x0000000417087824 */ /* 0x000fc800078e00ff */
[----:B------:R-:W-:Y:S01]  /*28f80*/  VIADD R3, R8, UR10 ;  /* 0x0000000a08037c36 */ /* 0x000fe20008000000 */
[----:B--2---:R-:W-:-:S15]  /*28f90*/  HMMA.1688.F32.TF32 R12, R24, R6, R12 ;  /* 0x00000006180c723c */ /* 0x004fde000008100c */
[----:B------:R-:W-:-:S04]  /*28fa0*/  NOP ;  /* 0x0000000000007918 */ /* 0x000fc80000000000 */
[----:B------:R-:W-:Y:S04]  /*28fb0*/  STL.64 [R1+0x520], R12 ;  /* 0x0005200c01007387 */ /* 0x000fe80000100a00 */
[----:B------:R-:W-:Y:S04]  /*28fc0*/  STL.64 [R1+0x528], R14 ;  /* 0x0005280e01007387 */ /* 0x000fe80000100a00 */
[----:B------:R-:W2:Y:S04]  /*28fd0*/  LDL R24, [R1+0x8f8] ;  /* 0x0008f80001187983 */ /* 0x000ea80000100800 */
[----:B------:R1:W-:Y:S04]  /*28fe0*/  STL [R1+0xc00], R18 ;  /* 0x000c001201007387 */ /* 0x0003e80000100800 */
[----:B------:R4:W-:Y:S04]  /*28ff0*/  STL [R1+0xc18], R19 ;  /* 0x000c181301007387 */ /* 0x0009e80000100800 */
[----:B------:R1:W-:Y:S04]  /*29000*/  STL.64 [R1+0xc10], R16 ;  /* 0x000c101001007387 */ /* 0x0003e80000100a00 */
[----:B------:R-:W-:Y:S04]  /*29010*/  STL.64 [R1+0xc28], R22 ;  /* 0x000c281601007387 */ /* 0x000fe80000100a00 */
[----:B------:R-:W-:Y:S04]  /*29020*/  STL.64 [R1+0xc20], R20 ;  /* 0x000c201401007387 */ /* 0x000fe80000100a00 */
[----:B------:R-:W-:Y:S04]  /*29030*/  STL.64 [R1+0xbf8], R10 ;  /* 0x000bf80a01007387 */ /* 0x000fe80000100a00 */
[----:B---3--:R3:W-:Y:S04]  /*29040*/  STL.64 [R1+0xbf0], R8 ;  /* 0x000bf00801007387 */ /* 0x0087e80000100a00 */
[----:B------:R-:W-:Y:S01]  /*29050*/  STL [R1+0xb1c], R0 ;  /* 0x000b1c0001007387 */ /* 0x000fe20000100800 */
[----:B-1----:R-:W-:-:S03]  /*29060*/  IMAD.MOV.U32 R18, RZ, RZ, R29 ;  /* 0x000000ffff127224 */ /* 0x002fc600078e001d */
[----:B------:R-:W-:Y:S04]  /*29070*/  LDS R12, [R0+UR7+0x1c700] ;  /* 0x01c70007000c7984 */ /* 0x000fe80008000800 */
[----:B------:R-:W2:Y:S01]  /*29080*/  LDL.LU R29, [R1+0xc54] ;  /* 0x000c5400011d7983 */ /* 0x000ea20000300800 */
[----:B----4-:R-:W-:Y:S01]  /*29090*/  IMAD.MOV.U32 R19, RZ, RZ, R28 ;  /* 0x000000ffff137224 */ /* 0x010fe200078e001c */
[----:B------:R-:W-:Y:S02]  /*290a0*/  LOP3.LUT R15, R0, 0x20, RZ, 0x3c, !PT ;  /* 0x00000020000f7812 */ /* 0x000fe400078e3cff */
[----:B------:R1:W-:Y:S04]  /*290b0*/  LDS R14, [R0+UR7+0x1e700] ;  /* 0x01e70007000e7984 */ /* 0x0003e80008000800 */
[----:B------:R-:W4:Y:S04]  /*290c0*/  LDL.LU R28, [R1+0xc50] ;  /* 0x000c5000011c7983 */ /* 0x000f280000300800 */
[----:B------:R-:W4:Y:S04]  /*290d0*/  LDL R17, [R1+0x9f0] ;  /* 0x0009f00001117983 */ /* 0x000f280000100800 */
[----:B------:R-:W-:Y:S04]  /*290e0*/  LDS R13, [R15+UR7+0x1c700] ;  /* 0x01c700070f0d7984 */ /* 0x000fe80008000800 */
[----:B---3--:R-:W3:Y:S04]  /*290f0*/  LDL R8, [R1+0xae0] ;  /* 0x000ae00001087983 */ /* 0x008ee80000100800 */
[----:B-1----:R-:W3:Y:S04]  /*29100*/  LDL R0, [R1+0x9e0] ;  /* 0x0009e00001007983 */ /* 0x002ee80000100800 */
[----:B------:R-:W-:Y:S04]  /*29110*/  STL.64 [R1+0xc30], R18 ;  /* 0x000c301201007387 */ /* 0x000fe80000100a00 */
[----:B------:R-:W3:Y:S04]  /*29120*/  LDL.LU R20, [R1+0x410] ;  /* 0x0004100001147983 */ /* 0x000ee80000300800 */
[----:B------:R-:W3:Y:S04]  /*29130*/  LDL.LU R21, [R1+0x414] ;  /* 0x0004140001157983 */ /* 0x000ee80000300800 */
[----:B------:R-:W3:Y:S04]  /*29140*/  LDL.LU R22, [R1+0x418] ;  /* 0x0004180001167983 */ /* 0x000ee80000300800 */
[----:B------:R-:W1:Y:S01]  /*29150*/  LDS R15, [R15+UR7+0x1e700] ;  /* 0x01e700070f0f7984 */ /* 0x000e620008000800 */
[----:B------:R-:W-:Y:S01]  /*29160*/  BAR.SYNC.DEFER_BLOCKING 0x0 ;  /* 0x0000000000007b1d */ /* 0x000fe20000010000 */
[----:B--2---:R-:W-:-:S05]  /*29170*/  IMAD.MOV.U32 R23, RZ, RZ, R29 ;  /* 0x000000ffff177224 */ /* 0x004fca00078e001d */
[----:B------:R-:W2:Y:S04]  /*29180*/  LDL.LU R29, [R1+0xc4c] ;  /* 0x000c4c00011d7983 */ /* 0x000ea80000300800 */
[----:B---3--:R-:W-:Y:S04]  /*29190*/  STL.64 [R1+0xc40], R22 ;  /* 0x000c401601007387 */ /* 0x008fe80000100a00 */
[----:B------:R4:W-:Y:S02]  /*291a0*/  STL.64 [R1+0xc38], R20 ;  /* 0x000c381401007387 */ /* 0x0009e40000100a00 */
[----:B----4-:R-:W-:-:S02]  /*291b0*/  IMAD.MOV.U32 R20, RZ, RZ, R28 ;  /* 0x000000ffff147224 */ /* 0x010fc400078e001c */
[----:B------:R-:W3:Y:S04]  /*291c0*/  LDL.LU R28, [R1+0xc48] ;  /* 0x000c4800011c7983 */ /* 0x000ee80000300800 */
[----:B------:R-:W1:Y:S04]  /*291d0*/  LDL.LU R21, [R1+0x3f4] ;  /* 0x0003f40001157983 */ /* 0x000e680000300800 */
[----:B------:R-:W1:Y:S04]  /*291e0*/  LDL.LU R22, [R1+0x3f8] ;  /* 0x0003f80001167983 */ /* 0x000e680000300800 */
[----:B------:R-:W1:Y:S04]  /*291f0*/  LDL.LU R23, [R1+0x3fc] ;  /* 0x0003fc0001177983 */ /* 0x000e680000300800 */
[----:B------:R-:W4:Y:S01]  /*29200*/  LDL R16, [R1+0xa4c] ;  /* 0x000a4c0001107983 */ /* 0x000f220000100800 */
[----:B------:R-:W-:-:S02]  /*29210*/  IMAD.MOV.U32 R18, RZ, RZ, R5 ;  /* 0x000000ffff127224 */ /* 0x000fc400078e0005 */
[----:B------:R-:W-:Y:S01]  /*29220*/  IMAD.MOV.U32 R19, RZ, RZ, R4 ;  /* 0x000000ffff137224 */ /* 0x000fe200078e0004 */
[----:B------:R-:W4:Y:S04]  /*29230*/  LDL R11, [R1+0x9d0] ;  /* 0x0009d000010b7983 */ /* 0x000f280000100800 */
[----:B------:R-:W4:Y:S04]  /*29240*/  LDL R10, [R1+0xac4] ;  /* 0x000ac400010a7983 */ /* 0x000f280000100800 */
[----:B------:R-:W4:Y:S01]  /*29250*/  LDL R9, [R1+0x9c0] ;  /* 0x0009c00001097983 */ /* 0x000f220000100800 */
[----:B--2---:R-:W-:-:S02]  /*29260*/  IMAD.MOV.U32 R4, RZ, RZ, R29 ;  /* 0x000000ffff047224 */ /* 0x004fc400078e001d */
[----:B---3--:R-:W-:-:S05]  /*29270*/  IMAD.MOV.U32 R5, RZ, RZ, R28 ;  /* 0x000000ffff057224 */ /* 0x008fca00078e001c */
[----:B------:R-:W-:Y:S01]  /*29280*/  @!PT LDS RZ, [RZ] ;  /* 0x00000000fffff984 */ /* 0x000fe20000000800 */
[----:B------:R-:W-:Y:S01]  /*29290*/  @!PT LDS RZ, [RZ] ;  /* 0x00000000fffff984 */ /* 0x000fe20000000800 */
[----:B------:R-:W-:Y:S01]  /*292a0*/  @!PT LDS RZ, [RZ] ;  /* 0x00000000fffff984 */ /* 0x000fe20000000800 */
[----:B------:R2:W-:Y:S01]  /*292b0*/  LDGSTS.E [R3], desc[UR8][R4.64], P1 ;  /* 0x0000000004037fae */ /* 0x0005e200089a1008 */
[----:B------:R-:W-:-:S04]  /*292c0*/  ISETP.GT.AND P1, PT, R2, 0x4, PT ;  /* 0x000000040200780c */ /* 0x000fc80003f24270 */
[----:B--2---:R-:W-:Y:S02]  /*292d0*/  SEL R4, RZ, 0x4, !P1 ;  /* 0x00000004ff047807 */ /* 0x004fe40004800000 */
[----:B------:R-:W-:Y:S02]  /*292e0*/  ISETP.GT.AND P1, PT, R2, 0x8, PT ;  /* 0x000000080200780c */ /* 0x000fe40003f24270 */
[----:B------:R-:W-:-:S04]  /*292f0*/  SEL R4, R4, RZ, !P0 ;  /* 0x000000ff04047207 */ /* 0x000fc80004000000 */
[----:B------:R-:W-:Y:S02]  /*29300*/  ISETP.NE.U32.AND P2, PT, R4, RZ, PT ;  /* 0x000000ff0400720c */ /* 0x000fe40003f45070 */
[----:B------:R-:W-:-:S04]  /*29310*/  SEL R4, RZ, 0x4, !P1 ;  /* 0x00000004ff047807 */ /* 0x000fc80004800000 */
[----:B------:R-:W-:-:S04]  /*29320*/  SEL R4, R4, RZ, !P0 ;  /* 0x000000ff04047207 */ /* 0x000fc80004000000 */
[----:B------:R-:W-:Y:S02]  /*29330*/  ISETP.NE.U32.AND P1, PT, R4, RZ, PT ;  /* 0x000000ff0400720c */ /* 0x000fe40003f25070 */
[----:B------:R-:W-:-:S05]  /*29340*/  LEA R4, P3, R24, R29, 0x2 ;  /* 0x0000001d18047211 */ /* 0x000fca00078610ff */
[----:B------:R-:W-:-:S05]  /*29350*/  IMAD.X R5, R28, 0x1, R17, P3 ;  /* 0x000000011c057824 */ /* 0x000fca00018e0611 */
[----:B------:R2:W-:Y:S02]  /*29360*/  LDGSTS.E [R3+0x2000], desc[UR8][R4.64], P2 ;  /* 0x0200000004037fae */ /* 0x0005e400091a1008 */
[----:B--2---:R-:W-:Y:S02]  /*29370*/  LEA R4, P2, R8, R29, 0x2 ;  /* 0x0000001d08047211 */ /* 0x004fe400078410ff */
[----:B------:R-:W2:Y:S03]  /*29380*/  LDL R8, [R1+0xa48] ;  /* 0x000a480001087983 */ /* 0x000ea60000100800 */
[----:B------:R-:W-:Y:S02]  /*29390*/  IMAD.X R5, R28, 0x1, R0, P2 ;  /* 0x000000011c057824 */ /* 0x000fe400010e0600 */
[----:B------:R-:W3:Y:S04]  /*293a0*/  LDL R0, [R1+0x9b0] ;  /* 0x0009b00001007983 */ /* 0x000ee80000100800 */
[----:B------:R1:W-:Y:S01]  /*293b0*/  LDGSTS.E [R3+0x4000], desc[UR8][R4.64], P1 ;  /* 0x0400000004037fae */ /* 0x0003e200089a1008 */
[----:B------:R-:W-:-:S04]  /*293c0*/  ISETP.GT.AND P1, PT, R2, 0xc, PT ;  /* 0x0000000c0200780c */ /* 0x000fc80003f24270 */
[----:B-1----:R-:W-:Y:S02]  /*293d0*/  SEL R4, RZ, 0x4, !P1 ;  /* 0x00000004ff047807 */ /* 0x002fe40004800000 */
[----:B------:R-:W-:Y:S02]  /*293e0*/  ISETP.GT.AND P1, PT, R2, 0x10, PT ;  /* 0x000000100200780c */ /* 0x000fe40003f24270 */
[----:B------:R-:W-:-:S04]  /*293f0*/  SEL R4, R4, RZ, !P0 ;  /* 0x000000ff04047207 */ /* 0x000fc80004000000 */
[----:B------:R-:W-:Y:S02]  /*29400*/  ISETP.NE.U32.AND P2, PT, R4, RZ, PT ;  /* 0x000000ff0400720c */ /* 0x000fe40003f45070 */
[----:B------:R-:W-:-:S04]  /*29410*/  SEL R4, RZ, 0x4, !P1 ;  /* 0x00000004ff047807 */ /* 0x000fc80004800000 */
[----:B------:R-:W-:-:S04]  /*29420*/  SEL R4, R4, RZ, !P0 ;  /* 0x000000ff04047207 */ /* 0x000fc80004000000 */
[----:B------:R-:W-:Y:S02]  /*29430*/  ISETP.NE.U32.AND P1, PT, R4, RZ, PT ;  /* 0x000000ff0400720c */ /* 0x000fe40003f25070 */
[----:B----4-:R-:W-:Y:S02]  /*29440*/  LEA R4, P3, R16, R29, 0x2 ;  /* 0x0000001d10047211 */ /* 0x010fe400078610ff */
[----:B------:R-:W-:Y:S01]  /*29450*/  HMMA.1688.F32.TF32 R16, R12, R18, R20 ;  /* 0x000000120c10723c */ /* 0x000fe20000081014 */
[----:B------:R-:W4:Y:S04]  /*29460*/  LDL.LU.64 R22, [R1+0xc40] ;  /* 0x000c400001167983 */ /* 0x000f280000300a00 */
[----:B------:R-:W4:-:S14]  /*29470*/  LDL.LU.64 R20, [R1+0xc38] ;  /* 0x000c380001147983 */ /* 0x000f1c0000300a00 */
[----:B------:R-:W-:Y:S04]  /*29480*/  STL.64 [R1+0xc0], R16 ;  /* 0x0000c01001007387 */ /* 0x000fe80000100a00 */
[----:B------:R1:W-:Y:S04]  /*29490*/  STL.64 [R1+0xc8], R18 ;  /* 0x0000c81201007387 */ /* 0x0003e80000100a00 */
[----:B-1----:R-:W4:Y:S01]  /*294a0*/  LDL.LU.64 R18, [R1+0xc30] ;  /* 0x000c300001127983 */ /* 0x002f220000300a00 */
[----:B------:R-:W-:-:S05]  /*294b0*/  IMAD.X R5, R28, 0x1, R11, P3 ;  /* 0x000000011c057824 */ /* 0x000fca00018e060b */
[----:B------:R1:W-:Y:S02]  /*294c0*/  LDGSTS.E [R3+0x6000], desc[UR8][R4.64], P2 ;  /* 0x0600000004037fae */ /* 0x0003e400091a1008 */
[----:B-1----:R-:W-:-:S05]  /*294d0*/  LEA R4, P2, R10, R29, 0x2 ;  /* 0x0000001d0a047211 */ /* 0x002fca00078410ff */
[----:B------:R-:W-:-:S05]  /*294e0*/  IMAD.X R5, R28, 0x1, R9, P2 ;  /* 0x000000011c057824 */ /* 0x000fca00010e0609 */
[----:B------:R1:W-:Y:S01]  /*294f0*/  LDGSTS.E [R3+0x8000], desc[UR8][R4.64], P1 ;  /* 0x0800000004037fae */ /* 0x0003e200089a1008 */
[----:B------:R-:W-:-:S04]  /*29500*/  ISETP.GT.AND P1, PT, R2, 0x14, PT ;  /* 0x000000140200780c */ /* 0x000fc80003f24270 */
[----:B-1----:R-:W-:-:S04]  /*29510*/  SEL R4, RZ, 0x4, !P1 ;  /* 0x00000004ff047807 */ /* 0x002fc80004800000 */
[----:B------:R-:W-:-:S04]  /*29520*/  SEL R4, R4, RZ, !P0 ;  /* 0x000000ff04047207 */ /* 0x000fc80004000000 */
[----:B------:R-:W-:Y:S02]  /*29530*/  ISETP.NE.U32.AND P1, PT, R4, RZ, PT ;  /* 0x000000ff0400720c */ /* 0x000fe40003f25070 */
[----:B--2---:R-:W-:Y:S02]  /*29540*/  LEA R4, P2, R8, R29, 0x2 ;  /* 0x0000001d08047211 */ /* 0x004fe400078410ff */
[----:B------:R-:W2:Y:S03]  /*29550*/  LDL R8, [R1+0xa44] ;  /* 0x000a440001087983 */ /* 0x000ea60000100800 */
[----:B---3--:R-:W-:-:S06]  /*29560*/  IMAD.X R5, R28, 0x1, R0, P2 ;  /* 0x000000011c057824 */ /* 0x008fcc00010e0600 */
[----:B------:R1:W-:Y:S01]  /*29570*/  LDGSTS.E [R3+0xa000], desc[UR8][R4.64], P1 ;  /* 0x0a00000004037fae */ /* 0x0003e200089a1008 */
[----:B----4-:R-:W-:Y:S03]  /*29580*/  HMMA.1688.F32.TF32 R16, R12, R18, R20 ;  /* 0x000000120c10723c */ /* 0x010fe60000081014 */
[----:B------:R-:W3:Y:S04]  /*29590*/  LDL.LU.64 R22, [R1+0xc28] ;  /* 0x000c280001167983 */ /* 0x000ee80000300a00 */
[----:B------:R-:W4:Y:S04]  /*295a0*/  LDL.LU.64 R20, [R1+0xc20] ;  /* 0x000c200001147983 */ /* 0x000f280000300a00 */
[----:B------:R-:W3:Y:S04]  /*295b0*/  LDL R0, [R1+0x9a0] ;  /* 0x0009a00001007983 */ /* 0x000ee80000100800 */
[----:B------:R-:W4:Y:S04]  /*295c0*/  LDL R25, [R1+0xa40] ;  /* 0x000a400001197983 */ /* 0x000f280000100800 */
[----:B------:R1:W-:Y:S04]  /*295d0*/  STL.64 [R1+0xb0], R16 ;  /* 0x0000b01001007387 */ /* 0x0003e80000100a00 */
[----:B------:R1:W-:Y:S04]  /*295e0*/  STL.64 [R1+0xb8], R18 ;  /* 0x0000b81201007387 */ /* 0x0003e80000100a00 */
[----:B------:R-:W4:Y:S01]  /*295f0*/  LDL R11, [R1+0x970] ;  /* 0x00097000010b7983 */ /* 0x000f220000100800 */
[----:B------:R-:W-:-:S03]  /*29600*/  ISETP.GT.AND P1, PT, R2, 0x18, PT ;  /* 0x000000180200780c */ /* 0x000fc60003f24270 */
[----:B------:R-:W4:Y:S04]  /*29610*/  LDL R10, [R1+0xa38] ;  /* 0x000a3800010a7983 */ /* 0x000f280000100800 */
[----:B------:R-:W4:Y:S04]  /*29620*/  LDL R9, [R1+0x960] ;  /* 0x0009600001097983 */ /* 0x000f280000100800 */
[----:B-1----:R-:W4:Y:S04]  /*29630*/  LDL R17, [R1+0x980] ;  /* 0x0009800001117983 */ /* 0x002f280000100800 */
[----:B------:R-:W4:Y:S04]  /*29640*/  LDL R19, [R1+0x990] ;  /* 0x0009900001137983 */ /* 0x000f280000100800 */
[----:B------:R-:W4:Y:S04]  /*29650*/  LDL R18, [R1+0xa90] ;  /* 0x000a900001127983 */ /* 0x000f280000100800 */
[----:B------:R-:W4:Y:S01]  /*29660*/  LDL R16, [R1+0xa3c] ;  /* 0x000a3c0001107983 */ /* 0x000f220000100800 */
[----:B------:R-:W-:-:S02]  /*29670*/  SEL R4, RZ, 0x4, !P1 ;  /* 0x00000004ff047807 */ /* 0x000fc40004800000 */
[----:B------:R-:W-:Y:S02]  /*29680*/  ISETP.GT.AND P1, PT, R2, 0x1c, PT ;  /* 0x0000001c0200780c */ /* 0x000fe40003f24270 */
[----:B------:R-:W-:-:S04]  /*29690*/  SEL R4, R4, RZ, !P0 ;  /* 0x000000ff04047207 */ /* 0x000fc80004000000 */
[----:B------:R-:W-:Y:S02]  /*296a0*/  ISETP.NE.U32.AND P2, PT, R4, RZ, PT ;  /* 0x000000ff0400720c */ /* 0x000fe40003f45070 */
[----:B------:R-:W-:-:S04]  /*296b0*/  SEL R4, RZ, 0x4, !P1 ;  /* 0x00000004ff047807 */ /* 0x000fc80004800000 */
[----:B------:R-:W-:-:S04]  /*296c0*/  SEL R4, R4, RZ, !P0 ;  /* 0x000000ff04047207 */ /* 0x000fc80004000000 */
[----:B------:R-:W-:Y:S02]  /*296d0*/  ISETP.NE.U32.AND P1, PT, R4, RZ, PT ;  /* 0x000000ff0400720c */ /* 0x000fe40003f25070 */
[-C--:B--2---:R-:W-:Y:S02]  /*296e0*/  LEA R4, P3, R8, R29.reuse, 0x2 ;  /* 0x0000001d08047211 */ /* 0x084fe400078610ff */
[----:B------:R-:W2:Y:S03]  /*296f0*/  LDL R8, [R1+0xa34] ;  /* 0x000a340001087983 */ /* 0x000ea60000100800 */
[----:B---3--:R-:W-:Y:S02]  /*29700*/  IMAD.X R5, R28, 0x1, R0, P3 ;  /* 0x000000011c057824 */ /* 0x008fe400018e0600 */
[----:B------:R-:W3:Y:S04]  /*29710*/  LDL R0, [R1+0x950] ;  /* 0x0009500001007983 */ /* 0x000ee80000100800 */
[----:B------:R4:W-:Y:S02]  /*29720*/  LDGSTS.E [R3+0xc000], desc[UR8][R4.64], P2 ;  /* 0x0c00000004037fae */ /* 0x0009e400091a1008 */
[----:B----4-:R-:W-:-:S05]  /*29730*/  LEA R4, P2, R25, R29, 0x2 ;  /* 0x0000001d19047211 */ /* 0x010fca00078410ff */
[----:B------:R-:W-:-:S05]  /*29740*/  IMAD.X R5, R28, 0x1, R19, P2 ;  /* 0x000000011c057824 */ /* 0x000fca00010e0613 */
        /* <DEDUP_REMOVED lines=12> */
[----:B-1----:R-:W-:-:S05]  /*29810*/  LEA R4, P2, R16, R29, 0x2 ;  /* 0x0000001d10047211 */ /* 0x002fca00078410ff */
        /* <DEDUP_REMOVED lines=13> */
[----:B--2---:R-:W-:-:S05]  /*298f0*/  LEA R4, P2, R8, R29, 0x2 ;  /* 0x0000001d08047211 */ /* 0x004fca00078410ff */
[----:B---3--:R-:W-:Y:S02]  /*29900*/  IMAD.X R5, R28, 0x1, R0, P2 ;  /* 0x000000011c057824 */ /* 0x008fe400010e0600 */
[----:B------:R-:W2:Y:S04]  /*29910*/  LDL R0, [R1+0xa30] ;  /* 0x000a300001007983 */ /* 0x000ea80000100800 */
[----:B------:R-:W3:Y:S04]  /*29920*/  LDL.LU R10, [R1+0x38] ;  /* 0x00003800010a7983 */ /* 0x000ee80000300800 */
[----:B------:R-:W3:Y:S04]  /*29930*/  LDL.LU R11, [R1+0x3c] ;  /* 0x00003c00010b7983 */ /* 0x000ee80000300800 */
[----:B------:R-:W4:Y:S04]  /*29940*/  LDL R8, [R1+0x940] ;  /* 0x0009400001087983 */ /* 0x000f280000100800 */
[----:B------:R-:W3:Y:S04]  /*29950*/  LDL.LU R16, [R1+0x450] ;  /* 0x0004500001107983 */ /* 0x000ee80000300800 */
[----:B------:R-:W3:Y:S04]  /*29960*/  LDL.LU R17, [R1+0x454] ;  /* 0x0004540001117983 */ /* 0x000ee80000300800 */
[----:B------:R-:W3:Y:S04]  /*29970*/  LDL.LU R18, [R1+0x458] ;  /* 0x0004580001127983 */ /* 0x000ee80000300800 */
[----:B------:R-:W3:Y:S04]  /*29980*/  LDL.LU R19, [R1+0x45c] ;  /* 0x00045c0001137983 */ /* 0x000ee80000300800 */
[----:B------:R-:W3:Y:S04]  /*29990*/  LDL R27, [R1+0xa2c] ;  /* 0x000a2c00011b7983 */ /* 0x000ee80000100800 */
[----:B------:R-:W3:Y:S04]  /*299a0*/  LDL R26, [R1+0x930] ;  /* 0x00093000011a7983 */ /* 0x000ee80000100800 */
[----:B------:R1:W-:Y:S01]  /*299b0*/  LDGSTS.E [R3+0x16000], desc[UR8][R4.64], P1 ;  /* 0x1600000004037fae */ /* 0x0003e200089a1008 */
[----:B------:R-:W-:-:S03]  /*299c0*/  ISETP.GT.AND P1, PT, R2, 0x30, PT ;  /* 0x000000300200780c */ /* 0x000fc60003f24270 */
[----:B------:R-:W3:Y:S04]  /*299d0*/  LDL R25, [R1+0xa28] ;  /* 0x000a280001197983 */ /* 0x000ee80000100800 */
[----:B------:R-:W3:Y:S01]  /*299e0*/  LDL R9, [R1+0xa24] ;  /* 0x000a240001097983 */ /* 0x000ee20000100800 */
[----:B-1----:R-:W-:Y:S02]  /*299f0*/  SEL R4, RZ, 0x4, !P1 ;  /* 0x00000004ff047807 */ /* 0x002fe40004800000 */
        /* <DEDUP_REMOVED lines=8> */
[----:B----4-:R-:W-:Y:S02]  /*29a80*/  IMAD.X R5, R28, 0x1, R8, P3 ;  /* 0x000000011c057824 */ /* 0x010fe400018e0608 */
[----:B------:R-:W4:Y:S04]  /*29a90*/  LDL R8, [R1+0x910] ;  /* 0x0009100001087983 */ /* 0x000f280000100800 */
[----:B------:R3:W-:Y:S02]  /*29aa0*/  LDGSTS.E [R3+0x18000], desc[UR8][R4.64], P2 ;  /* 0x1800000004037fae */ /* 0x0007e400091a1008 */
[----:B---3--:R-:W-:-:S05]  /*29ab0*/  LEA R4, P2, R27, R29, 0x2 ;  /* 0x0000001d1b047211 */ /* 0x008fca00078410ff */
        /* <DEDUP_REMOVED lines=11> */
[----:B--2---:R-:W-:Y:S02]  /*29b70*/  IMAD.X R5, R28, 0x1, R0, P3 ;  /* 0x000000011c057824 */ /* 0x004fe400018e0600 */
[----:B------:R-:W2:Y:S04]  /*29b80*/  LDL R0, [R1+0x9fc] ;  /* 0x0009fc0001007983 */ /* 0x000ea80000100800 */
[----:B------:R1:W-:Y:S02]  /*29b90*/  LDGSTS.E [R3+0x1c000], desc[UR8][R4.64], P2 ;  /* 0x1c00000004037fae */ /* 0x0003e400091a1008 */
[----:B-1----:R-:W-:-:S05]  /*29ba0*/  LEA R4, P2, R9, R29, 0x2 ;  /* 0x0000001d09047211 */ /* 0x002fca00078410ff */
[----:B----4-:R-:W-:Y:S02]  /*29bb0*/  IMAD.X R5, R28, 0x1, R8, P2 ;  /* 0x000000011c057824 */ /* 0x010fe400010e0608 */
[----:B------:R-:W-:Y:S01]  /*29bc0*/  HMMA.1688.F32.TF32 R8, R12, R10, R16 ;  /* 0x0000000a0c08723c */ /* 0x000fe20000081010 */
[----:B------:R-:W3:Y:S04]  /*29bd0*/  LDL.LU R19, [R1+0xc18] ;  /* 0x000c180001137983 */ /* 0x000ee80000300800 */
[----:B------:R-:W4:Y:S04]  /*29be0*/  LDL.LU.64 R16, [R1+0xc10] ;  /* 0x000c100001107983 */ /* 0x000f280000300a00 */
[----:B------:R1:W-:Y:S10]  /*29bf0*/  LDGSTS.E [R3+0x1e000], desc[UR8][R4.64], P1 ;  /* 0x1e00000004037fae */ /* 0x0003f400089a1008 */
[----:B------:R1:W-:Y:S04]  /*29c00*/  STL.64 [R1+0xa0], R8 ;  /* 0x0000a00801007387 */ /* 0x0003e80000100a00 */
[----:B------:R1:W-:Y:S04]  /*29c10*/  STL.64 [R1+0xa8], R10 ;  /* 0x0000a80a01007387 */ /* 0x0003e80000100a00 */
[----:B------:R-:W3:Y:S01]  /*29c20*/  LDL R25, [R1+0x9ec] ;  /* 0x0009ec0001197983 */ /* 0x000ee20000100800 */
[----:B------:R-:W-:-:S02]  /*29c30*/  LOP3.LUT R21, R21, 0x1ff, RZ, 0xc0, !PT ;  /* 0x000001ff15157812 */ /* 0x000fc400078ec0ff */
[----:B-1----:R-:W-:Y:S01]  /*29c40*/  IADD3 R4, P3, PT, R24, R29, RZ ;  /* 0x0000001d18047210 */ /* 0x002fe20007f7e0ff */
[----:B------:R-:W3:Y:S04]  /*29c50*/  LDL R18, [R1+0xad0] ;  /* 0x000ad00001127983 */ /* 0x000ee80000100800 */
[----:B------:R-:W3:Y:S04]  /*29c60*/  LDL R24, [R1+0xadc] ;  /* 0x000adc0001187983 */ /* 0x000ee80000100800 */
[----:B------:R-:W3:Y:S01]  /*29c70*/  LDL R9, [R1+0xaec] ;  /* 0x000aec0001097983 */ /* 0x000ee20000100800 */
[----:B------:R-:W-:-:S03]  /*29c80*/  IMAD.SHL.U32 R27, R21, 0x4, RZ ;  /* 0x00000004151b7824 */ /* 0x000fc600078e00ff */
[----:B------:R-:W4:Y:S04]  /*29c90*/  LDL R21, [R1+0x9dc] ;  /* 0x0009dc0001157983 */ /* 0x000f280000100800 */
[----:B------:R-:W4:Y:S01]  /*29ca0*/  LDL R11, [R1+0x9cc] ;  /* 0x0009cc00010b7983 */ /* 0x000f220000100800 */
[----:B------:R-:W-:-:S03]  /*29cb0*/  ISETP.GT.AND P1, PT, R2, 0x1, PT ;  /* 0x000000010200780c */ /* 0x000fc60003f24270 */
[----:B------:R-:W4:Y:S04]  /*29cc0*/  LDL R8, [R1+0xac0] ;  /* 0x000ac00001087983 */ /* 0x000f280000100800 */
[----:B------:R-:W4:Y:S01]  /*29cd0*/  LDL R10, [R1+0x9bc] ;  /* 0x0009bc00010a7983 */ /* 0x000f220000100800 */
[----:B------:R-:W-:Y:S02]  /*29ce0*/  SEL R3, RZ, 0x4, !P1 ;  /* 0x00000004ff037807 */ /* 0x000fe40004800000 */
[----:B------:R-:W-:Y:S02]  /*29cf0*/  ISETP.GT.AND P1, PT, R2, 0x5, PT ;  /* 0x000000050200780c */ /* 0x000fe40003f24270 */
[----:B------:R-:W-:-:S04]  /*29d00*/  SEL R3, R3, RZ, !P0 ;  /* 0x000000ff03037207 */ /* 0x000fc80004000000 */
[----:B------:R-:W-:Y:S02]  /*29d10*/  ISETP.NE.U32.AND P2, PT, R3, RZ, PT ;  /* 0x000000ff0300720c */ /* 0x000fe40003f45070 */
[----:B------:R-:W-:-:S04]  /*29d20*/  SEL R3, RZ, 0x4, !P1 ;  /* 0x00000004ff037807 */ /* 0x000fc80004800000 */
[----:B------:R-:W-:-:S04]  /*29d30*/  SEL R3, R3, RZ, !P0 ;  /* 0x000000ff03037207 */ /* 0x000fc80004000000 */
[----:B------:R-:W-:Y:S01]  /*29d40*/  ISETP.NE.U32.AND P1, PT, R3, RZ, PT ;  /* 0x000000ff0300720c */ /* 0x000fe20003f25070 */
[----:B--2---:R-:W-:Y:S01]  /*29d50*/  IMAD.X R5, R28, 0x1, R0, P3 ;  /* 0x000000011c057824 */ /* 0x004fe200018e0600 */
[----:B------:R-:W-:-:S05]  /*29d60*/  LOP3.LUT R0, R27, 0x20, RZ, 0x3c, !PT ;  /* 0x000000201b007812 */ /* 0x000fca00078e3cff */
[----:B------:R-:W-:Y:S02]  /*29d70*/  VIADD R3, R0, UR10 ;  /* 0x0000000a00037c36 */ /* 0x000fe40008000000 */
[----:B------:R-:W2:Y:S04]  /*29d80*/  LDL R0, [R1+0xab4] ;  /* 0x000ab40001007983 */ /* 0x000ea80000100800 */
[----:B------:R3:W-:Y:S02]  /*29d90*/  LDGSTS.E [R3+0x800], desc[UR8][R4.64], P2 ;  /* 0x0080000004037fae */ /* 0x0007e400091a1008 */
[----:B---3--:R-:W-:Y:S02]  /*29da0*/  LEA R4, P2, R9, R29, 0x2 ;  /* 0x0000001d09047211 */ /* 0x008fe400078410ff */
[----:B------:R-:W3:Y:S03]  /*29db0*/  LDL R9, [R1+0x9ac] ;  /* 0x0009ac0001097983 */ /* 0x000ee60000100800 */
[----:B------:R-:W-:-:S02]  /*29dc0*/  IMAD.X R5, R28, 0x1, R25, P2 ;  /* 0x000000011c057824 */ /* 0x000fc400010e0619 */
        /* <DEDUP_REMOVED lines=10> */
[----:B------:R-:W-:Y:S02]  /*29e70*/  LEA R4, P3, R24, R29, 0x2 ;  /* 0x0000001d18047211 */ /* 0x000fe400078610ff */
[----:B------:R-:W3:Y:S02]  /*29e80*/  LDL R24, [R1+0x98c] ;  /* 0x00098c0001187983 */ /* 0x000ee40000100800 */
[----:B----4-:R-:W-:Y:S02]  /*29e90*/  IADD3.X R5, PT, PT, R28, R21, RZ, P3, !PT ;  /* 0x000000151c057210 */ /* 0x010fe40001ffe4ff */
[----:B------:R-:W4:Y:S04]  /*29ea0*/  LDL R21, [R1+0xa8c] ;  /* 0x000a8c0001157983 */ /* 0x000f280000100800 */
[----:B------:R1:W-:Y:S02]  /*29eb0*/  LDGSTS.E [R3+0x4800], desc[UR8][R4.64], P2 ;  /* 0x0480000004037fae */ /* 0x0003e400091a1008 */
[----:B-1----:R-:W-:-:S02]  /*29ec0*/  LEA R4, P2, R18, R29, 0x2 ;  /* 0x0000001d12047211 */ /* 0x002fc400078410ff */
[----:B------:R-:W4:Y:S03]  /*29ed0*/  LDL R18, [R1+0x97c] ;  /* 0x00097c0001127983 */ /* 0x000f260000100800 */
[----:B------:R-:W-:Y:S02]  /*29ee0*/  IMAD.X R5, R28, 0x1, R11, P2 ;  /* 0x000000011c057824 */ /* 0x000fe400010e060b */
[----:B------:R-:W4:Y:S04]  /*29ef0*/  LDL R11, [R1+0xa80] ;  /* 0x000a8000010b7983 */ /* 0x000f280000100800 */
        /* <DEDUP_REMOVED lines=9> */
[-C--:B------:R-:W-:Y:S02]  /*29f90*/  LEA R4, P3, R8, R29.reuse, 0x2 ;  /* 0x0000001d08047211 */ /* 0x080fe400078610ff */
[----:B------:R-:W4:Y:S03]  /*29fa0*/  LDL R8, [R1+0xaa8] ;  /* 0x000aa80001087983 */ /* 0x000f260000100800 */
[----:B------:R-:W-:Y:S02]  /*29fb0*/  IMAD.X R5, R28, 0x1, R10, P3 ;  /* 0x000000011c057824 */ /* 0x000fe400018e060a */
[----:B------:R-:W4:Y:S04]  /*29fc0*/  LDL R10, [R1+0x96c] ;  /* 0x00096c00010a7983 */ /* 0x000f280000100800 */
[----:B------:R2:W-:Y:S02]  /*29fd0*/  LDGSTS.E [R3+0x8800], desc[UR8][R4.64], P2 ;  /* 0x0880000004037fae */ /* 0x0005e400091a1008 */
[----:B--2---:R-:W-:-:S02]  /*29fe0*/  LEA R4, P2, R0, R29, 0x2 ;  /* 0x0000001d00047211 */ /* 0x004fc400078410ff */
[----:B------:R-:W2:Y:S03]  /*29ff0*/  LDL R0, [R1+0x99c] ;  /* 0x00099c0001007983 */ /* 0x000ea60000100800 */
[----:B---3--:R-:W-:Y:S02]  /*2a000*/  IMAD.X R5, R28, 0x1, R9, P2 ;  /* 0x000000011c057824 */ /* 0x008fe400010e0609 */
        /* <DEDUP_REMOVED lines=10> */
[-C--:B----4-:R-:W-:Y:S02]  /*2a0b0*/  LEA R4, P3, R8, R29.reuse, 0x2 ;  /* 0x0000001d08047211 */ /* 0x090fe400078610ff */
[----:B------:R-:W4:Y:S03]  /*2a0c0*/  LDL R8, [R1+0x95c] ;  /* 0x00095c0001087983 */ /* 0x000f260000100800 */
[----:B--2---:R-:W-:Y:S02]  /*2a0d0*/  IMAD.X R5, R28, 0x1, R0, P3 ;  /* 0x000000011c057824 */ /* 0x004fe400018e0600 */
[----:B------:R-:W2:Y:S04]  /*2a0e0*/  LDL R0, [R1+0xa68] ;  /* 0x000a680001007983 */ /* 0x000ea80000100800 */
        /* <DEDUP_REMOVED lines=13> */
[----:B------:R-:W2:Y:S04]  /*2a1c0*/  LDL R21, [R1+0x94c] ;  /* 0x00094c0001157983 */ /* 0x000ea80000100800 */
[----:B------:R-:W2:Y:S01]  /*2a1d0*/  LDL.LU R26, [R1+0x28] ;  /* 0x00002800011a7983 */ /* 0x000ea20000300800 */
[----:B------:R-:W-:-:S03]  /*2a1e0*/  IMAD.X R5, R28, 0x1, R18, P3 ;  /* 0x000000011c057824 */ /* 0x000fc600018e0612 */
        /* <DEDUP_REMOVED lines=13> */
[----:B---3--:R-:W-:-:S05]  /*2a2c0*/  LEA R4, P3, R9, R29, 0x2 ;  /* 0x0000001d09047211 */ /* 0x008fca00078610ff */
[----:B----4-:R-:W-:-:S05]  /*2a2d0*/  IMAD.X R5, R28, 0x1, R8, P3 ;  /* 0x000000011c057824 */ /* 0x010fca00018e0608 */
[----:B------:R2:W-:Y:S02]  /*2a2e0*/  LDGSTS.E [R3+0x14800], desc[UR8][R4.64], P2 ;  /* 0x1480000004037fae */ /* 0x0005e400091a1008 */
[----:B--2---:R-:W-:Y:S02]  /*2a2f0*/  LEA R4, P2, R0, R29, 0x2 ;  /* 0x0000001d00047211 */ /* 0x004fe400078410ff */
[----:B------:R-:W2:Y:S04]  /*2a300*/  LDL R0, [R1+0x93c] ;  /* 0x00093c0001007983 */ /* 0x000ea80000100800 */
[----:B------:R-:W3:Y:S04]  /*2a310*/  LDL.LU R8, [R1+0x440] ;  /* 0x0004400001087983 */ /* 0x000ee80000300800 */
[----:B------:R-:W3:Y:S04]  /*2a320*/  LDL.LU R9, [R1+0x444] ;  /* 0x0004440001097983 */ /* 0x000ee80000300800 */
[----:B------:R-:W3:Y:S04]  /*2a330*/  LDL.LU R10, [R1+0x448] ;  /* 0x00044800010a7983 */ /* 0x000ee80000300800 */
[----:B------:R-:W3:Y:S04]  /*2a340*/  LDL.LU R11, [R1+0x44c] ;  /* 0x00044c00010b7983 */ /* 0x000ee80000300800 */
[----:B------:R-:W4:Y:S04]  /*2a350*/  LDL R25, [R1+0xa50] ;  /* 0x000a500001197983 */ /* 0x000f280000100800 */
[----:B------:R-:W3:Y:S01]  /*2a360*/  LDL R24, [R1+0x92c] ;  /* 0x00092c0001187983 */ /* 0x000ee20000100800 */
[----:B------:R-:W-:-:S03]  /*2a370*/  IMAD.MOV.U32 R27, RZ, RZ, R22 ;  /* 0x000000ffff1b7224 */ /* 0x000fc600078e0016 */
[----:B------:R-:W3:Y:S01]  /*2a380*/  LDL R22, [R1+0xa18] ;  /* 0x000a180001167983 */ /* 0x000ee20000100800 */
[----:B------:R-:W-:-:S03]  /*2a390*/  IMAD.X R5, R28, 0x1, R21, P2 ;  /* 0x000000011c057824 */ /* 0x000fc600010e0615 */
        /* <DEDUP_REMOVED lines=11> */
[----:B------:R-:W3:Y:S03]  /*2a450*/  LDL R18, [R1+0xa0c] ;  /* 0x000a0c0001127983 */ /* 0x000ee60000100800 */
[----:B--2---:R-:W-:Y:S02]  /*2a460*/  IMAD.X R5, R28, 0x1, R0, P3 ;  /* 0x000000011c057824 */ /* 0x004fe400018e0600 */
[----:B------:R-:W2:Y:S04]  /*2a470*/  LDL R0, [R1+0x90c] ;  /* 0x00090c0001007983 */ /* 0x000ea80000100800 */
[----:B------:R4:W-:Y:S02]  /*2a480*/  LDGSTS.E [R3+0x18800], desc[UR8][R4.64], P2 ;  /* 0x1880000004037fae */ /* 0x0009e400091a1008 */
[----:B----4-:R-:W-:-:S05]  /*2a490*/  LEA R4, P2, R25, R29, 0x2 ;  /* 0x0000001d19047211 */ /* 0x010fca00078410ff */
[----:B---3--:R-:W-:-:S05]  /*2a4a0*/  IMAD.X R5, R28, 0x1, R24, P2 ;  /* 0x000000011c057824 */ /* 0x008fca00010e0618 */
        /* <DEDUP_REMOVED lines=10> */
[----:B------:R-:W-:Y:S01]  /*2a550*/  IMAD.X R5, R28, 0x1, R21, P3 ;  /* 0x000000011c057824 */ /* 0x000fe200018e0615 */
[----:B------:R-:W-:Y:S01]  /*2a560*/  HMMA.1688.F32.TF32 R24, R12, R26, R8 ;  /* 0x0000001a0c18723c */ /* 0x000fe20000081008 */
[----:B------:R-:W3:Y:S04]  /*2a570*/  LDL R11, [R1+0x9f8] ;  /* 0x0009f800010b7983 */ /* 0x000ee80000100800 */
[----:B------:R1:W-:Y:S02]  /*2a580*/  LDGSTS.E [R3+0x1c800], desc[UR8][R4.64], P2 ;  /* 0x1c80000004037fae */ /* 0x0003e400091a1008 */
[----:B-1----:R-:W-:-:S05]  /*2a590*/  LEA R4, P2, R18, R29, 0x2 ;  /* 0x0000001d12047211 */ /* 0x002fca00078410ff */
[----:B--2---:R-:W-:-:S05]  /*2a5a0*/  IMAD.X R5, R28, 0x1, R0, P2 ;  /* 0x000000011c057824 */ /* 0x004fca00010e0600 */
[----:B------:R1:W-:Y:S04]  /*2a5b0*/  LDGSTS.E [R3+0x1e800], desc[UR8][R4.64], P1 ;  /* 0x1e80000004037fae */ /* 0x0003e800089a1008 */
[----:B------:R-:W2:Y:S04]  /*2a5c0*/  LDL R4, [R1+0xaf4] ;  /* 0x000af40001047983 */ /* 0x000ea80000100800 */
[----:B------:R4:W-:Y:S04]  /*2a5d0*/  STL.64 [R1+0x90], R24 ;  /* 0x0000901801007387 */ /* 0x0009e80000100a00 */
[----:B------:R1:W-:Y:S04]  /*2a5e0*/  STL.64 [R1+0x98], R26 ;  /* 0x0000981a01007387 */ /* 0x0003e80000100a00 */
[----:B------:R-:W3:Y:S04]  /*2a5f0*/  LDL R10, [R1+0xae8] ;  /* 0x000ae800010a7983 */ /* 0x000ee80000100800 */
[----:B------:R-:W3:Y:S04]  /*2a600*/  LDL R9, [R1+0x9e8] ;  /* 0x0009e80001097983 */ /* 0x000ee80000100800 */
[----:B------:R-:W3:Y:S04]  /*2a610*/  LDL R22, [R1+0xad8] ;  /* 0x000ad80001167983 */ /* 0x000ee80000100800 */
[----:B------:R-:W3:Y:S04]  /*2a620*/  LDL R21, [R1+0x9d8] ;  /* 0x0009d80001157983 */ /* 0x000ee80000100800 */
[----:B------:R-:W3:Y:S04]  /*2a630*/  LDL R18, [R1+0xacc] ;  /* 0x000acc0001127983 */ /* 0x000ee80000100800 */
[----:B------:R-:W3:Y:S01]  /*2a640*/  LDL R8, [R1+0x9c8] ;  /* 0x0009c80001087983 */ /* 0x000ee20000100800 */
[----:B------:R-:W-:-:S04]  /*2a650*/  ISETP.GT.AND P1, PT, R2, 0x2, PT ;  /* 0x000000020200780c */ /* 0x000fc80003f24270 */
[----:B-1----:R-:W-:Y:S02]  /*2a660*/  SEL R3, RZ, 0x4, !P1 ;  /* 0x00000004ff037807 */ /* 0x002fe40004800000 */
[----:B------:R-:W-:Y:S01]  /*2a670*/  ISETP.GT.AND P1, PT, R2, 0x6, PT ;  /* 0x000000060200780c */ /* 0x000fe20003f24270 */
[----:B------:R-:W-:Y:S01]  /*2a680*/  IMAD.SHL.U32 R23, R23, 0x4, RZ ;  /* 0x0000000417177824 */ /* 0x000fe200078e00ff */
[----:B----4-:R-:W4:Y:S01]  /*2a690*/  LDL R24, [R1+0xa98] ;  /* 0x000a980001187983 */ /* 0x010f220000100800 */
[----:B------:R-:W-:-:S04]  /*2a6a0*/  SEL R3, R3, RZ, !P0 ;  /* 0x000000ff03037207 */ /* 0x000fc80004000000 */
[----:B------:R-:W-:Y:S02]  /*2a6b0*/  ISETP.NE.U32.AND P2, PT, R3, RZ, PT ;  /* 0x000000ff0300720c */ /* 0x000fe40003f45070 */
[----:B------:R-:W-:Y:S02]  /*2a6c0*/  SEL R3, RZ, 0x4, !P1 ;  /* 0x00000004ff037807 */ /* 0x000fe40004800000 */
[----:B------:R-:W-:Y:S02]  /*2a6d0*/  LOP3.LUT R0, R23, 0x40, RZ, 0x3c, !PT ;  /* 0x0000004017007812 */ /* 0x000fe400078e3cff */
[----:B------:R-:W4:Y:S01]  /*2a6e0*/  LDL R23, [R1+0x988] ;  /* 0x0009880001177983 */ /* 0x000f220000100800 */
[----:B------:R-:W-:-:S04]  /*2a6f0*/  SEL R3, R3, RZ, !P0 ;  /* 0x000000ff03037207 */ /* 0x000fc80004000000 */
[----:B------:R-:W-:Y:S01]  /*2a700*/  ISETP.NE.U32.AND P1, PT, R3, RZ, PT ;  /* 0x000000ff0300720c */ /* 0x000fe20003f25070 */
[----:B------:R-:W-:Y:S02]  /*2a710*/  VIADD R3, R0, UR10 ;  /* 0x0000000a00037c36 */ /* 0x000fe40008000000 */
[----:B------:R-:W4:Y:S01]  /*2a720*/  LDL R0, [R1+0xabc] ;  /* 0x000abc0001007983 */ /* 0x000f220000100800 */
[----:B--2---:R-:W-:-:S05]  /*2a730*/  LEA R4, P3, R4, R29, 0x2 ;  /* 0x0000001d04047211 */ /* 0x004fca00078610ff */
[----:B---3--:R-:W-:Y:S02]  /*2a740*/  IMAD.X R5, R28, 0x1, R11, P3 ;  /* 0x000000011c057824 */ /* 0x008fe400018e060b */
[----:B------:R-:W2:Y:S04]  /*2a750*/  LDL R11, [R1+0x9b8] ;  /* 0x0009b800010b7983 */ /* 0x000ea80000100800 */
[----:B------:R1:W-:Y:S02]  /*2a760*/  LDGSTS.E [R3+0x1000], desc[UR8][R4.64], P2 ;  /* 0x0100000004037fae */ /* 0x0003e400091a1008 */
[----:B-1----:R-:W-:Y:S02]  /*2a770*/  LEA R4, P2, R10, R29, 0x2 ;  /* 0x0000001d0a047211 */ /* 0x002fe400078410ff */
        /* <DEDUP_REMOVED lines=14> */
[----:B------:R-:W-:Y:S02]  /*2a860*/  IMAD.X R5, R28, 0x1, R21, P3 ;  /* 0x000000011c057824 */ /* 0x000fe400018e0615 */
[----:B------:R-:W3:Y:S04]  /*2a870*/  LDL R21, [R1+0x978] ;  /* 0x0009780001157983 */ /* 0x000ee80000100800 */
[----:B------:R1:W-:Y:S02]  /*2a880*/  LDGSTS.E [R3+0x5000], desc[UR8][R4.64], P2 ;  /* 0x0500000004037fae */ /* 0x0003e400091a1008 */
[----:B-1----:R-:W-:-:S02]  /*2a890*/  LEA R4, P2, R18, R29, 0x2 ;  /* 0x0000001d12047211 */ /* 0x002fc400078410ff */
[----:B------:R-:W3:Y:S03]  /*2a8a0*/  LDL R18, [R1+0xa7c] ;  /* 0x000a7c0001127983 */ /* 0x000ee60000100800 */
        /* <DEDUP_REMOVED lines=16> */
[----:B---3--:R-:W-:-:S02]  /*2a9b0*/  LEA R4, P2, R10, R29, 0x2 ;  /* 0x0000001d0a047211 */ /* 0x008fc400078410ff */
        /* <DEDUP_REMOVED lines=14> */
[----:B----4-:R-:W-:Y:S02]  /*2aaa0*/  IMAD.X R5, R28, 0x1, R0, P3 ;  /* 0x000000011c057824 */ /* 0x010fe400018e0600 */
[----:B------:R-:W4:Y:S04]  /*2aab0*/  LDL R0, [R1+0x948] ;  /* 0x0009480001007983 */ /* 0x000f280000100800 */
        /* <DEDUP_REMOVED lines=15> */
[----:B-1----:R-:W-:Y:S01]  /*2abb0*/  LEA R4, P2, R18, R29, 0x2 ;  /* 0x0000001d12047211 */ /* 0x002fe200078410ff */
[----:B------:R-:W-:Y:S02]  /*2abc0*/  IMAD.MOV.U32 R26, RZ, RZ, R20 ;  /* 0x000000ffff1a7224 */ /* 0x000fe400078e0014 */
[----:B------:R-:W-:Y:S01]  /*2abd0*/  IMAD.MOV.U32 R27, RZ, RZ, R17 ;  /* 0x000000ffff1b7224 */ /* 0x000fe200078e0011 */
[----:B------:R-:W4:Y:S04]  /*2abe0*/  LDL R20, [R1+0xa58] ;  /* 0x000a580001147983 */ /* 0x000f280000100800 */
[----:B------:R-:W4:Y:S04]  /*2abf0*/  LDL R17, [R1+0x938] ;  /* 0x0009380001117983 */ /* 0x000f280000100800 */
[----:B------:R1:W-:Y:S01]  /*2ac00*/  STL.64 [R1+0xc08], R26 ;  /* 0x000c081a01007387 */ /* 0x0003e20000100a00 */
[----:B------:R-:W-:-:S02]  /*2ac10*/  IMAD.MOV.U32 R18, RZ, RZ, R19 ;  /* 0x000000ffff127224 */ /* 0x000fc400078e0013 */
[----:B------:R-:W-:Y:S02]  /*2ac20*/  IMAD.MOV.U32 R19, RZ, RZ, R16 ;  /* 0x000000ffff137224 */ /* 0x000fe400078e0010 */
[----:B--2---:R-:W-:-:S05]  /*2ac30*/  IMAD.X R5, R28, 0x1, R11, P2 ;  /* 0x000000011c057824 */ /* 0x004fca00010e060b */
[----:B------:R2:W-:Y:S01]  /*2ac40*/  LDGSTS.E [R3+0x13000], desc[UR8][R4.64], P1 ;  /* 0x1300000004037fae */ /* 0x0005e200089a1008 */
        /* <DEDUP_REMOVED lines=8> */
[----:B---3--:R-:W-:-:S05]  /*2acd0*/  LEA R4, P3, R10, R29, 0x2 ;  /* 0x0000001d0a047211 */ /* 0x008fca00078610ff */
[----:B------:R-:W-:-:S05]  /*2ace0*/  IMAD.X R5, R28, 0x1, R9, P3 ;  /* 0x000000011c057824 */ /* 0x000fca00018e0609 */
[----:B------:R2:W-:Y:S02]  /*2acf0*/  LDGSTS.E [R3+0x15000], desc[UR8][R4.64], P2 ;  /* 0x1500000004037fae */ /* 0x0005e400091a1008 */
[----:B--2---:R-:W-:Y:S02]  /*2ad00*/  LEA R4, P2, R8, R29, 0x2 ;  /* 0x0000001d08047211 */ /* 0x004fe400078410ff */
[----:B------:R-:W2:Y:S04]  /*2ad10*/  LDL.LU R8, [R1+0x420] ;  /* 0x0004200001087983 */ /* 0x000ea80000300800 */
[----:B------:R-:W2:Y:S04]  /*2ad20*/  LDL.LU R9, [R1+0x424] ;  /* 0x0004240001097983 */ /* 0x000ea80000300800 */
[----:B------:R-:W2:Y:S04]  /*2ad30*/  LDL.LU R10, [R1+0x428] ;  /* 0x00042800010a7983 */ /* 0x000ea80000300800 */
[----:B------:R-:W2:Y:S04]  /*2ad40*/  LDL.LU R11, [R1+0x42c] ;  /* 0x00042c00010b7983 */ /* 0x000ea80000300800 */
[----:B------:R-:W3:Y:S04]  /*2ad50*/  LDL.LU R24, [R1+0x430] ;  /* 0x0004300001187983 */ /* 0x000ee80000300800 */
[----:B------:R-:W3:Y:S04]  /*2ad60*/  LDL.LU R25, [R1+0x434] ;  /* 0x0004340001197983 */ /* 0x000ee80000300800 */
[----:B-1----:R-:W3:Y:S04]  /*2ad70*/  LDL.LU R26, [R1+0x438] ;  /* 0x00043800011a7983 */ /* 0x002ee80000300800 */
[----:B------:R-:W3:Y:S04]  /*2ad80*/  LDL.LU R27, [R1+0x43c] ;  /* 0x00043c00011b7983 */ /* 0x000ee80000300800 */
[----:B------:R-:W2:Y:S04]  /*2ad90*/  LDL R16, [R1+0xa20] ;  /* 0x000a200001107983 */ /* 0x000ea80000100800 */
[----:B------:R-:W3:Y:S01]  /*2ada0*/  LDL R21, [R1+0xa14] ;  /* 0x000a140001157983 */ /* 0x000ee20000100800 */
[----:B----4-:R-:W-:-:S03]  /*2adb0*/  IMAD.X R5, R28, 0x1, R0, P2 ;  /* 0x000000011c057824 */ /* 0x010fc600010e0600 */
        /* <DEDUP_REMOVED lines=15> */
[----:B--2---:R-:W-:-:S02]  /*2aeb0*/  LEA R4, P2, R16, R29, 0x2 ;  /* 0x0000001d10047211 */ /* 0x004fc400078410ff */
[----:B------:R-:W2:Y:S03]  /*2aec0*/  LDL R16, [R1+0x908] ;  /* 0x0009080001107983 */ /* 0x000ea60000100800 */
[----:B----4-:R-:W-:Y:S02]  /*2aed0*/  IMAD.X R5, R28, 0x1, R0, P2 ;  /* 0x000000011c057824 */ /* 0x010fe400010e0600 */
        /* <DEDUP_REMOVED lines=11> */
[----:B------:R-:W-:Y:S02]  /*2af90*/  IMAD.X R5, R28, 0x1, R20, P3 ;  /* 0x000000011c057824 */ /* 0x000fe400018e0614 */
[----:B------:R-:W3:Y:S04]  /*2afa0*/  LDL R20, [R1+0x9f4] ;  /* 0x0009f40001147983 */ /* 0x000ee80000100800 */
[----:B------:R1:W-:Y:S02]  /*2afb0*/  LDGSTS.E [R3+0x1d000], desc[UR8][R4.64], P2 ;  /* 0x1d00000004037fae */ /* 0x0003e400091a1008 */
[----:B-1----:R-:W-:-:S05]  /*2afc0*/  LEA R4, P2, R17, R29, 0x2 ;  /* 0x0000001d11047211 */ /* 0x002fca00078410ff */
[----:B--2---:R-:W-:Y:S02]  /*2afd0*/  IMAD.X R5, R28, 0x1, R16, P2 ;  /* 0x000000011c057824 */ /* 0x004fe400010e0610 */
[----:B------:R-:W-:Y:S01]  /*2afe0*/  HMMA.1688.F32.TF32 R16, R12, R18, R24 ;  /* 0x000000120c10723c */ /* 0x000fe20000081018 */
[----:B------:R-:W2:Y:S04]  /*2aff0*/  LDL.LU.64 R26, [R1+0xc08] ;  /* 0x000c0800011a7983 */ /* 0x000ea80000300a00 */
[----:B------:R1:W-:-:S14]  /*2b000*/  LDGSTS.E [R3+0x1f000], desc[UR8][R4.64], P1 ;  /* 0x1f00000004037fae */ /* 0x0003dc00089a1008 */
[----:B------:R-:W-:Y:S04]  /*2b010*/  STL.64 [R1+0x70], R16 ;  /* 0x0000701001007387 */ /* 0x000fe80000100a00 */
[----:B------:R1:W-:Y:S04]  /*2b020*/  STL.64 [R1+0x78], R18 ;  /* 0x0000781201007387 */ /* 0x0003e80000100a00 */
[----:B-1----:R-:W3:Y:S04]  /*2b030*/  LDL.LU R18, [R1+0xc00] ;  /* 0x000c000001127983 */ /* 0x002ee80000300800 */
[----:B------:R-:W3:Y:S01]  /*2b040*/  LDL R19, [R1+0xae4] ;  /* 0x000ae40001137983 */ /* 0x000ee20000100800 */
[----:B------:R-:W-:-:S04]  /*2b050*/  ISETP.GT.AND P1, PT, R2, 0x3, PT ;  /* 0x000000030200780c */ /* 0x000fc80003f24270 */
[----:B------:R-:W-:Y:S02]  /*2b060*/  SEL R3, RZ, 0x4, !P1 ;  /* 0x00000004ff037807 */ /* 0x000fe40004800000 */
[----:B----4-:R-:W-:Y:S01]  /*2b070*/  LEA R4, P1, R0, R29, 0x2 ;  /* 0x0000001d00047211 */ /* 0x010fe200078210ff */
[----:B--2---:R-:W-:Y:S01]  /*2b080*/  HMMA.1688.F32.TF32 R24, R12, R26, R8 ;  /* 0x0000001a0c18723c */ /* 0x004fe20000081008 */
[----:B------:R-:W2:Y:S04]  /*2b090*/  LDL.LU.64 R10, [R1+0xbf8] ;  /* 0x000bf800010a7983 */ /* 0x000ea80000300a00 */
[----:B------:R-:W4:Y:S04]  /*2b0a0*/  LDL.LU.64 R8, [R1+0xbf0] ;  /* 0x000bf00001087983 */ /* 0x000f280000300a00 */
[----:B------:R-:W2:Y:S04]  /*2b0b0*/  LDL R22, [R1+0x9e4] ;  /* 0x0009e40001167983 */ /* 0x000ea80000100800 */
[----:B------:R-:W2:Y:S06]  /*2b0c0*/  LDL R21, [R1+0xad4] ;  /* 0x000ad40001157983 */ /* 0x000eac0000100800 */
[----:B------:R1:W-:Y:S04]  /*2b0d0*/  STL.64 [R1+0x60], R24 ;  /* 0x0000601801007387 */ /* 0x0003e80000100a00 */
[----:B------:R1:W-:Y:S04]  /*2b0e0*/  STL.64 [R1+0x68], R26 ;  /* 0x0000681a01007387 */ /* 0x0003e80000100a00 */
[----:B------:R-:W2:Y:S04]  /*2b0f0*/  LDL R17, [R1+0x9d4] ;  /* 0x0009d40001117983 */ /* 0x000ea80000100800 */
[----:B------:R-:W2:Y:S04]  /*2b100*/  LDL R16, [R1+0xac8] ;  /* 0x000ac80001107983 */ /* 0x000ea80000100800 */
[----:B------:R-:W2:Y:S01]  /*2b110*/  LDL R0, [R1+0x9c4] ;  /* 0x0009c40001007983 */ /* 0x000ea20000100800 */
[----:B------:R-:W-:Y:S01]  /*2b120*/  SEL R3, R3, RZ, !P0 ;  /* 0x000000ff03037207 */ /* 0x000fe20004000000 */
[----:B---3--:R-:W-:-:S02]  /*2b130*/  IMAD.X R5, R28, 0x1, R20, P1 ;  /* 0x000000011c057824 */ /* 0x008fc400008e0614 */
[----:B------:R-:W3:Y:S01]  /*2b140*/  LDL R23, [R1+0xaa0] ;  /* 0x000aa00001177983 */ /* 0x000ee20000100800 */
[----:B------:R-:W-:Y:S02]  /*2b150*/  ISETP.NE.U32.AND P2, PT, R3, RZ, PT ;  /* 0x000000ff0300720c */ /* 0x000fe40003f45070 */
[----:B------:R-:W-:Y:S01]  /*2b160*/  ISETP.GT.AND P1, PT, R2, 0x7, PT ;  /* 0x000000070200780c */ /* 0x000fe20003f24270 */
[----:B------:R-:W3:Y:S04]  /*2b170*/  LDL R20, [R1+0xab8] ;  /* 0x000ab80001147983 */ /* 0x000ee80000100800 */
[----:B-1----:R-:W3:Y:S01]  /*2b180*/  LDL R24, [R1+0x9a4] ;  /* 0x0009a40001187983 */ /* 0x002ee20000100800 */
[----:B----4-:R-:W-:-:S05]  /*2b190*/  LOP3.LUT R8, R8, 0x60, RZ, 0x3c, !PT ;  /* 0x0000006008087812 */ /* 0x010fca00078e3cff */
[----:B------:R-:W-:-:S05]  /*2b1a0*/  VIADD R3, R8, UR10 ;  /* 0x0000000a08037c36 */ /* 0x000fca0008000000 */
[----:B------:R1:W-:Y:S02]  /*2b1b0*/  LDGSTS.E [R3+0x1800], desc[UR8][R4.64], P2 ;  /* 0x0180000004037fae */ /* 0x0003e400091a1008 */
[----:B-1----:R-:W-:Y:S02]  /*2b1c0*/  SEL R4, RZ, 0x4, !P1 ;  /* 0x00000004ff047807 */ /* 0x002fe40004800000 */
[----:B------:R-:W-:Y:S02]  /*2b1d0*/  ISETP.GT.AND P1, PT, R2, 0xb, PT ;  /* 0x0000000b0200780c */ /* 0x000fe40003f24270 */
[----:B------:R-:W-:Y:S02]  /*2b1e0*/  SEL R4, R4, RZ, !P0 ;  /* 0x000000ff04047207 */ /* 0x000fe40004000000 */
[----:B------:R-:W-:Y:S02]  /*2b1f0*/  SEL R8, RZ, 0x4, !P1 ;  /* 0x00000004ff087807 */ /* 0x000fe40004800000 */
[----:B------:R-:W-:-:S02]  /*2b200*/  ISETP.NE.U32.AND P2, PT, R4, RZ, PT ;  /* 0x000000ff0400720c */ /* 0x000fc40003f45070 */
[-C--:B------:R-:W-:Y:S02]  /*2b210*/  LEA R4, P1, R19, R29.reuse, 0x2 ;  /* 0x0000001d13047211 */ /* 0x080fe400078210ff */
[----:B------:R-:W4:Y:S01]  /*2b220*/  LDL R19, [R1+0x9b4] ;  /* 0x0009b40001137983 */ /* 0x000f220000100800 */
[----:B------:R-:W-:Y:S02]  /*2b230*/  SEL R8, R8, RZ, !P0 ;  /* 0x000000ff08087207 */ /* 0x000fe40004000000 */
[----:B--2---:R-:W-:Y:S02]  /*2b240*/  IMAD.X R5, R28, 0x1, R22, P1 ;  /* 0x000000011c057824 */ /* 0x004fe400008e0616 */
[----:B------:R-:W-:Y:S01]  /*2b250*/  ISETP.NE.U32.AND P3, PT, R8, RZ, PT ;  /* 0x000000ff0800720c */ /* 0x000fe20003f65070 */
[----:B------:R-:W2:Y:S04]  /*2b260*/  LDL R22, [R1+0x984] ;  /* 0x0009840001167983 */ /* 0x000ea80000100800 */
[----:B------:R1:W-:Y:S02]  /*2b270*/  LDGSTS.E [R3+0x3800], desc[UR8][R4.64], P2 ;  /* 0x0380000004037fae */ /* 0x0003e400091a1008 */
[----:B-1----:R-:W-:-:S02]  /*2b280*/  LEA R4, P1, R21, R29, 0x2 ;  /* 0x0000001d15047211 */ /* 0x002fc400078210ff */
[----:B------:R-:W2:Y:S03]  /*2b290*/  LDL R21, [R1+0xa84] ;  /* 0x000a840001157983 */ /* 0x000ea60000100800 */
[----:B------:R-:W-:Y:S02]  /*2b2a0*/  IMAD.X R5, R28, 0x1, R17, P1 ;  /* 0x000000011c057824 */ /* 0x000fe400008e0611 */
[----:B------:R-:W2:Y:S01]  /*2b2b0*/  LDL R17, [R1+0xaac] ;  /* 0x000aac0001117983 */ /* 0x000ea20000100800 */
[----:B------:R-:W-:-:S03]  /*2b2c0*/  ISETP.GT.AND P1, PT, R2, 0xf, PT ;  /* 0x0000000f0200780c */ /* 0x000fc60003f24270 */
[----:B------:R1:W-:Y:S02]  /*2b2d0*/  LDGSTS.E [R3+0x5800], desc[UR8][R4.64], P3 ;  /* 0x0580000004037fae */ /* 0x0003e400099a1008 */
[----:B-1----:R-:W-:Y:S02]  /*2b2e0*/  SEL R4, RZ, 0x4, !P1 ;  /* 0x00000004ff047807 */ /* 0x002fe40004800000 */
[----:B------:R-:W-:Y:S02]  /*2b2f0*/  ISETP.GT.AND P1, PT, R2, 0x13, PT ;  /* 0x000000130200780c */ /* 0x000fe40003f24270 */
[----:B------:R-:W-:Y:S02]  /*2b300*/  SEL R4, R4, RZ, !P0 ;  /* 0x000000ff04047207 */ /* 0x000fe40004000000 */
[----:B------:R-:W-:Y:S02]  /*2b310*/  SEL R8, RZ, 0x4, !P1 ;  /* 0x00000004ff087807 */ /* 0x000fe40004800000 */
[----:B------:R-:W-:-:S02]  /*2b320*/  ISETP.NE.U32.AND P2, PT, R4, RZ, PT ;  /* 0x000000ff0400720c */ /* 0x000fc40003f45070 */
[----:B------:R-:W-:Y:S02]  /*2b330*/  LEA R4, P1, R16, R29, 0x2 ;  /* 0x0000001d10047211 */ /* 0x000fe400078210ff */
[----:B------:R-:W2:Y:S02]  /*2b340*/  LDL R16, [R1+0x994] ;  /* 0x0009940001107983 */ /* 0x000ea40000100800 */
[----:B------:R-:W-:Y:S02]  /*2b350*/  IADD3.X R5, PT, PT, R28, R0, RZ, P1, !PT ;  /* 0x000000001c057210 */ /* 0x000fe40000ffe4ff */
[----:B------:R-:W2:Y:S01]  /*2b360*/  LDL R0, [R1+0xa94] ;  /* 0x000a940001007983 */ /* 0x000ea20000100800 */
[----:B------:R-:W-:-:S04]  /*2b370*/  SEL R8, R8, RZ, !P0 ;  /* 0x000000ff08087207 */ /* 0x000fc80004000000 */
[----:B------:R-:W-:Y:S01]  /*2b380*/  ISETP.NE.U32.AND P3, PT, R8, RZ, PT ;  /* 0x000000ff0800720c */ /* 0x000fe20003f65070 */
[----:B------:R3:W-:Y:S02]  /*2b390*/  LDGSTS.E [R3+0x7800], desc[UR8][R4.64], P2 ;  /* 0x0780000004037fae */ /* 0x0007e400091a1008 */
[----:B---3--:R-:W-:Y:S02]  /*2b3a0*/  LEA R4, P1, R20, R29, 0x2 ;  /* 0x0000001d14047211 */ /* 0x008fe400078210ff */
[----:B------:R-:W3:Y:S03]  /*2b3b0*/  LDL R20, [R1+0x974] ;  /* 0x0009740001147983 */ /* 0x000ee60000100800 */
[----:B----4-:R-:W-:Y:S01]  /*2b3c0*/  IMAD.X R5, R28, 0x1, R19, P1 ;  /* 0x000000011c057824 */ /* 0x010fe200008e0613 */
[----:B------:R-:W-:Y:S01]  /*2b3d0*/  ISETP.GT.AND P1, PT, R2, 0x17, PT ;  /* 0x000000170200780c */ /* 0x000fe20003f24270 */
[----:B------:R-:W4:Y:S04]  /*2b3e0*/  LDL R19, [R1+0xa78] ;  /* 0x000a780001137983 */ /* 0x000f280000100800 */
[----:B------:R1:W-:Y:S02]  /*2b3f0*/  LDGSTS.E [R3+0x9800], desc[UR8][R4.64], P3 ;  /* 0x0980000004037fae */ /* 0x0003e400099a1008 */
[----:B-1----:R-:W-:-:S02]  /*2b400*/  SEL R4, RZ, 0x4, !P1 ;  /* 0x00000004ff047807 */ /* 0x002fc40004800000 */
[----:B------:R-:W-:Y:S02]  /*2b410*/  ISETP.GT.AND P1, PT, R2, 0x1b, PT ;  /* 0x0000001b0200780c */ /* 0x000fe40003f24270 */
[----:B------:R-:W-:Y:S02]  /*2b420*/  SEL R4, R4, RZ, !P0 ;  /* 0x000000ff04047207 */ /* 0x000fe40004000000 */
[----:B------:R-:W-:Y:S02]  /*2b430*/  SEL R8, RZ, 0x4, !P1 ;  /* 0x00000004ff087807 */ /* 0x000fe40004800000 */
[----:B------:R-:W-:Y:S02]  /*2b440*/  ISETP.NE.U32.AND P2, PT, R4, RZ, PT ;  /* 0x000000ff0400720c */ /* 0x000fe40003f45070 */
[----:B------:R-:W-:Y:S02]  /*2b450*/  SEL R8, R8, RZ, !P0 ;  /* 0x000000ff08087207 */ /* 0x000fe40004000000 */
[----:B--2---:R-:W-:-:S02]  /*2b460*/  LEA R4, P1, R17, R29, 0x2 ;  /* 0x0000001d11047211 */ /* 0x004fc400078210ff */
[----:B------:R-:W-:Y:S01]  /*2b470*/  ISETP.NE.U32.AND P3, PT, R8, RZ, PT ;  /* 0x000000ff0800720c */ /* 0x000fe20003f65070 */
[----:B------:R-:W2:Y:S02]  /*2b480*/  LDL R17, [R1+0x964] ;  /* 0x0009640001117983 */ /* 0x000ea40000100800 */
[----:B------:R-:W-:-:S05]  /*2b490*/  IMAD.X R5, R28, 0x1, R24, P1 ;  /* 0x000000011c057824 */ /* 0x000fca00008e0618 */
[----:B------:R1:W-:Y:S02]  /*2b4a0*/  LDGSTS.E [R3+0xb800], desc[UR8][R4.64], P2 ;  /* 0x0b80000004037fae */ /* 0x0003e400091a1008 */
[----:B-1----:R-:W-:-:S05]  /*2b4b0*/  LEA R4, P1, R23, R29, 0x2 ;  /* 0x0000001d17047211 */ /* 0x002fca00078210ff */
[----:B------:R-:W-:Y:S01]  /*2b4c0*/  IMAD.X R5, R28, 0x1, R16, P1 ;  /* 0x000000011c057824 */ /* 0x000fe200008e0610 */
[C---:B------:R-:W-:Y:S01]  /*2b4d0*/  ISETP.GT.AND P1, PT, R2.reuse, 0x1f, PT ;  /* 0x0000001f0200780c */ /* 0x040fe20003f24270 */
[----:B------:R-:W2:Y:S04]  /*2b4e0*/  LDL R16, [R1+0xa6c] ;  /* 0x000a6c0001107983 */ /* 0x000ea80000100800 */
[----:B------:R1:W-:Y:S02]  /*2b4f0*/  LDGSTS.E [R3+0xd800], desc[UR8][R4.64], P3 ;  /* 0x0d80000004037fae */ /* 0x0003e400099a1008 */
[----:B-1----:R-:W-:Y:S02]  /*2b500*/  SEL R4, RZ, 0x4, !P1 ;  /* 0x00000004ff047807 */ /* 0x002fe40004800000 */
[----:B------:R-:W-:-:S02]  /*2b510*/  ISETP.GT.AND P1, PT, R2, 0x23, PT ;  /* 0x000000230200780c */ /* 0x000fc40003f24270 */
[----:B------:R-:W-:Y:S02]  /*2b520*/  SEL R4, R4, RZ, !P0 ;  /* 0x000000ff04047207 */ /* 0x000fe40004000000 */
[----:B------:R-:W-:Y:S02]  /*2b530*/  SEL R8, RZ, 0x4, !P1 ;  /* 0x00000004ff087807 */ /* 0x000fe40004800000 */
[----:B------:R-:W-:Y:S02]  /*2b540*/  ISETP.NE.U32.AND P2, PT, R4, RZ, PT ;  /* 0x000000ff0400720c */ /* 0x000fe40003f45070 */
[----:B------:R-:W-:Y:S02]  /*2b550*/  LEA R4, P1, R0, R29, 0x2 ;  /* 0x0000001d00047211 */ /* 0x000fe400078210ff */
[----:B------:R-:W2:Y:S04]  /*2b560*/  LDL R0, [R1+0x954] ;  /* 0x0009540001007983 */ /* 0x000ea80000100800 */
[----:B------:R-:W2:Y:S04]  /*2b570*/  LDL.LU R24, [R1+0x400] ;  /* 0x0004000001187983 */ /* 0x000ea80000300800 */
[----:B------:R-:W2:Y:S04]  /*2b580*/  LDL.LU R25, [R1+0x404] ;  /* 0x0004040001197983 */ /* 0x000ea80000300800 */
[----:B------:R-:W2:Y:S04]  /*2b590*/  LDL.LU R26, [R1+0x408] ;  /* 0x00040800011a7983 */ /* 0x000ea80000300800 */
[----:B------:R-:W2:Y:S01]  /*2b5a0*/  LDL.LU R27, [R1+0x40c] ;  /* 0x00040c00011b7983 */ /* 0x000ea20000300800 */
[----:B------:R-:W-:Y:S01]  /*2b5b0*/  SEL R8, R8, RZ, !P0 ;  /* 0x000000ff08087207 */ /* 0x000fe20004000000 */
[----:B------:R-:W-:-:S03]  /*2b5c0*/  IMAD.X R5, R28, 0x1, R22, P1 ;  /* 0x000000011c057824 */ /* 0x000fc600008e0616 */
[----:B------:R-:W-:Y:S02]  /*2b5d0*/  ISETP.NE.U32.AND P3, PT, R8, RZ, PT ;  /* 0x000000ff0800720c */ /* 0x000fe40003f65070 */
[----:B------:R1:W-:Y:S02]  /*2b5e0*/  LDGSTS.E [R3+0xf800], desc[UR8][R4.64], P2 ;  /* 0x0f80000004037fae */ /* 0x0003e400091a1008 */
[----:B-1----:R-:W-:-:S05]  /*2b5f0*/  LEA R4, P1, R21, R29, 0x2 ;  /* 0x0000001d15047211 */ /* 0x002fca00078210ff */
[----:B---3--:R-:W-:Y:S01]  /*2b600*/  IMAD.X R5, R28, 0x1, R20, P1 ;  /* 0x000000011c057824 */ /* 0x008fe200008e0614 */
[----:B------:R-:W-:Y:S01]  /*2b610*/  ISETP.GT.AND P1, PT, R2, 0x27, PT ;  /* 0x000000270200780c */ /* 0x000fe20003f24270 */
[----:B------:R-:W3:Y:S04]  /*2b620*/  LDL.LU R20, [R1+0x370] ;  /* 0x0003700001147983 */ /* 0x000ee80000300800 */
[----:B------:R1:W-:Y:S04]  /*2b630*/  LDGSTS.E [R3+0x11800], desc[UR8][R4.64], P3 ;  /* 0x1180000004037fae */ /* 0x0003e800099a1008 */
[----:B------:R-:W3:Y:S04]  /*2b640*/  LDL.LU R21, [R1+0x374] ;  /* 0x0003740001157983 */ /* 0x000ee80000300800 */
[----:B------:R-:W3:Y:S01]  /*2b650*/  LDL.LU R22, [R1+0x378] ;  /* 0x0003780001167983 */ /* 0x000ee20000300800 */
[----:B-1----:R-:W-:-:S02]  /*2b660*/  SEL R4, RZ, 0x4, !P1 ;  /* 0x00000004ff047807 */ /* 0x002fc40004800000 */
[----:B------:R-:W-:Y:S02]  /*2b670*/  ISETP.GT.AND P1, PT, R2, 0x2b, PT ;  /* 0x0000002b0200780c */ /* 0x000fe40003f24270 */
[----:B------:R-:W-:Y:S02]  /*2b680*/  SEL R4, R4, RZ, !P0 ;  /* 0x000000ff04047207 */ /* 0x000fe40004000000 */
[----:B------:R-:W-:Y:S02]  /*2b690*/  SEL R8, RZ, 0x4, !P1 ;  /* 0x00000004ff087807 */ /* 0x000fe40004800000 */
[----:B------:R-:W-:Y:S02]  /*2b6a0*/  ISETP.NE.U32.AND P2, PT, R4, RZ, PT ;  /* 0x000000ff0400720c */ /* 0x000fe40003f45070 */
[----:B------:R-:W-:-:S04]  /*2b6b0*/  SEL R8, R8, RZ, !P0 ;  /* 0x000000ff08087207 */ /* 0x000fc80004000000 */
[----:B------:R-:W-:Y:S01]  /*2b6c0*/  ISETP.NE.U32.AND P3, PT, R8, RZ, PT ;  /* 0x000000ff0800720c */ /* 0x000fe20003f65070 */
[----:B------:R-:W-:Y:S02]  /*2b6d0*/  IMAD.MOV.U32 R23, RZ, RZ, R9 ;  /* 0x000000ffff177224 */ /* 0x000fe400078e0009 */
[----:B------:R-:W1:Y:S01]  /*2b6e0*/  S2R R9, SR_TID.X ;  /* 0x0000000000097919 */ /* 0x000e620000002100 */
[-C--:B----4-:R-:W-:Y:S02]  /*2b6f0*/  LEA R4, P1, R19, R29.reuse, 0x2 ;  /* 0x0000001d13047211 */ /* 0x090fe400078210ff */
[----:B------:R-:W4:Y:S03]  /*2b700*/  LDL R19, [R1+0x944] ;  /* 0x0009440001137983 */ /* 0x000f260000100800 */
[----:B--2---:R-:W-:Y:S02]  /*2b710*/  IMAD.X R5, R28, 0x1, R17, P1 ;  /* 0x000000011c057824 */ /* 0x004fe400008e0611 */
[----:B------:R-:W2:Y:S04]  /*2b720*/  LDL R17, [R1+0xa1c] ;  /* 0x000a1c0001117983 */ /* 0x000ea80000100800 */
[----:B------:R1:W-:Y:S02]  /*2b730*/  LDGSTS.E [R3+0x13800], desc[UR8][R4.64], P2 ;  /* 0x1380000004037fae */ /* 0x0003e400091a1008 */
[----:B-1----:R-:W-:-:S02]  /*2b740*/  LEA R4, P1, R16, R29, 0x2 ;  /* 0x0000001d10047211 */ /* 0x002fc400078210ff */
[----:B------:R-:W2:Y:S03]  /*2b750*/  LDL R16, [R1+0xa54] ;  /* 0x000a540001107983 */ /* 0x000ea60000100800 */
[----:B------:R-:W-:Y:S01]  /*2b760*/  IMAD.X R5, R28, 0x1, R0, P1 ;  /* 0x000000011c057824 */ /* 0x000fe200008e0600 */
[----:B------:R-:W-:-:S04]  /*2b770*/  ISETP.GT.AND P1, PT, R2, 0x2f, PT ;  /* 0x0000002f0200780c */ /* 0x000fc80003f24270 */
[----:B------:R1:W-:Y:S02]  /*2b780*/  LDGSTS.E [R3+0x15800], desc[UR8][R4.64], P3 ;  /* 0x1580000004037fae */ /* 0x0003e400099a1008 */
[----:B-1----:R-:W-:Y:S02]  /*2b790*/  SEL R4, RZ, 0x4, !P1 ;  /* 0x00000004ff047807 */ /* 0x002fe40004800000 */
[----:B------:R-:W-:Y:S02]  /*2b7a0*/  ISETP.GT.AND P1, PT, R2, 0x33, PT ;  /* 0x000000330200780c */ /* 0x000fe40003f24270 */
[----:B------:R-:W-:Y:S02]  /*2b7b0*/  SEL R4, R4, RZ, !P0 ;  /* 0x000000ff04047207 */ /* 0x000fe40004000000 */
[----:B------:R-:W-:Y:S02]  /*2b7c0*/  SEL R5, RZ, 0x4, !P1 ;  /* 0x00000004ff057807 */ /* 0x000fe40004800000 */
[----:B------:R-:W-:-:S02]  /*2b7d0*/  ISETP.GT.AND P1, PT, R2, 0x37, PT ;  /* 0x000000370200780c */ /* 0x000fc40003f24270 */
[----:B------:R-:W-:Y:S02]  /*2b7e0*/  ISETP.NE.U32.AND P6, PT, R4, RZ, PT ;  /* 0x000000ff0400720c */ /* 0x000fe40003fc5070 */
[----:B------:R-:W-:Y:S02]  /*2b7f0*/  SEL R4, R5, RZ, !P0 ;  /* 0x000000ff05047207 */ /* 0x000fe40004000000 */
[----:B------:R-:W-:Y:S02]  /*2b800*/  SEL R5, RZ, 0x4, !P1 ;  /* 0x00000004ff057807 */ /* 0x000fe40004800000 */
[----:B------:R-:W-:Y:S02]  /*2b810*/  ISETP.GT.AND P1, PT, R2, 0x3b, PT ;  /* 0x0000003b0200780c */ /* 0x000fe40003f24270 */
[----:B------:R-:W-:Y:S02]  /*2b820*/  ISETP.NE.U32.AND P4, PT, R4, RZ, PT ;  /* 0x000000ff0400720c */ /* 0x000fe40003f85070 */
[----:B------:R-:W-:-:S02]  /*2b830*/  SEL R4, R5, RZ, !P0 ;  /* 0x000000ff05047207 */ /* 0x000fc40004000000 */
[----:B------:R-:W-:Y:S02]  /*2b840*/  SEL R5, RZ, 0x4, !P1 ;  /* 0x00000004ff057807 */ /* 0x000fe40004800000 */
[----:B------:R-:W-:Y:S02]  /*2b850*/  ISETP.NE.U32.AND P3, PT, R4, RZ, PT ;  /* 0x000000ff0400720c */ /* 0x000fe40003f65070 */
[----:B------:R-:W-:Y:S02]  /*2b860*/  SEL R4, R5, RZ, !P0 ;  /* 0x000000ff05047207 */ /* 0x000fe40004000000 */
[----:B------:R-:W4:Y:S01]  /*2b870*/  LDL R5, [R1+0xa60] ;  /* 0x000a600001057983 */ /* 0x000f220000100800 */
[----:B------:R-:W-:Y:S01]  /*2b880*/  HMMA.1688.F32.TF32 R24, R12, R10, R24 ;  /* 0x0000000a0c18723c */ /* 0x000fe20000081018 */
[----:B------:R-:W-:-:S04]  /*2b890*/  LOP3.LUT R0, R9, 0x3f, RZ, 0xc0, !PT ;  /* 0x0000003f09007812 */ /* 0x000fc800078ec0ff */
[----:B------:R-:W-:Y:S02]  /*2b8a0*/  ISETP.GE.AND P5, PT, R0, R2, PT ;  /* 0x000000020000720c */ /* 0x000fe40003fa6270 */
[----:B------:R-:W4:-:S12]  /*2b8b0*/  LDL R0, [R1+0x934] ;  /* 0x0009340001007983 */ /* 0x000f180000100800 */
[----:B------:R-:W-:Y:S04]  /*2b8c0*/  STL [R1+0xb2c], R24 ;  /* 0x000b2c1801007387 */ /* 0x000fe80000100800 */
[----:B------:R-:W-:Y:S04]  /*2b8d0*/  STL [R1+0xb28], R25 ;  /* 0x000b281901007387 */ /* 0x000fe80000100800 */
[----:B------:R-:W-:Y:S04]  /*2b8e0*/  STL [R1+0xb24], R26 ;  /* 0x000b241a01007387 */ /* 0x000fe80000100800 */
[----:B------:R1:W-:Y:S04]  /*2b8f0*/  STL [R1+0xb20], R27 ;  /* 0x000b201b01007387 */ /* 0x0003e80000100800 */
[----:B-1----:R-:W4:Y:S04]  /*2b900*/  LDL.LU R27, [R1+0x83c] ;  /* 0x00083c00011b7983 */ /* 0x002f280000300800 */
[----:B------:R-:W4:Y:S04]  /*2b910*/  LDL R11, [R1+0xa04] ;  /* 0x000a0400010b7983 */ /* 0x000f280000100800 */
[----:B------:R-:W4:Y:S01]  /*2b920*/  LDL R24, [R1+0xa10] ;  /* 0x000a100001187983 */ /* 0x000f220000100800 */
[----:B------:R-:W-:-:S02]  /*2b930*/  ISETP.GT.AND P1, PT, R2, 0x3f, PT ;  /* 0x0000003f0200780c */ /* 0x000fc40003f24270 */
[----:B------:R-:W-:Y:S02]  /*2b940*/  SEL R8, RZ, 0x4, P5 ;  /* 0x00000004ff087807 */ /* 0x000fe40002800000 */
[----:B------:R-:W-:Y:S02]  /*2b950*/  ISETP.NE.U32.AND P2, PT, R4, RZ, PT ;  /* 0x000000ff0400720c */ /* 0x000fe40003f45070 */
[----:B------:R-:W-:Y:S02]  /*2b960*/  SEL R9, RZ, 0x4, !P1 ;  /* 0x00000004ff097807 */ /* 0x000fe40004800000 */
[----:B------:R-:W-:Y:S02]  /*2b970*/  SEL R8, R8, RZ, !P0 ;  /* 0x000000ff08087207 */ /* 0x000fe40004000000 */
[----:B------:R-:W-:Y:S02]  /*2b980*/  SEL R9, R9, RZ, !P0 ;  /* 0x000000ff09097207 */ /* 0x000fe40004000000 */
[----:B------:R-:W-:Y:S01]  /*2b990*/  ISETP.NE.U32.AND P0, PT, R8, RZ, PT ;  /* 0x000000ff0800720c */ /* 0x000fe20003f05070 */
[----:B---3--:R-:W-:Y:S01]  /*2b9a0*/  HMMA.1688.F32.TF32 R20, R12, R6, R20 ;  /* 0x000000060c14723c */ /* 0x008fe20000081014 */
[----:B--2---:R-:W-:-:S02]  /*2b9b0*/  LEA R8, P5, R16, R29, 0x2 ;  /* 0x0000001d10087211 */ /* 0x004fc400078a10ff */
[----:B----4-:R-:W-:-:S05]  /*2b9c0*/  LEA R4, P1, R5, R29, 0x2 ;  /* 0x0000001d05047211 */ /* 0x010fca00078210ff */
[C---:B------:R-:W-:Y:S02]  /*2b9d0*/  IMAD.X R5, R28.reuse, 0x1, R19, P1 ;  /* 0x000000011c057824 */ /* 0x040fe400008e0613 */
[----:B------:R-:W2:Y:S04]  /*2b9e0*/  LDL R19, [R1+0x924] ;  /* 0x0009240001137983 */ /* 0x000ea80000100800 */
[----:B------:R-:W3:Y:S04]  /*2b9f0*/  LDL.LU R16, [R1+0x838] ;  /* 0x0008380001107983 */ /* 0x000ee80000300800 */
[----:B------:R-:W4:Y:S01]  /*2ba00*/  LDL R10, [R1+0x914] ;  /* 0x00091400010a7983 */ /* 0x000f220000100800 */
[----:B------:R-:W-:Y:S01]  /*2ba10*/  ISETP.NE.U32.AND P1, PT, R9, RZ, PT ;  /* 0x000000ff0900720c */ /* 0x000fe20003f25070 */
[----:B------:R-:W-:-:S02]  /*2ba20*/  IMAD.X R9, R28, 0x1, R0, P5 ;  /* 0x000000011c097824 */ /* 0x000fc400028e0600 */
[----:B------:R-:W3:Y:S04]  /*2ba30*/  LDL R12, [R1+0x7dc] ;  /* 0x0007dc00010c7983 */ /* 0x000ee80000100800 */
[----:B------:R-:W3:Y:S04]  /*2ba40*/  LDL R0, [R1+0x900] ;  /* 0x0009000001007983 */ /* 0x000ee80000100800 */
[----:B------:R-:W-:Y:S04]  /*2ba50*/  STL [R1+0xb3c], R20 ;  /* 0x000b3c1401007387 */ /* 0x000fe80000100800 */
[----:B------:R-:W-:Y:S04]  /*2ba60*/  STL [R1+0xb38], R21 ;  /* 0x000b381501007387 */ /* 0x000fe80000100800 */
[----:B------:R-:W-:Y:S04]  /*2ba70*/  STL [R1+0xb34], R22 ;  /* 0x000b341601007387 */ /* 0x000fe80000100800 */
[----:B------:R1:W-:Y:S04]  /*2ba80*/  LDGSTS.E [R3+0x17800], desc[UR8][R4.64], P6 ;  /* 0x1780000004037fae */ /* 0x0003e8000b1a1008 */
[----:B------:R1:W-:Y:S04]  /*2ba90*/  STL [R1+0xb30], R23 ;  /* 0x000b301701007387 */ /* 0x0003e80000100800 */
[----:B------:R-:W3:Y:S04]  /*2baa0*/  LDL.LU R25, [R1+0x834] ;  /* 0x0008340001197983 */ /* 0x000ee80000300800 */
[----:B------:R1:W-:Y:S02]  /*2bab0*/  LDGSTS.E [R3+0x19800], desc[UR8][R8.64], P4 ;  /* 0x1980000008037fae */ /* 0x0003e4000a1a1008 */
[----:B-1----:R-:W-:-:S02]  /*2bac0*/  LEA R4, P6, R17, R29, 0x2 ;  /* 0x0000001d11047211 */ /* 0x002fc400078c10ff */
[----:B------:R-:W3:Y:S04]  /*2bad0*/  LDL.LU R17, [R1+0x830] ;  /* 0x0008300001117983 */ /* 0x000ee80000300800 */
[----:B------:R1:W-:Y:S04]  /*2bae0*/  STL [R1+0xb40], R29 ;  /* 0x000b401d01007387 */ /* 0x0003e80000100800 */
[----:B------:R-:W3:Y:S01]  /*2baf0*/  LDL.LU R13, [R1+0x828] ;  /* 0x00082800010d7983 */ /* 0x000ee20000300800 */
[----:B------:R-:W-:-:S03]  /*2bb00*/  LEA R8, P4, R11, R29, 0x2 ;  /* 0x0000001d0b087211 */ /* 0x000fc600078810ff */
[----:B------:R-:W3:Y:S04]  /*2bb10*/  LDL R11, [R1+0x7d0] ;  /* 0x0007d000010b7983 */ /* 0x000ee80000100800 */
[----:B------:R-:W3:Y:S04]  /*2bb20*/  LDL.LU R23, [R1+0x82c] ;  /* 0x00082c0001177983 */ /* 0x000ee80000300800 */
[----:B------:R-:W3:Y:S04]  /*2bb30*/  LDL.LU R14, [R1+0x820] ;  /* 0x00082000010e7983 */ /* 0x000ee80000300800 */
[----:B------:R-:W-:Y:S01]  /*2bb40*/  STL [R1+0xb44], R27 ;  /* 0x000b441b01007387 */ /* 0x000fe20000100800 */
[----:B------:R-:W-:-:S03]  /*2bb50*/  LEA R6, P5, R24, R29, 0x2 ;  /* 0x0000001d18067211 */ /* 0x000fc600078a10ff */
[----:B------:R-:W-:Y:S04]  /*2bb60*/  STL [R1+0xb48], R28 ;  /* 0x000b481c01007387 */ /* 0x000fe80000100800 */
[----:B-1----:R-:W3:Y:S04]  /*2bb70*/  LDL.LU R29, [R1+0x81c] ;  /* 0x00081c00011d7983 */ /* 0x002ee80000300800 */
[----:B------:R-:W3:Y:S01]  /*2bb80*/  LDL.LU R21, [R1+0x824] ;  /* 0x0008240001157983 */ /* 0x000ee20000300800 */
[----:B------:R-:W-:Y:S01]  /*2bb90*/  ULEA UR7, UR5, UR4, 0x10 ;  /* 0x0000000405077291 */ /* 0x000fe2000f8e80ff */
[----:B----4-:R-:W-:-:S02]  /*2bba0*/  IMAD.X R7, R28, 0x1, R10, P5 ;  /* 0x000000011c077824 */ /* 0x010fc400028e060a */
[----:B------:R-:W1:Y:S01]  /*2bbb0*/  S2R R10, SR_TID.X ;  /* 0x00000000000a7919 */ /* 0x000e620000002100 */
[C---:B--2---:R-:W-:Y:S02]  /*2bbc0*/  IMAD.X R5, R28.reuse, 0x1, R19, P6 ;  /* 0x000000011c057824 */ /* 0x044fe400030e0613 */
[----:B---3--:R-:W-:Y:S01]  /*2bbd0*/  IMAD.X R9, R28, 0x1, R0, P4 ;  /* 0x000000011c097824 */ /* 0x008fe200020e0600 */
[----:B------:R-:W2:Y:S04]  /*2bbe0*/  LDL.LU R19, [R1+0x810] ;  /* 0x0008100001137983 */ /* 0x000ea80000300800 */
[----:B------:R-:W3:Y:S04]  /*2bbf0*/  LDL.LU R15, [R1+0x818] ;  /* 0x00081800010f7983 */ /* 0x000ee80000300800 */
[----:B------:R4:W-:Y:S04]  /*2bc00*/  LDGSTS.E [R3+0x1b800], desc[UR8][R4.64], P3 ;  /* 0x1b80000004037fae */ /* 0x0009e800099a1008 */
[----:B------:R-:W-:Y:S04]  /*2bc10*/  STL [R1+0xb4c], R25 ;  /* 0x000b4c1901007387 */ /* 0x000fe80000100800 */
[----:B------:R1:W-:Y:S04]  /*2bc20*/  STL [R1+0xb50], R16 ;  /* 0x000b501001007387 */ /* 0x0003e80000100800 */
[----:B------:R1:W-:Y:S04]  /*2bc30*/  LDGSTS.E [R3+0x1d800], desc[UR8][R6.64], P2 ;  /* 0x1d80000006037fae */ /* 0x0003e800091a1008 */
[----:B------:R1:W-:Y:S04]  /*2bc40*/  LDGSTS.E [R3+0x1f800], desc[UR8][R8.64], P1 ;  /* 0x1f80000008037fae */ /* 0x0003e800089a1008 */
[----:B------:R-:W0:Y:S01]  /*2bc50*/  LDGDEPBAR ;  /* 0x00000000000079af */ /* 0x000e220000000000 */
[----:B----4-:R-:W-:-:S02]  /*2bc60*/  IADD3 R4, P3, PT, R12, R27, RZ ;  /* 0x0000001b0c047210 */ /* 0x010fc40007f7e0ff */
[----:B-1----:R-:W-:Y:S02]  /*2bc70*/  IADD3 R6, P2, PT, R12, R25, RZ ;  /* 0x000000190c067210 */ /* 0x002fe40007f5e0ff */
[C---:B------:R-:W-:Y:S02]  /*2bc80*/  LOP3.LUT R0, R10.reuse, 0x1ff, RZ, 0xc0, !PT ;  /* 0x000001ff0a007812 */ /* 0x040fe400078ec0ff */
[----:B------:R-:W-:-:S03]  /*2bc90*/  LOP3.LUT R10, R10, 0x1c0, RZ, 0xc0, !PT ;  /* 0x000001c00a0a7812 */ /* 0x000fc600078ec0ff */
[----:B------:R-:W-:Y:S01]  /*2bca0*/  IMAD.SHL.U32 R0, R0, 0x4, RZ ;  /* 0x0000000400007824 */ /* 0x000fe200078e00ff */
[----:B------:R-:W-:Y:S01]  /*2bcb0*/  SHF.R.U32.HI R10, RZ, 0x2, R10 ;  /* 0x00000002ff0a7819 */ /* 0x000fe2000001160a */
[----:B------:R-:W-:-:S03]  /*2bcc0*/  IMAD.X R5, R16, 0x1, R11, P3 ;  /* 0x0000000110057824 */ /* 0x000fc600018e060b */
[----:B------:R-:W-:Y:S02]  /*2bcd0*/  LOP3.LUT R0, R0, R10, RZ, 0x3c, !PT ;  /* 0x0000000a00007212 */ /* 0x000fe400078e3cff */
[----:B------:R-:W4:Y:S04]  /*2bce0*/  LDL R10, [R1+0x844] ;  /* 0x00084400010a7983 */ /* 0x000f280000100800 */
[----:B------:R-:W2:Y:S04]  /*2bcf0*/  LDL.LU R16, [R1+0x80c] ;  /* 0x00080c0001107983 */ /* 0x000ea80000300800 */
[----:B------:R-:W2:Y:S04]  /*2bd00*/  LDL.LU R25, [R1+0x848] ;  /* 0x0008480001197983 */ /* 0x000ea80000300800 */
[----:B------:R-:W2:Y:S04]  /*2bd10*/  LDL.LU R28, [R1+0x814] ;  /* 0x00081400011c7983 */ /* 0x000ea80000300800 */
[----:B------:R-:W4:Y:S04]  /*2bd20*/  LDL.LU R27, [R1+0x840] ;  /* 0x00084000011b7983 */ /* 0x000f280000300800 */
[----:B------:R-:W4:Y:S04]  /*2bd30*/  LDL.LU R20, [R1+0x7f8] ;  /* 0x0007f80001147983 */ /* 0x000f280000300800 */
[----:B------:R-:W4:Y:S01]  /*2bd40*/  LDL.LU R22, [R1+0x7fc] ;  /* 0x0007fc0001167983 */ /* 0x000f220000300800 */
[----:B------:R-:W-:-:S03]  /*2bd50*/  VIADD R3, R0, UR7 ;  /* 0x0000000700037c36 */ /* 0x000fc60008000000 */
[----:B------:R-:W4:Y:S04]  /*2bd60*/  LDL.LU R24, [R1+0x800] ;  /* 0x0008000001187983 */ /* 0x000f280000300800 */
[----:B------:R-:W4:Y:S04]  /*2bd70*/  LDL.LU R26, [R1+0x804] ;  /* 0x00080400011a7983 */ /* 0x000f280000300800 */
[----:B------:R-:W4:Y:S01]  /*2bd80*/  LDL.LU R0, [R1+0x808] ;  /* 0x0008080001007983 */ /* 0x000f220000300800 */
[----:B------:R-:W-:-:S03]  /*2bd90*/  IADD3 R8, P1, PT, R12, R23, RZ ;  /* 0x000000170c087210 */ /* 0x000fc60007f3e0ff */
[----:B------:R1:W-:Y:S01]  /*2bda0*/  STL [R1+0xb54], R23 ;  /* 0x000b541701007387 */ /* 0x0003e20000100800 */
[----:B------:R-:W-:-:S03]  /*2bdb0*/  IMAD.X R7, R17, 0x1, R11, P2 ;  /* 0x0000000111077824 */ /* 0x000fc600010e060b */
[----:B------:R1:W-:Y:S01]  /*2bdc0*/  LDGSTS.E [R3+0x40000], desc[UR8][R4.64], P0 ;  /* 0x4000000004037fae */ /* 0x0003e200081a1008 */
[----:B------:R-:W-:-:S03]  /*2bdd0*/  IMAD.X R9, R13, 0x1, R11, P1 ;  /* 0x000000010d097824 */ /* 0x000fc600008e060b */
[----:B------:R1:W-:Y:S04]  /*2bde0*/  LDGSTS.E [R3+0x40800], desc[UR8][R6.64], P0 ;  /* 0x4080000006037fae */ /* 0x0003e800081a1008 */
[----:B------:R2:W-:Y:S04]  /*2bdf0*/  LDGSTS.E [R3+0x41000], desc[UR8][R8.64], P0 ;  /* 0x4100000008037fae */ /* 0x0005e800081a1008 */
[----:B-1----:R-:W4:Y:S04]  /*2be00*/  LDL.LU R23, [R1+0x850] ;  /* 0x0008500001177983 */ /* 0x002f280000300800 */
[----:B------:R-:W-:Y:S04]  /*2be10*/  STL [R1+0xb58], R17 ;  /* 0x000b581101007387 */ /* 0x000fe80000100800 */
[----:B------:R1:W-:Y:S01]  /*2be20*/  STL [R1+0xb5c], R21 ;  /* 0x000b5c1501007387 */ /* 0x0003e20000100800 */
[----:B------:R-:W-:-:S03]  /*2be30*/  IADD3 R4, P2, PT, R12, R21, RZ ;  /* 0x000000150c047210 */ /* 0x000fc60007f5e0ff */
[----:B-1----:R-:W4:Y:S01]  /*2be40*/  LDL.LU R21, [R1+0x84c] ;  /* 0x00084c0001157983 */ /* 0x002f220000300800 */
[----:B------:R-:W-:-:S03]  /*2be50*/  IADD3 R6, P1, PT, R12, R29, RZ ;  /* 0x0000001d0c067210 */ /* 0x000fc60007f3e0ff */
[----:B------:R-:W-:Y:S04]  /*2be60*/  STL [R1+0xb60], R13 ;  /* 0x000b600d01007387 */ /* 0x000fe80000100800 */
[----:B------:R1:W-:Y:S01]  /*2be70*/  STL [R1+0xb64], R29 ;  /* 0x000b641d01007387 */ /* 0x0003e20000100800 */
[----:B------:R-:W-:-:S05]  /*2be80*/  IMAD.X R5, R14, 0x1, R11, P2 ;  /* 0x000000010e057824 */ /* 0x000fca00010e060b */
[----:B------:R2:W-:Y:S04]  /*2be90*/  LDGSTS.E [R3+0x41800], desc[UR8][R4.64], P0 ;  /* 0x4180000004037fae */ /* 0x0005e800081a1008 */
[----:B-1----:R-:W4:Y:S04]  /*2bea0*/  LDL.LU R29, [R1+0x854] ;  /* 0x00085400011d7983 */ /* 0x002f280000300800 */
[----:B------:R-:W-:Y:S01]  /*2beb0*/  STL [R1+0xb68], R14 ;  /* 0x000b680e01007387 */ /* 0x000fe20000100800 */
[----:B---3--:R-:W-:-:S05]  /*2bec0*/  IMAD.X R7, R15, 0x1, R11, P1 ;  /* 0x000000010f077824 */ /* 0x008fca00008e060b */
[----:B------:R4:W-:Y:S01]  /*2bed0*/  LDGSTS.E [R3+0x42000], desc[UR8][R6.64], P0 ;  /* 0x4200000006037fae */ /* 0x0009e200081a1008 */
[----:B--2---:R-:W-:-:S03]  /*2bee0*/  IADD3 R8, P2, PT, R12, R28, RZ ;  /* 0x0000001c0c087210 */ /* 0x004fc60007f5e0ff */
[----:B------:R1:W-:Y:S01]  /*2bef0*/  STL [R1+0xb6c], R28 ;  /* 0x000b6c1c01007387 */ /* 0x0003e20000100800 */
[C---:B------:R-:W-:Y:S01]  /*2bf00*/  IADD3 R4, P1, PT, R12.reuse, R16, RZ ;  /* 0x000000100c047210 */ /* 0x040fe20007f3e0ff */
[--C-:B------:R-:W-:Y:S01]  /*2bf10*/  IMAD.X R9, R19, 0x1, R11.reuse, P2 ;  /* 0x0000000113097824 */ /* 0x100fe200010e060b */
[----:B----4-:R-:W-:Y:S01]  /*2bf20*/  IADD3 R6, P2, PT, R12, R10, RZ ;  /* 0x0000000a0c067210 */ /* 0x010fe20007f5e0ff */
[----:B-1----:R-:W2:Y:S04]  /*2bf30*/  LDL.LU R28, [R1+0x85c] ;  /* 0x00085c00011c7983 */ /* 0x002ea80000300800 */
[----:B------:R-:W-:Y:S04]  /*2bf40*/  STL [R1+0xb70], R15 ;  /* 0x000b700f01007387 */ /* 0x000fe80000100800 */
[----:B------:R-:W-:Y:S04]  /*2bf50*/  STL [R1+0xb74], R16 ;  /* 0x000b741001007387 */ /* 0x000fe80000100800 */
[----:B------:R1:W-:Y:S04]  /*2bf60*/  STL [R1+0xb78], R19 ;  /* 0x000b781301007387 */ /* 0x0003e80000100800 */
[----:B------:R-:W3:Y:S01]  /*2bf70*/  LDL R10, [R1+0x86c] ;  /* 0x00086c00010a7983 */ /* 0x000ee20000100800 */
[----:B------:R-:W-:-:S03]  /*2bf80*/  IMAD.X R5, R0, 0x1, R11, P1 ;  /* 0x0000000100057824 */ /* 0x000fc600008e060b */
[----:B------:R4:W-:Y:S01]  /*2bf90*/  LDGSTS.E [R3+0x42800], desc[UR8][R8.64], P0 ;  /* 0x4280000008037fae */ /* 0x0009e200081a1008 */
[----:B------:R-:W-:-:S03]  /*2bfa0*/  IMAD.X R7, R26, 0x1, R11, P2 ;  /* 0x000000011a077824 */ /* 0x000fc600010e060b */
[----:B------:R4:W-:Y:S04]  /*2bfb0*/  LDGSTS.E [R3+0x43000], desc[UR8][R4.64], P0 ;  /* 0x4300000004037fae */ /* 0x0009e800081a1008 */
[----:B-1----:R-:W3:Y:S04]  /*2bfc0*/  LDL.LU R19, [R1+0x878] ;  /* 0x0008780001137983 */ /* 0x002ee80000300800 */
[----:B------:R-:W3:Y:S04]  /*2bfd0*/  LDL.LU R16, [R1+0x864] ;  /* 0x0008640001107983 */ /* 0x000ee80000300800 */
[----:B------:R-:W3:Y:S04]  /*2bfe0*/  LDL.LU R15, [R1+0x870] ;  /* 0x00087000010f7983 */ /* 0x000ee80000300800 */
[----:B------:R-:W3:Y:S04]  /*2bff0*/  LDL.LU R14, [R1+0x868] ;  /* 0x00086800010e7983 */ /* 0x000ee80000300800 */
[----:B------:R-:W3:Y:S04]  /*2c000*/  LDL.LU R13, [R1+0x860] ;  /* 0x00086000010d7983 */ /* 0x000ee80000300800 */
[----:B------:R-:W3:Y:S04]  /*2c010*/  LDL.LU R17, [R1+0x858] ;  /* 0x0008580001117983 */ /* 0x000ee80000300800 */
[----:B------:R-:W-:Y:S04]  /*2c020*/  STL [R1+0xb7c], R0 ;  /* 0x000b7c0001007387 */ /* 0x000fe80000100800 */
[----:B------:R2:W-:Y:S04]  /*2c030*/  LDGSTS.E [R3+0x43800], desc[UR8][R6.64], P0 ;  /* 0x4380000006037fae */ /* 0x0005e800081a1008 */
[----:B------:R1:W-:Y:S01]  /*2c040*/  STL [R1+0xb80], R21 ;  /* 0x000b801501007387 */ /* 0x0003e20000100800 */
[----:B----4-:R-:W-:-:S03]  /*2c050*/  IADD3 R8, P1, PT, R12, R21, RZ ;  /* 0x000000150c087210 */ /* 0x010fc60007f3e0ff */
[----:B-1----:R-:W4:Y:S04]  /*2c060*/  LDL.LU R21, [R1+0x874] ;  /* 0x0008740001157983 */ /* 0x002f280000300800 */
[----:B------:R-:W-:Y:S01]  /*2c070*/  STL [R1+0xb84], R26 ;  /* 0x000b841a01007387 */ /* 0x000fe20000100800 */
[----:B------:R-:W-:-:S03]  /*2c080*/  IADD3 R4, P2, PT, R12, R29, RZ ;  /* 0x0000001d0c047210 */ /* 0x000fc60007f5e0ff */
[----:B------:R1:W-:Y:S01]  /*2c090*/  STL [R1+0xb88], R29 ;  /* 0x000b881d01007387 */ /* 0x0003e20000100800 */
[--C-:B------:R-:W-:Y:S02]  /*2c0a0*/  IMAD.X R9, R24, 0x1, R11.reuse, P1 ;  /* 0x0000000118097824 */ /* 0x100fe400008e060b */
[----:B------:R-:W-:-:S03]  /*2c0b0*/  IMAD.X R5, R22, 0x1, R11, P2 ;  /* 0x0000000116057824 */ /* 0x000fc600010e060b */
[----:B------:R-:W-:Y:S04]  /*2c0c0*/  LDGSTS.E [R3+0x44000], desc[UR8][R8.64], P0 ;  /* 0x4400000008037fae */ /* 0x000fe800081a1008 */
[----:B------:R3:W-:Y:S04]  /*2c0d0*/  LDGSTS.E [R3+0x44800], desc[UR8][R4.64], P0 ;  /* 0x4480000004037fae */ /* 0x0007e800081a1008 */
[----:B-1----:R-:W4:Y:S04]  /*2c0e0*/  LDL.LU R29, [R1+0x87c] ;  /* 0x00087c00011d7983 */ /* 0x002f280000300800 */
[----:B------:R-:W-:Y:S01]  /*2c0f0*/  STL [R1+0xb8c], R24 ;  /* 0x000b8c1801007387 */ /* 0x000fe20000100800 */
[----:B--2---:R-:W-:-:S03]  /*2c100*/  IADD3 R6, P1, PT, R12, R28, RZ ;  /* 0x0000001c0c067210 */ /* 0x004fc60007f3e0ff */
[----:B------:R1:W-:Y:S02]  /*2c110*/  STL [R1+0xb90], R28 ;  /* 0x000b901c01007387 */ /* 0x0003e40000100800 */
[----:B------:R-:W-:Y:S01]  /*2c120*/  IMAD.X R7, R20, 0x1, R11, P1 ;  /* 0x0000000114077824 */ /* 0x000fe200008e060b */
[----:B---3--:R-:W-:-:S04]  /*2c130*/  IADD3 R4, P1, PT, R12, R10, RZ ;  /* 0x0000000a0c047210 */ /* 0x008fc80007f3e0ff */
[----:B------:R4:W-:Y:S04]  /*2c140*/  LDGSTS.E [R3+0x45000], desc[UR8][R6.64], P0 ;  /* 0x4500000006037fae */ /* 0x0009e800081a1008 */
[----:B-1----:R-:W2:Y:S04]  /*2c150*/  LDL.LU R28, [R1+0x884] ;  /* 0x00088400011c7983 */ /* 0x002ea80000300800 */
[----:B------:R-:W-:Y:S04]  /*2c160*/  STL [R1+0xb94], R22 ;  /* 0x000b941601007387 */ /* 0x000fe80000100800 */
[----:B------:R-:W-:Y:S04]  /*2c170*/  STL [R1+0xb98], R16 ;  /* 0x000b981001007387 */ /* 0x000fe80000100800 */
[----:B------:R1:W-:Y:S04]  /*2c180*/  STL [R1+0xb9c], R20 ;  /* 0x000b9c1401007387 */ /* 0x0003e80000100800 */
[----:B------:R-:W3:Y:S01]  /*2c190*/  LDL R10, [R1+0x894] ;  /* 0x00089400010a7983 */ /* 0x000ee20000100800 */
[----:B------:R-:W-:-:S03]  /*2c1a0*/  IADD3 R8, P2, PT, R12, R16, RZ ;  /* 0x000000100c087210 */ /* 0x000fc60007f5e0ff */
[----:B-1----:R-:W3:Y:S04]  /*2c1b0*/  LDL.LU R20, [R1+0x8a0] ;  /* 0x0008a00001147983 */ /* 0x002ee80000300800 */
[----:B------:R-:W3:Y:S04]  /*2c1c0*/  LDL.LU R16, [R1+0x88c] ;  /* 0x00088c0001107983 */ /* 0x000ee80000300800 */
[----:B------:R-:W3:Y:S04]  /*2c1d0*/  LDL.LU R22, [R1+0x898] ;  /* 0x0008980001167983 */ /* 0x000ee80000300800 */
[----:B------:R-:W3:Y:S04]  /*2c1e0*/  LDL.LU R24, [R1+0x890] ;  /* 0x0008900001187983 */ /* 0x000ee80000300800 */
[----:B------:R-:W3:Y:S04]  /*2c1f0*/  LDL.LU R26, [R1+0x888] ;  /* 0x00088800011a7983 */ /* 0x000ee80000300800 */
[----:B------:R-:W3:Y:S01]  /*2c200*/  LDL.LU R0, [R1+0x880] ;  /* 0x0008800001007983 */ /* 0x000ee20000300800 */
[----:B------:R-:W-:-:S03]  /*2c210*/  IMAD.X R9, R27, 0x1, R11, P2 ;  /* 0x000000011b097824 */ /* 0x000fc600010e060b */
[----:B------:R-:W-:Y:S01]  /*2c220*/  STL [R1+0xba0], R27 ;  /* 0x000ba01b01007387 */ /* 0x000fe20000100800 */
[----:B----4-:R-:W-:-:S03]  /*2c230*/  IADD3 R6, P2, PT, R12, R21, RZ ;  /* 0x000000150c067210 */ /* 0x010fc60007f5e0ff */
[----:B------:R1:W-:Y:S01]  /*2c240*/  STL [R1+0xba4], R21 ;  /* 0x000ba41501007387 */ /* 0x0003e20000100800 */
[----:B------:R-:W-:-:S03]  /*2c250*/  IMAD.X R5, R25, 0x1, R11, P1 ;  /* 0x0000000119057824 */ /* 0x000fc600008e060b */
[----:B------:R4:W-:Y:S01]  /*2c260*/  LDGSTS.E [R3+0x45800], desc[UR8][R8.64], P0 ;  /* 0x4580000008037fae */ /* 0x0009e200081a1008 */
[----:B------:R-:W-:-:S03]  /*2c270*/  IMAD.X R7, R23, 0x1, R11, P2 ;  /* 0x0000000117077824 */ /* 0x000fc600010e060b */
[----:B------:R2:W-:Y:S04]  /*2c280*/  LDGSTS.E [R3+0x46000], desc[UR8][R4.64], P0 ;  /* 0x4600000004037fae */ /* 0x0005e800081a1008 */
[----:B------:R-:W-:Y:S04]  /*2c290*/  LDGSTS.E [R3+0x46800], desc[UR8][R6.64], P0 ;  /* 0x4680000006037fae */ /* 0x000fe800081a1008 */
[----:B-1----:R-:W3:Y:S04]  /*2c2a0*/  LDL.LU R21, [R1+0x89c] ;  /* 0x00089c0001157983 */ /* 0x002ee80000300800 */
[----:B------:R-:W-:Y:S01]  /*2c2b0*/  STL [R1+0xba8], R25 ;  /* 0x000ba81901007387 */ /* 0x000fe20000100800 */
[----:B----4-:R-:W-:-:S03]  /*2c2c0*/  IADD3 R8, P1, PT, R12, R29, RZ ;  /* 0x0000001d0c087210 */ /* 0x010fc60007f3e0ff */
[----:B------:R1:W-:Y:S02]  /*2c2d0*/  STL [R1+0xbac], R29 ;  /* 0x000bac1d01007387 */ /* 0x0003e40000100800 */
[----:B------:R-:W-:-:S05]  /*2c2e0*/  IMAD.X R9, R17, 0x1, R11, P1 ;  /* 0x0000000111097824 */ /* 0x000fca00008e060b */
        /* <DEDUP_REMOVED lines=8> */
[----:B-1----:R-:W3:Y:S04]  /*2c370*/  LDL.LU R28, [R1+0x8ac] ;  /* 0x0008ac00011c7983 */ /* 0x002ee80000300800 */
        /* <DEDUP_REMOVED lines=13> */
[----:B--2---:R-:W-:-:S03]  /*2c450*/  IADD3 R4, P1, PT, R12, R21, RZ ;  /* 0x000000150c047210 */ /* 0x004fc60007f3e0ff */
[----:B------:R1:W-:Y:S01]  /*2c460*/  STL [R1+0xbc8], R21 ;  /* 0x000bc81501007387 */ /* 0x0003e20000100800 */
[----:B------:R-:W-:-:S03]  /*2c470*/  IMAD.X R9, R15, 0x1, R11, P2 ;  /* 0x000000010f097824 */ /* 0x000fc600010e060b */
[----:B------:R4:W-:Y:S01]  /*2c480*/  LDGSTS.E [R3+0x48000], desc[UR8][R6.64], P0 ;  /* 0x4800000006037fae */ /* 0x0009e200081a1008 */
[----:B------:R-:W-:-:S03]  /*2c490*/  IMAD.X R5, R19, 0x1, R11, P1 ;  /* 0x0000000113057824 */ /* 0x000fc600008e060b */
[----:B------:R3:W-:Y:S04]  /*2c4a0*/  LDGSTS.E [R3+0x48800], desc[UR8][R8.64], P0 ;  /* 0x4880000008037fae */ /* 0x0007e800081a1008 */
[----:B------:R-:W-:Y:S04]  /*2c4b0*/  LDGSTS.E [R3+0x49000], desc[UR8][R4.64], P0 ;  /* 0x4900000004037fae */ /* 0x000fe800081a1008 */
[----:B-1----:R-:W2:Y:S04]  /*2c4c0*/  LDL.LU R21, [R1+0x8c4] ;  /* 0x0008c40001157983 */ /* 0x002ea80000300800 */
[----:B------:R-:W-:Y:S01]  /*2c4d0*/  STL [R1+0xbcc], R15 ;  /* 0x000bcc0f01007387 */ /* 0x000fe20000100800 */
[----:B----4-:R-:W-:-:S03]  /*2c4e0*/  IADD3 R6, P2, PT, R12, R29, RZ ;  /* 0x0000001d0c067210 */ /* 0x010fc60007f5e0ff */
[----:B------:R1:W-:Y:S02]  /*2c4f0*/  STL [R1+0xbd0], R29 ;  /* 0x000bd01d01007387 */ /* 0x0003e40000100800 */
[----:B------:R-:W-:-:S05]  /*2c500*/  IMAD.X R7, R0, 0x1, R11, P2 ;  /* 0x0000000100077824 */ /* 0x000fca00010e060b */
[----:B------:R4:W-:Y:S04]  /*2c510*/  LDGSTS.E [R3+0x49800], desc[UR8][R6.64], P0 ;  /* 0x4980000006037fae */ /* 0x0009e800081a1008 */
[----:B-1----:R-:W2:Y:S04]  /*2c520*/  LDL.LU R29, [R1+0x8cc] ;  /* 0x0008cc00011d7983 */ /* 0x002ea80000300800 */
[----:B------:R1:W-:Y:S04]  /*2c530*/  STL [R1+0xbd4], R19 ;  /* 0x000bd41301007387 */ /* 0x0003e80000100800 */
[----:B-1----:R-:W2:Y:S01]  /*2c540*/  LDL.LU R19, [R1+0x8d4] ;  /* 0x0008d40001137983 */ /* 0x002ea20000300800 */
[----:B---3--:R-:W-:-:S03]  /*2c550*/  IADD3 R8, P1, PT, R12, R28, RZ ;  /* 0x0000001c0c087210 */ /* 0x008fc60007f3e0ff */
[----:B------:R1:W-:Y:S02]  /*2c560*/  STL [R1+0xbd8], R28 ;  /* 0x000bd81c01007387 */ /* 0x0003e40000100800 */
[----:B------:R-:W-:Y:S01]  /*2c570*/  IMAD.X R9, R26, 0x1, R11, P1 ;  /* 0x000000011a097824 */ /* 0x000fe200008e060b */
[----:B----4-:R-:W-:-:S04]  /*2c580*/  IADD3 R6, P1, PT, R12, R10, RZ ;  /* 0x0000000a0c067210 */ /* 0x010fc80007f3e0ff */
[----:B------:R2:W-:Y:S04]  /*2c590*/  LDGSTS.E [R3+0x4a000], desc[UR8][R8.64], P0 ;  /* 0x4a00000008037fae */ /* 0x0005e800081a1008 */
[----:B-1----:R-:W3:Y:S04]  /*2c5a0*/  LDL.LU R28, [R1+0x8dc] ;  /* 0x0008dc00011c7983 */ /* 0x002ee80000300800 */
[----:B------:R-:W-:Y:S04]  /*2c5b0*/  STL [R1+0xbdc], R0 ;  /* 0x000bdc0001007387 */ /* 0x000fe80000100800 */
[----:B------:R-:W-:Y:S04]  /*2c5c0*/  STL [R1+0xbe0], R16 ;  /* 0x000be01001007387 */ /* 0x000fe80000100800 */
[----:B------:R1:W-:Y:S04]  /*2c5d0*/  STL [R1+0xbe4], R26 ;  /* 0x000be41a01007387 */ /* 0x0003e80000100800 */
[----:B------:R-:W4:Y:S01]  /*2c5e0*/  LDL R10, [R1+0x8f0] ;  /* 0x0008f000010a7983 */ /* 0x000f220000100800 */
[----:B------:R-:W-:-:S03]  /*2c5f0*/  IADD3 R4, P2, PT, R12, R16, RZ ;  /* 0x000000100c047210 */ /* 0x000fc60007f5e0ff */
[----:B-1----:R-:W3:Y:S04]  /*2c600*/  LDL.LU R26, [R1+0x8ec] ;  /* 0x0008ec00011a7983 */ /* 0x002ee80000300800 */
[----:B------:R-:W3:Y:S04]  /*2c610*/  LDL.LU R16, [R1+0x8e8] ;  /* 0x0008e80001107983 */ /* 0x000ee80000300800 */
[----:B------:R-:W3:Y:S04]  /*2c620*/  LDL.LU R0, [R1+0x8e4] ;  /* 0x0008e40001007983 */ /* 0x000ee80000300800 */
[----:B------:R-:W3:Y:S04]  /*2c630*/  LDL.LU R15, [R1+0x8d8] ;  /* 0x0008d800010f7983 */ /* 0x000ee80000300800 */
[----:B------:R-:W3:Y:S01]  /*2c640*/  LDL.LU R14, [R1+0x8d0] ;  /* 0x0008d000010e7983 */ /* 0x000ee20000300800 */
[----:B------:R-:W-:-:S03]  /*2c650*/  IMAD.X R5, R24, 0x1, R11, P2 ;  /* 0x0000000118057824 */ /* 0x000fc600010e060b */
[----:B------:R1:W-:Y:S01]  /*2c660*/  STL [R1+0xbe8], R24 ;  /* 0x000be81801007387 */ /* 0x0003e20000100800 */
[----:B--2---:R-:W-:-:S03]  /*2c670*/  IADD3 R8, P2, PT, R12, R21, RZ ;  /* 0x000000150c087210 */ /* 0x004fc60007f5e0ff */
[----:B------:R2:W-:Y:S04]  /*2c680*/  LDGSTS.E [R3+0x4a800], desc[UR8][R4.64], P0 ;  /* 0x4a80000004037fae */ /* 0x0005e800081a1008 */
[----:B-1----:R-:W2:Y:S04]  /*2c690*/  LDL.LU R24, [R1+0x8f4] ;  /* 0x0008f40001187983 */ /* 0x002ea80000300800 */
[----:B------:R1:W-:Y:S04]  /*2c6a0*/  STL [R1+0xbec], R21 ;  /* 0x000bec1501007387 */ /* 0x0003e80000100800 */
[----:B-1----:R-:W2:Y:S01]  /*2c6b0*/  LDL R21, [R1+0x7d0] ;  /* 0x0007d00001157983 */ /* 0x002ea20000100800 */
[----:B----4-:R-:W-:Y:S01]  /*2c6c0*/  IADD3 R10, P3, PT, R12, R10, RZ ;  /* 0x0000000a0c0a7210 */ /* 0x010fe20007f7e0ff */
[--C-:B--2---:R-:W-:Y:S01]  /*2c6d0*/  IMAD.X R7, R22, 0x1, R21.reuse, P1 ;  /* 0x0000000116077824 */ /* 0x104fe200008e0615 */
[----:B------:R-:W-:Y:S01]  /*2c6e0*/  IADD3 R4, P1, PT, R12, R29, RZ ;  /* 0x0000001d0c047210 */ /* 0x000fe20007f3e0ff */
[----:B------:R-:W-:-:S03]  /*2c6f0*/  IMAD.X R9, R20, 0x1, R21, P2 ;  /* 0x0000000114097824 */ /* 0x000fc600010e0615 */
[----:B------:R1:W-:Y:S01]  /*2c700*/  LDGSTS.E [R3+0x4b000], desc[UR8][R6.64], P0 ;  /* 0x4b00000006037fae */ /* 0x0003e200081a1008 */
[----:B------:R-:W-:-:S03]  /*2c710*/  IMAD.X R5, R27, 0x1, R21, P1 ;  /* 0x000000011b057824 */ /* 0x000fc600008e0615 */
[----:B------:R3:W-:Y:S04]  /*2c720*/  LDGSTS.E [R3+0x4b800], desc[UR8][R8.64], P0 ;  /* 0x4b80000008037fae */ /* 0x0007e800081a1008 */
[----:B------:R2:W-:Y:S01]  /*2c730*/  LDGSTS.E [R3+0x4c000], desc[UR8][R4.64], P0 ;  /* 0x4c00000004037fae */ /* 0x0005e200081a1008 */
[C---:B-1----:R-:W-:Y:S02]  /*2c740*/  IADD3 R6, P2, PT, R12.reuse, R19, RZ ;  /* 0x000000130c067210 */ /* 0x042fe40007f5e0ff */
[C---:B---3--:R-:W-:Y:S02]  /*2c750*/  IADD3 R8, P1, PT, R12.reuse, R28, RZ ;  /* 0x0000001c0c087210 */ /* 0x048fe40007f3e0ff */
[----:B------:R-:W-:Y:S02]  /*2c760*/  IADD3.X R7, PT, PT, R25, R21, RZ, P2, !PT ;  /* 0x0000001519077210 */ /* 0x000fe400017fe4ff */
[----:B--2---:R-:W-:Y:S01]  /*2c770*/  IADD3 R4, P2, PT, R12, R0, RZ ;  /* 0x000000000c047210 */ /* 0x004fe20007f5e0ff */
[----:B------:R-:W-:-:S02]  /*2c780*/  IMAD.X R9, R23, 0x1, R21, P1 ;  /* 0x0000000117097824 */ /* 0x000fc400008e0615 */
[----:B------:R1:W-:Y:S04]  /*2c790*/  LDGSTS.E [R3+0x4c800], desc[UR8][R6.64], P0 ;  /* 0x4c80000006037fae */ /* 0x0003e800081a1008 */
[----:B------:R2:W-:Y:S01]  /*2c7a0*/  LDGSTS.E [R3+0x4d000], desc[UR8][R8.64], P0 ;  /* 0x4d00000008037fae */ /* 0x0005e200081a1008 */
[----:B------:R-:W-:-:S05]  /*2c7b0*/  IMAD.X R5, R17, 0x1, R21, P2 ;  /* 0x0000000111057824 */ /* 0x000fca00010e0615 */
[----:B------:R3:W-:Y:S01]  /*2c7c0*/  LDGSTS.E [R3+0x4d800], desc[UR8][R4.64], P0 ;  /* 0x4d80000004037fae */ /* 0x0007e200081a1008 */
[C---:B-1----:R-:W-:Y:S02]  /*2c7d0*/  IADD3 R6, P1, PT, R12.reuse, R16, RZ ;  /* 0x000000100c067210 */ /* 0x042fe40007f3e0ff */
[----:B--2---:R-:W-:-:S03]  /*2c7e0*/  IADD3 R8, P2, PT, R12, R26, RZ ;  /* 0x0000001a0c087210 */ /* 0x004fc60007f5e0ff */
[--C-:B------:R-:W-:Y:S01]  /*2c7f0*/  IMAD.X R7, R13, 0x1, R21.reuse, P1 ;  /* 0x000000010d077824 */ /* 0x100fe200008e0615 */
[----:B---3--:R-:W-:Y:S02]  /*2c800*/  IADD3 R4, P1, PT, R12, R24, RZ ;  /* 0x000000180c047210 */ /* 0x008fe40007f3e0ff */
[----:B------:R-:W2:Y:S04]  /*2c810*/  LDL R12, [R1+0x7d4] ;  /* 0x0007d400010c7983 */ /* 0x000ea80000100800 */
[----:B------:R2:W-:Y:S04]  /*2c820*/  LDGSTS.E [R3+0x4e000], desc[UR8][R6.64], P0 ;  /* 0x4e00000006037fae */ /* 0x0005e800081a1008 */
[----:B------:R-:W3:Y:S01]  /*2c830*/  LDL.LU R6, [R1+0x8e0] ;  /* 0x0008e00001067983 */ /* 0x000ee20000300800 */
[----:B------:R-:W-:-:S03]  /*2c840*/  IMAD.X R9, R14, 0x1, R21, P2 ;  /* 0x000000010e097824 */ /* 0x000fc600010e0615 */
[----:B------:R-:W4:Y:S01]  /*2c850*/  LDL R7, [R1+0x7d8] ;  /* 0x0007d80001077983 */ /* 0x000f220000100800 */
[----:B------:R-:W-:-:S03]  /*2c860*/  IMAD.X R11, R15, 0x1, R21, P3 ;  /* 0x000000010f0b7824 */ /* 0x000fc600018e0615 */
[----:B------:R1:W-:Y:S04]  /*2c870*/  LDGSTS.E [R3+0x4e800], desc[UR8][R8.64], P0 ;  /* 0x4e80000008037fae */ /* 0x0003e800081a1008 */
[----:B------:R1:W-:Y:S01]  /*2c880*/  LDGSTS.E [R3+0x4f000], desc[UR8][R10.64], P0 ;  /* 0x4f0000000a037fae */ /* 0x0003e200081a1008 */
[----:B---3--:R-:W-:-:S03]  /*2c890*/  IMAD.X R5, R6, 0x1, R21, P1 ;  /* 0x0000000106057824 */ /* 0x008fc600008e0615 */
[----:B------:R-:W3:Y:S04]  /*2c8a0*/  LDL.LU R21, [R1+0xbec] ;  /* 0x000bec0001157983 */ /* 0x000ee80000300800 */
[----:B------:R-:W1:Y:S04]  /*2c8b0*/  LDL.LU R9, [R1+0x8f0] ;  /* 0x0008f00001097983 */ /* 0x000e680000300800 */
[----:B------:R1:W-:Y:S01]  /*2c8c0*/  LDGSTS.E [R3+0x4f800], desc[UR8][R4.64], P0 ;  /* 0x4f80000004037fae */ /* 0x0003e200081a1008 */
[----:B----4-:R-:W-:Y:S01]  /*2c8d0*/  IADD3 R24, P0, PT, R24, R7, RZ ;  /* 0x0000000718187210 */ /* 0x010fe20007f1e0ff */
[----:B------:R-:W-:-:S02]  /*2c8e0*/  VIADD R18, R18, 0x1 ;  /* 0x0000000112127836 */ /* 0x000fc40000000000 */
[----:B------:R-:W4:Y:S01]  /*2c8f0*/  LDL.LU R8, [R1+0x894] ;  /* 0x0008940001087983 */ /* 0x000f220000300800 */
[----:B------:R-:W-:-:S03]  /*2c900*/  IADD3 R26, P2, PT, R26, R7, RZ ;  /* 0x000000071a1a7210 */ /* 0x000fc60007f5e0ff */
[----:B------:R-:W3:Y:S04]  /*2c910*/  LDL.LU R11, [R1+0x8bc] ;  /* 0x0008bc00010b7983 */ /* 0x000ee80000300800 */
[----:B------:R2:W-:Y:S01]  /*2c920*/  STL [R1+0x8f4], R24 ;  /* 0x0008f41801007387 */ /* 0x0005e20000100800 */
[-C--:B------:R-:W-:Y:S02]  /*2c930*/  IADD3 R16, P3, PT, R16, R7.reuse, RZ ;  /* 0x0000000710107210 */ /* 0x080fe40007f7e0ff */
[-C--:B------:R-:W-:Y:S02]  /*2c940*/  IADD3 R0, P4, PT, R0, R7.reuse, RZ ;  /* 0x0000000700007210 */ /* 0x080fe40007f9e0ff */
[-C--:B------:R-:W-:Y:S02]  /*2c950*/  IADD3 R28, P5, PT, R28, R7.reuse, RZ ;  /* 0x000000071c1c7210 */ /* 0x080fe40007fbe0ff */
[-C--:B------:R-:W-:Y:S01]  /*2c960*/  IADD3 R19, P6, PT, R19, R7.reuse, RZ ;  /* 0x0000000713137210 */ /* 0x080fe20007fde0ff */
[----:B------:R-:W0:Y:S04]  /*2c970*/  LDGDEPBAR ;  /* 0x00000000000079af */ /* 0x000e280000000000 */
[----:B--2---:R-:W2:Y:S04]  /*2c980*/  LDL.LU R24, [R1+0xbe8] ;  /* 0x000be80001187983 */ /* 0x004ea80000300800 */
[----:B------:R-:W-:Y:S04]  /*2c990*/  STL [R1+0x7f4], R18 ;  /* 0x0007f41201007387 */ /* 0x000fe80000100800 */
[----:B------:R1:W-:Y:S01]  /*2c9a0*/  STL [R1+0x8ec], R26 ;  /* 0x0008ec1a01007387 */ /* 0x0003e20000100800 */
[----:B------:R-:W-:Y:S01]  /*2c9b0*/  IMAD.X R6, R6, 0x1, R12, P0 ;  /* 0x0000000106067824 */ /* 0x000fe200000e060c */
[----:B------:R-:W-:-:S02]  /*2c9c0*/  IADD3 R29, P0, PT, R29, R7, RZ ;  /* 0x000000071d1d7210 */ /* 0x000fc40007f1e0ff */
[----:B-1----:R-:W-:-:S05]  /*2c9d0*/  IADD3 R9, P1, PT, R9, R7, RZ ;  /* 0x0000000709097210 */ /* 0x002fca0007f3e0ff */
[----:B------:R1:W-:Y:S04]  /*2c9e0*/  STL [R1+0x8f0], R9 ;  /* 0x0008f00901007387 */ /* 0x0003e80000100800 */
[----:B------:R-:W2:Y:S04]  /*2c9f0*/  LDL.LU R26, [R1+0xbe4] ;  /* 0x000be400011a7983 */ /* 0x000ea80000300800 */
[----:B-1----:R-:W2:Y:S04]  /*2ca00*/  LDL.LU R9, [R1+0x86c] ;  /* 0x00086c0001097983 */ /* 0x002ea80000300800 */
[----:B------:R1:W-:Y:S04]  /*2ca10*/  STL [R1+0x8e8], R16 ;  /* 0x0008e81001007387 */ /* 0x0003e80000100800 */
[----:B-1----:R-:W2:Y:S04]  /*2ca20*/  LDL.LU R16, [R1+0xbe0] ;  /* 0x000be00001107983 */ /* 0x002ea80000300800 */
[----:B------:R1:W-:Y:S04]  /*2ca30*/  STL [R1+0x8e4], R0 ;  /* 0x0008e40001007387 */ /* 0x0003e80000100800 */
[----:B-1----:R-:W4:Y:S04]  /*2ca40*/  LDL.LU R0, [R1+0xbdc] ;  /* 0x000bdc0001007983 */ /* 0x002f280000300800 */
[----:B------:R1:W-:Y:S04]  /*2ca50*/  STL [R1+0x8dc], R28 ;  /* 0x0008dc1c01007387 */ /* 0x0003e80000100800 */
[----:B-1----:R-:W4:Y:S04]  /*2ca60*/  LDL.LU R28, [R1+0xbd8] ;  /* 0x000bd800011c7983 */ /* 0x002f280000300800 */
[----:B------:R1:W-:Y:S04]  /*2ca70*/  STL [R1+0x8d4], R19 ;  /* 0x0008d41301007387 */ /* 0x0003e80000100800 */
[----:B-1----:R-:W4:Y:S04]  /*2ca80*/  LDL.LU R19, [R1+0xbd4] ;  /* 0x000bd40001137983 */ /* 0x002f280000300800 */
[----:B------:R1:W-:Y:S04]  /*2ca90*/  STL [R1+0x8cc], R29 ;  /* 0x0008cc1d01007387 */ /* 0x0003e80000100800 */
[----:B-1----:R-:W4:Y:S01]  /*2caa0*/  LDL.LU R29, [R1+0xbd0] ;  /* 0x000bd000011d7983 */ /* 0x002f220000300800 */
[----:B------:R-:W-:Y:S01]  /*2cab0*/  IMAD.X R15, R15, 0x1, R12, P1 ;  /* 0x000000010f0f7824 */ /* 0x000fe200008e060c */
[----:B---3--:R-:W-:-:S02]  /*2cac0*/  IADD3 R21, P1, PT, R21, R7, RZ ;  /* 0x0000000715157210 */ /* 0x008fc40007f3e0ff */
[----:B------:R-:W-:Y:S01]  /*2cad0*/  STL [R1+0x8e0], R6 ;  /* 0x0008e00601007387 */ /* 0x000fe20000100800 */
[----:B------:R-:W-:-:S03]  /*2cae0*/  IMAD.X R14, R14, 0x1, R12, P2 ;  /* 0x000000010e0e7824 */ /* 0x000fc600010e060c */
[----:B------:R1:W-:Y:S01]  /*2caf0*/  STL [R1+0x8d8], R15 ;  /* 0x0008d80f01007387 */ /* 0x0003e20000100800 */
[--C-:B------:R-:W-:Y:S01]  /*2cb00*/  IMAD.X R13, R13, 0x1, R12.reuse, P3 ;  /* 0x000000010d0d7824 */ /* 0x100fe200018e060c */
[----:B------:R-:W-:Y:S02]  /*2cb10*/  IADD3 R11, P2, PT, R11, R7, RZ ;  /* 0x000000070b0b7210 */ /* 0x000fe40007f5e0ff */
[----:B-1----:R-:W3:Y:S04]  /*2cb20*/  LDL.LU R15, [R1+0xbcc] ;  /* 0x000bcc00010f7983 */ /* 0x002ee80000300800 */
[----:B------:R1:W-:Y:S01]  /*2cb30*/  STL [R1+0x8c4], R21 ;  /* 0x0008c41501007387 */ /* 0x0003e20000100800 */
[----:B------:R-:W-:-:S03]  /*2cb40*/  IMAD.X R17, R17, 0x1, R12, P4 ;  /* 0x0000000111117824 */ /* 0x000fc600020e060c */
[----:B-1----:R-:W3:Y:S04]  /*2cb50*/  LDL.LU R21, [R1+0xbc8] ;  /* 0x000bc80001157983 */ /* 0x002ee80000300800 */
[----:B------:R1:W-:Y:S04]  /*2cb60*/  STL [R1+0x8d0], R14 ;  /* 0x0008d00e01007387 */ /* 0x0003e80000100800 */
[----:B-1----:R-:W3:Y:S04]  /*2cb70*/  LDL.LU R14, [R1+0xbc4] ;  /* 0x000bc400010e7983 */ /* 0x002ee80000300800 */
[----:B------:R-:W3:Y:S04]  /*2cb80*/  LDL.LU R6, [R1+0x844] ;  /* 0x0008440001067983 */ /* 0x000ee80000300800 */
[----:B------:R1:W-:Y:S04]  /*2cb90*/  STL [R1+0x8c8], R13 ;  /* 0x0008c80d01007387 */ /* 0x0003e80000100800 */
[----:B-1----:R-:W3:Y:S04]  /*2cba0*/  LDL.LU R13, [R1+0xbc0] ;  /* 0x000bc000010d7983 */ /* 0x002ee80000300800 */
[----:B------:R-:W-:Y:S01]  /*2cbb0*/  STL [R1+0x8bc], R11 ;  /* 0x0008bc0b01007387 */ /* 0x000fe20000100800 */
[----:B------:R-:W-:Y:S01]  /*2cbc0*/  IMAD.X R23, R23, 0x1, R12, P5 ;  /* 0x0000000117177824 */ /* 0x000fe200028e060c */
[----:B--2---:R-:W-:-:S05]  /*2cbd0*/  IADD3 R16, P3, PT, R16, R7, RZ ;  /* 0x0000000710107210 */ /* 0x004fca0007f7e0ff */
[----:B------:R1:W-:Y:S04]  /*2cbe0*/  STL [R1+0x8b4], R16 ;  /* 0x0008b41001007387 */ /* 0x0003e80000100800 */
[----:B-1----:R-:W2:Y:S04]  /*2cbf0*/  LDL.LU R16, [R1+0xbbc] ;  /* 0x000bbc0001107983 */ /* 0x002ea80000300800 */
[----:B------:R1:W-:Y:S01]  /*2cc00*/  STL [R1+0x8c0], R17 ;  /* 0x0008c01101007387 */ /* 0x0003e20000100800 */
[----:B----4-:R-:W-:-:S03]  /*2cc10*/  IADD3 R28, P4, PT, R28, R7, RZ ;  /* 0x000000071c1c7210 */ /* 0x010fc60007f9e0ff */
[----:B-1----:R-:W4:Y:S04]  /*2cc20*/  LDL.LU R17, [R1+0xbb8] ;  /* 0x000bb80001117983 */ /* 0x002f280000300800 */
[----:B------:R1:W-:Y:S04]  /*2cc30*/  STL [R1+0x8ac], R28 ;  /* 0x0008ac1c01007387 */ /* 0x0003e80000100800 */
[----:B-1----:R-:W4:Y:S04]  /*2cc40*/  LDL.LU R28, [R1+0xbb4] ;  /* 0x000bb400011c7983 */ /* 0x002f280000300800 */
[----:B------:R1:W-:Y:S01]  /*2cc50*/  STL [R1+0x8b8], R23 ;  /* 0x0008b81701007387 */ /* 0x0003e20000100800 */
[----:B------:R-:W-:-:S03]  /*2cc60*/  IADD3 R29, P5, PT, R29, R7, RZ ;  /* 0x000000071d1d7210 */ /* 0x000fc60007fbe0ff */
[----:B-1----:R-:W4:Y:S04]  /*2cc70*/  LDL.LU R23, [R1+0xbb0] ;  /* 0x000bb00001177983 */ /* 0x002f280000300800 */
[----:B------:R1:W-:Y:S04]  /*2cc80*/  STL [R1+0x8a4], R29 ;  /* 0x0008a41d01007387 */ /* 0x0003e80000100800 */
[----:B-1----:R-:W4:Y:S01]  /*2cc90*/  LDL.LU R29, [R1+0xbac] ;  /* 0x000bac00011d7983 */ /* 0x002f220000300800 */
[--C-:B------:R-:W-:Y:S02]  /*2cca0*/  IMAD.X R25, R25, 0x1, R12.reuse, P6 ;  /* 0x0000000119197824 */ /* 0x100fe400030e060c */
[----:B------:R-:W-:-:S02]  /*2ccb0*/  IMAD.X R27, R27, 0x1, R12, P0 ;  /* 0x000000011b1b7824 */ /* 0x000fc400000e060c */
[--C-:B------:R-:W-:Y:S01]  /*2ccc0*/  IMAD.X R20, R20, 0x1, R12.reuse, P1 ;  /* 0x0000000114147824 */ /* 0x100fe200008e060c */
[----:B------:R1:W-:Y:S01]  /*2ccd0*/  STL [R1+0x8b0], R25 ;  /* 0x0008b01901007387 */ /* 0x0003e20000100800 */
[-C--:B---3--:R-:W-:Y:S02]  /*2cce0*/  IADD3 R21, P6, PT, R21, R7.reuse, RZ ;  /* 0x0000000715157210 */ /* 0x088fe40007fde0ff */
[----:B------:R-:W-:Y:S01]  /*2ccf0*/  IADD3 R8, P0, PT, R8, R7, RZ ;  /* 0x0000000708087210 */ /* 0x000fe20007f1e0ff */
[----:B-1----:R-:W3:Y:S04]  /*2cd00*/  LDL.LU R25, [R1+0xba8] ;  /* 0x000ba80001197983 */ /* 0x002ee80000300800 */
[----:B------:R1:W-:Y:S01]  /*2cd10*/  STL [R1+0x89c], R21 ;  /* 0x00089c1501007387 */ /* 0x0003e20000100800 */
[----:B------:R-:W-:-:S03]  /*2cd20*/  IMAD.X R22, R22, 0x1, R12, P2 ;  /* 0x0000000116167824 */ /* 0x000fc600010e060c */
[----:B-1----:R-:W3:Y:S04]  /*2cd30*/  LDL.LU R21, [R1+0xba4] ;  /* 0x000ba40001157983 */ /* 0x002ee80000300800 */
[----:B------:R1:W-:Y:S04]  /*2cd40*/  STL [R1+0x8a8], R27 ;  /* 0x0008a81b01007387 */ /* 0x0003e80000100800 */
[----:B-1----:R-:W3:Y:S04]  /*2cd50*/  LDL.LU R27, [R1+0xba0] ;  /* 0x000ba000011b7983 */ /* 0x002ee80000300800 */
        /* <DEDUP_REMOVED lines=56> */
[----:B------:R1:W-:Y:S01]  /*2d0e0*/  STL [R1+0x858], R17 ;  /* 0x0008581101007387 */ /* 0x0003e20000100800 */
[----:B------:R-:W-:-:S03]  /*2d0f0*/  IMAD.X R27, R27, 0x1, R12, P6 ;  /* 0x000000011b1b7824 */ /* 0x000fc600030e060c */
        /* <DEDUP_REMOVED lines=8> */
[----:B------:R-:W2:Y:S04]  /*2d180*/  LDL R5, [R1+0x7ec] ;  /* 0x0007ec0001057983 */ /* 0x000ea80000100800 */
[----:B------:R1:W-:Y:S01]  /*2d190*/  STL [R1+0x848], R25 ;  /* 0x0008481901007387 */ /* 0x0003e20000100800 */
[----:B----4-:R-:W-:-:S03]  /*2d1a0*/  IADD3 R28, P5, PT, R28, R7, RZ ;  /* 0x000000071c1c7210 */ /* 0x010fc60007fbe0ff */
[----:B-1----:R-:W4:Y:S04]  /*2d1b0*/  LDL.LU R25, [R1+0xb4c] ;  /* 0x000b4c0001197983 */ /* 0x002f280000300800 */
[----:B------:R-:W2:Y:S04]  /*2d1c0*/  LDL R4, [R1+0x8fc] ;  /* 0x0008fc0001047983 */ /* 0x000ea80000100800 */
[----:B------:R1:W-:Y:S04]  /*2d1d0*/  STL [R1+0x814], R28 ;  /* 0x0008141c01007387 */ /* 0x0003e80000100800 */
[----:B-1----:R-:W2:Y:S04]  /*2d1e0*/  LDL.LU R28, [R1+0xb48] ;  /* 0x000b4800011c7983 */ /* 0x002ea80000300800 */
[----:B------:R1:W-:Y:S04]  /*2d1f0*/  STL [R1+0x840], R27 ;  /* 0x0008401b01007387 */ /* 0x0003e80000100800 */
[----:B-1----:R-:W2:Y:S01]  /*2d200*/  LDL.LU R27, [R1+0xb44] ;  /* 0x000b4400011b7983 */ /* 0x002ea20000300800 */
[----:B------:R-:W-:-:S05]  /*2d210*/  IADD3 R29, P6, PT, R29, R7, RZ ;  /* 0x000000071d1d7210 */ /* 0x000fca0007fde0ff */
[----:B------:R1:W-:Y:S04]  /*2d220*/  STL [R1+0x81c], R29 ;  /* 0x00081c1d01007387 */ /* 0x0003e80000100800 */
[----:B-1----:R-:W2:Y:S04]  /*2d230*/  LDL.LU R29, [R1+0xb40] ;  /* 0x000b4000011d7983 */ /* 0x002ea80000300800 */
[----:B------:R1:W-:Y:S04]  /*2d240*/  STL [R1+0x7f8], R20 ;  /* 0x0007f81401007387 */ /* 0x0003e80000100800 */
[----:B-1----:R1:W5:Y:S04]  /*2d250*/  LDL.LU R20, [R1+0xb3c] ;  /* 0x000b3c0001147983 */ /* 0x0023680000300800 */
[----:B------:R-:W2:Y:S01]  /*2d260*/  LDL R3, [R1+0x904] ;  /* 0x0009040001037983 */ /* 0x000ea20000100800 */
[----:B---3--:R-:W-:Y:S01]  /*2d270*/  IADD3 R21, P0, PT, R21, R7, RZ ;  /* 0x0000000715157210 */ /* 0x008fe20007f1e0ff */
[----:B------:R-:W-:-:S02]  /*2d280*/  IMAD.X R22, R22, 0x1, R12, P1 ;  /* 0x0000000116167824 */ /* 0x000fc400008e060c */
[--C-:B------:R-:W-:Y:S02]  /*2d290*/  IMAD.X R24, R24, 0x1, R12.reuse, P2 ;  /* 0x0000000118187824 */ /* 0x100fe400010e060c */
[----:B------:R3:W-:Y:S01]  /*2d2a0*/  STL [R1+0x824], R21 ;  /* 0x0008241501007387 */ /* 0x0007e20000100800 */
[--C-:B------:R-:W-:Y:S01]  /*2d2b0*/  IMAD.X R26, R26, 0x1, R12.reuse, P3 ;  /* 0x000000011a1a7824 */ /* 0x100fe200018e060c */
[----:B------:R-:W-:Y:S02]  /*2d2c0*/  IADD3 R23, P1, PT, R23, R7, RZ ;  /* 0x0000000717177210 */ /* 0x000fe40007f3e0ff */
[----:B---3--:R1:W5:Y:S04]  /*2d2d0*/  LDL.LU R21, [R1+0xb38] ;  /* 0x000b380001157983 */ /* 0x0083680000300800 */
[----:B------:R3:W-:Y:S01]  /*2d2e0*/  STL [R1+0x7fc], R22 ;  /* 0x0007fc1601007387 */ /* 0x0007e20000100800 */
[----:B------:R-:W-:-:S02]  /*2d2f0*/  IMAD.X R0, R0, 0x1, R12, P4 ;  /* 0x0000000100007824 */ /* 0x000fc400020e060c */
[--C-:B------:R-:W-:Y:S01]  /*2d300*/  IMAD.X R19, R19, 0x1, R12.reuse, P5 ;  /* 0x0000000113137824 */ /* 0x100fe200028e060c */
[----:B---3--:R1:W5:Y:S04]  /*2d310*/  LDL.LU R22, [R1+0xb34] ;  /* 0x000b340001167983 */ /* 0x0083680000300800 */
[----:B------:R3:W-:Y:S01]  /*2d320*/  STL [R1+0x82c], R23 ;  /* 0x00082c1701007387 */ /* 0x0007e20000100800 */
[--C-:B------:R-:W-:Y:S02]  /*2d330*/  IMAD.X R15, R15, 0x1, R12.reuse, P6 ;  /* 0x000000010f0f7824 */ /* 0x100fe400030e060c */
[--C-:B------:R-:W-:Y:S01]  /*2d340*/  IMAD.X R14, R14, 0x1, R12.reuse, P0 ;  /* 0x000000010e0e7824 */ /* 0x100fe200000e060c */
[----:B---3--:R1:W5:Y:S04]  /*2d350*/  LDL.LU R23, [R1+0xb30] ;  /* 0x000b300001177983 */ /* 0x0083680000300800 */
[----:B------:R3:W-:Y:S01]  /*2d360*/  STL [R1+0x800], R24 ;  /* 0x0008001801007387 */ /* 0x0007e20000100800 */
[----:B------:R-:W-:-:S03]  /*2d370*/  IMAD.X R13, R13, 0x1, R12, P1 ;  /* 0x000000010d0d7824 */ /* 0x000fc600008e060c */
[----:B---3--:R1:W5:Y:S01]  /*2d380*/  LDL.LU R24, [R1+0xb2c] ;  /* 0x000b2c0001187983 */ /* 0x0083620000300800 */
[----:B------:R-:W-:Y:S01]  /*2d390*/  VIADD R2, R2, 0xffffffc0 ;  /* 0xffffffc002027836 */ /* 0x000fe20000000000 */
[----:B----4-:R-:W-:-:S05]  /*2d3a0*/  IADD3 R25, P2, PT, R25, R7, RZ ;  /* 0x0000000719197210 */ /* 0x010fca0007f5e0ff */
[----:B------:R3:W-:Y:S01]  /*2d3b0*/  STL [R1+0x834], R25 ;  /* 0x0008341901007387 */ /* 0x0007e20000100800 */
[----:B------:R-:W-:-:S03]  /*2d3c0*/  IMAD.X R17, R17, 0x1, R12, P2 ;  /* 0x0000000111117824 */ /* 0x000fc600010e060c */
[----:B---3--:R1:W5:Y:S04]  /*2d3d0*/  LDL.LU R25, [R1+0xb28] ;  /* 0x000b280001197983 */ /* 0x0083680000300800 */
[----:B------:R3:W-:Y:S01]  /*2d3e0*/  STL [R1+0x804], R26 ;  /* 0x0008041a01007387 */ /* 0x0007e20000100800 */
[----:B--2---:R-:W-:-:S03]  /*2d3f0*/  IADD3 R27, P3, PT, R27, R7, RZ ;  /* 0x000000071b1b7210 */ /* 0x004fc60007f7e0ff */
[----:B---3--:R1:W5:Y:S04]  /*2d400*/  LDL.LU R26, [R1+0xb24] ;  /* 0x000b2400011a7983 */ /* 0x0083680000300800 */
[----:B------:R2:W-:Y:S01]  /*2d410*/  STL [R1+0x83c], R27 ;  /* 0x00083c1b01007387 */ /* 0x0005e20000100800 */
[----:B------:R-:W-:-:S03]  /*2d420*/  IMAD.X R16, R16, 0x1, R12, P3 ;  /* 0x0000000110107824 */ /* 0x000fc600018e060c */
[----:B--2---:R1:W5:Y:S04]  /*2d430*/  LDL.LU R27, [R1+0xb20] ;  /* 0x000b2000011b7983 */ /* 0x0043680000300800 */
[----:B------:R2:W-:Y:S04]  /*2d440*/  STL [R1+0x808], R0 ;  /* 0x0008080001007387 */ /* 0x0005e80000100800 */
[----:B--2---:R1:W5:Y:S04]  /*2d450*/  LDL.LU R0, [R1+0xb1c] ;  /* 0x000b1c0001007983 */ /* 0x0043680000300800 */
[----:B------:R1:W-:Y:S04]  /*2d460*/  STL [R1+0x810], R19 ;  /* 0x0008101301007387 */ /* 0x0003e80000100800 */
[----:B------:R1:W-:Y:S04]  /*2d470*/  STL [R1+0x818], R15 ;  /* 0x0008180f01007387 */ /* 0x0003e80000100800 */
[----:B------:R1:W-:Y:S04]  /*2d480*/  STL [R1+0x820], R14 ;  /* 0x0008200e01007387 */ /* 0x0003e80000100800 */
[----:B------:R1:W-:Y:S04]  /*2d490*/  STL [R1+0x828], R13 ;  /* 0x0008280d01007387 */ /* 0x0003e80000100800 */
[----:B------:R1:W-:Y:S04]  /*2d4a0*/  STL [R1+0x830], R17 ;  /* 0x0008301101007387 */ /* 0x0003e80000100800 */
[----:B------:R1:W-:Y:S01]  /*2d4b0*/  STL [R1+0x838], R16 ;  /* 0x0008381001007387 */ /* 0x0003e20000100800 */
[----:B------:R-:W-:-:S02]  /*2d4c0*/  ISETP.NE.U32.AND P5, PT, R4, R18, PT ;  /* 0x000000120400720c */ /* 0x000fc40003fa5070 */
[----:B------:R-:W-:-:S04]  /*2d4d0*/  LEA R29, P4, R5, R29, 0x2 ;  /* 0x0000001d051d7211 */ /* 0x000fc800078810ff */
[----:B------:R-:W-:-:S07]  /*2d4e0*/  IADD3.X R28, PT, PT, R28, R3, RZ, P4, !PT ;  /* 0x000000031c1c7210 */ /* 0x000fce00027fe4ff */
[----:B-1----:R-:W-:Y:S05]  /*2d4f0*/  @P5 BRA `(.L_x_2) ;  /* 0xfffffe0800c45947 */ /* 0x002fea000383ffff */
.L_x_1:
[----:B------:R-:W3:Y:S01]  /*2d500*/  LDL.LU R3, [R1+0xafc] ;  /* 0x000afc0001037983 */ /* 0x000ee20000300800 */
[----:B------:R-:W-:-:S04]  /*2d510*/  DEPBAR.LE SB0, 0x0 ;  /* 0x000080000000791a */ /* 0x000fc80000000000 */
[----:B------:R-:W4:Y:S01]  /*2d520*/  LDL.LU R4, [R1+0xb00] ;  /* 0x000b000001047983 */ /* 0x000f220000300800 */
[----:B------:R-:W1:Y:S02]  /*2d530*/  LDCU.64 UR10, c[0x0][0x398] ;  /* 0x00007300ff0a77ac */ /* 0x000e640008000a00 */
[----:B-1----:R-:W1:Y:S01]  /*2d540*/  S2R R12, SR_TID.X ;  /* 0x00000000000c7919 */ /* 0x002e620000002100 */
[----:B------:R-:W2:Y:S01]  /*2d550*/  LDCU.64 UR6, c[0x0][0x390] ;  /* 0x00007200ff0677ac */ /* 0x000ea20008000a00 */
[----:B------:R-:W1:Y:S01]  /*2d560*/  LDCU UR5, c[0x0][0x3b8] ;  /* 0x00007700ff0577ac */ /* 0x000e620008000800 */
[----:B------:R-:W1:Y:S01]  /*2d570*/  LDCU UR12, c[0x0][0x39c] ;  /* 0x00007380ff0c77ac */ /* 0x000e620008000800 */
[----:B------:R-:W1:Y:S01]  /*2d580*/  LDCU UR13, c[0x0][0x39c] ;  /* 0x00007380ff0d77ac */ /* 0x000e620008000800 */
[----:B------:R-:W1:Y:S01]  /*2d590*/  LDCU UR14, c[0x0][0x39c] ;  /* 0x00007380ff0e77ac */ /* 0x000e620008000800 */
[----:B------:R-:W1:Y:S02]  /*2d5a0*/  LDCU UR15, c[0x0][0x39c] ;  /* 0x00007380ff0f77ac */ /* 0x000e640008000800 */
[----:B-12---:R-:W-:-:S05]  /*2d5b0*/  IMAD.SHL.U32 R2, R12, 0x100, RZ ;  /* 0x000001000c027824 */ /* 0x006fca00078e00ff */
[----:B------:R-:W-:Y:S01]  /*2d5c0*/  LOP3.LUT R2, R2, 0x6000, RZ, 0xc0, !PT ;  /* 0x0000600002027812 */ /* 0x000fe200078ec0ff */
[----:B------:R-:W-:Y:S01]  /*2d5d0*/  BAR.SYNC.DEFER_BLOCKING 0x0 ;  /* 0x0000000000007b1d */ /* 0x000fe20000010000 */
[----:B---3-5:R-:W-:Y:S01]  /*2d5e0*/  LOP3.LUT R0, R3, 0x400, RZ, 0xc0, !PT ;  /* 0x0000040003007812 */ /* 0x028fe200078ec0ff */
[----:B------:R-:W-:-:S03]  /*2d5f0*/  IMAD.SHL.U32 R3, R12, 0x10, RZ ;  /* 0x000000100c037824 */ /* 0x000fc600078e00ff */
[----:B------:R-:W-:Y:S02]  /*2d600*/  IADD3 R2, PT, PT, R2, UR4, R0 ;  /* 0x0000000402027c10 */ /* 0x000fe4000fffe000 */
[----:B----4-:R-:W-:Y:S02]  /*2d610*/  LOP3.LUT R0, R4, 0x300, RZ, 0xc0, !PT ;  /* 0x0000030004007812 */ /* 0x010fe400078ec0ff */
[----:B------:R-:W2:Y:S01]  /*2d620*/  LDL.LU R4, [R1+0x360] ;  /* 0x0003600001047983 */ /* 0x000ea20000300800 */
[----:B------:R-:W-:-:S03]  /*2d630*/  LOP3.LUT R3, R3, 0xf0, RZ, 0xc0, !PT ;  /* 0x000000f003037812 */ /* 0x000fc600078ec0ff */
[----:B------:R-:W2:Y:S01]  /*2d640*/  LDL.LU R5, [R1+0x368] ;  /* 0x0003680001057983 */ /* 0x000ea20000300800 */
[----:B------:R-:W-:-:S03]  /*2d650*/  IADD3 R0, PT, PT, R0, R2, R3 ;  /* 0x0000000200007210 */ /* 0x000fc60007ffe003 */
[----:B------:R-:W2:Y:S04]  /*2d660*/  LDL.LU R6, [R1+0x260] ;  /* 0x0002600001067983 */ /* 0x000ea80000300800 */
[----:B------:R-:W2:Y:S04]  /*2d670*/  LDL.LU R7, [R1+0x268] ;  /* 0x0002680001077983 */ /* 0x000ea80000300800 */
[----:B--2---:R1:W-:Y:S04]  /*2d680*/  STSM.16.M88.4 [R0], R4 ;  /* 0x0000000400007844 */ /* 0x0043e80000000200 */
        /* <DEDUP_REMOVED lines=8> */
[----:B--2---:R1:W-:Y:S04]  /*2d710*/  STSM.16.M88.4 [R0+0x800], R4 ;  /* 0x0008000400007844 */ /* 0x0043e80000000200 */
[----:B-1----:R-:W2:Y:S04]  /*2d720*/  LDL.LU R4, [R1+0x490] ;  /* 0x0004900001047983 */ /* 0x002ea80000300800 */
[----:B------:R-:W2:Y:S04]  /*2d730*/  LDL.LU R5, [R1+0x498] ;  /* 0x0004980001057983 */ /* 0x000ea80000300800 */
[----:B------:R-:W2:Y:S04]  /*2d740*/  LDL.LU R6, [R1+0xc0] ;  /* 0x0000c00001067983 */ /* 0x000ea80000300800 */
[----:B------:R-:W2:Y:S04]  /*2d750*/  LDL.LU R7, [R1+0xc8] ;  /* 0x0000c80001077983 */ /* 0x000ea80000300800 */
[----:B---3--:R-:W-:Y:S01]  /*2d760*/  STSM.16.M88.4 [R0+0x1000], R8 ;  /* 0x0010000800007844 */ /* 0x008fe20000000200 */
[----:B------:R-:W-:-:S04]  /*2d770*/  LOP3.LUT R28, R12, 0x1ff, RZ, 0xc0, !PT ;  /* 0x000001ff0c1c7812 */ /* 0x000fc800078ec0ff */
[----:B------:R-:W-:Y:S01]  /*2d780*/  LEA R28, R28, UR4, 0x4 ;  /* 0x000000041c1c7c11 */ /* 0x000fe2000f8e20ff */
[----:B------:R-:W1:Y:S01]  /*2d790*/  LDCU UR4, c[0x0][0x3b4] ;  /* 0x00007680ff0477ac */ /* 0x000e620008000800 */
[----:B--2---:R2:W-:Y:S01]  /*2d7a0*/  STSM.16.M88.4 [R0+0x1800], R4 ;  /* 0x0018000400007844 */ /* 0x0045e20000000200 */
[----:B------:R-:W-:Y:S06]  /*2d7b0*/  BAR.SYNC.DEFER_BLOCKING 0x0 ;  /* 0x0000000000007b1d */ /* 0x000fec0000010000 */
[----:B--2---:R-:W2:Y:S04]  /*2d7c0*/  LDL.LU R4, [R1+0x364] ;  /* 0x0003640001047983 */ /* 0x004ea80000300800 */
[----:B------:R-:W2:Y:S04]  /*2d7d0*/  LDL.LU R5, [R1+0x36c] ;  /* 0x00036c0001057983 */ /* 0x000ea80000300800 */
[----:B------:R-:W2:Y:S04]  /*2d7e0*/  LDL.LU R6, [R1+0x264] ;  /* 0x0002640001067983 */ /* 0x000ea80000300800 */
[----:B------:R-:W2:Y:S04]  /*2d7f0*/  LDL.LU R7, [R1+0x26c] ;  /* 0x00026c0001077983 */ /* 0x000ea80000300800 */
[----:B------:R-:W3:Y:S04]  /*2d800*/  LDS.128 R8, [R28] ;  /* 0x000000001c087984 */ /* 0x000ee80000000c00 */
[----:B------:R-:W4:Y:S04]  /*2d810*/  LDS.128 R16, [R28+0x2000] ;  /* 0x002000001c107984 */ /* 0x000f280000000c00 */
[----:B------:R-:W1:Y:S04]  /*2d820*/  LDS.128 R12, [R28+0x4000] ;  /* 0x004000001c0c7984 */ /* 0x000e680000000c00 */
[----:B---3--:R-:W-:Y:S04]  /*2d830*/  STL.64 [R1+0x30], R8 ;  /* 0x0000300801007387 */ /* 0x008fe80000100a00 */
[----:B------:R-:W-:Y:S04]  /*2d840*/  STL.64 [R1+0x38], R10 ;  /* 0x0000380a01007387 */ /* 0x000fe80000100a00 */
[----:B------:R-:W3:Y:S01]  /*2d850*/  LDS.128 R8, [R28+0x6000] ;  /* 0x006000001c087984 */ /* 0x000ee20000000c00 */
[----:B------:R-:W-:Y:S06]  /*2d860*/  BAR.SYNC.DEFER_BLOCKING 0x0 ;  /* 0x0000000000007b1d */ /* 0x000fec0000010000 */
[----:B----4-:R-:W-:Y:S04]  /*2d870*/  STL.64 [R1+0x50], R16 ;  /* 0x0000501001007387 */ /* 0x010fe80000100a00 */
[----:B------:R-:W-:Y:S04]  /*2d880*/  STL.64 [R1+0x58], R18 ;  /* 0x0000581201007387 */ /* 0x000fe80000100a00 */
[----:B-1----:R-:W-:Y:S04]  /*2d890*/  STL.64 [R1+0x260], R12 ;  /* 0x0002600c01007387 */ /* 0x002fe80000100a00 */
[----:B------:R-:W-:Y:S04]  /*2d8a0*/  STL.64 [R1+0x268], R14 ;  /* 0x0002680e01007387 */ /* 0x000fe80000100a00 */
[----:B---3--:R-:W-:Y:S04]  /*2d8b0*/  STL.64 [R1+0x360], R8 ;  /* 0x0003600801007387 */ /* 0x008fe80000100a00 */
[----:B------:R-:W-:Y:S04]  /*2d8c0*/  STL.64 [R1+0x368], R10 ;  /* 0x0003680a01007387 */ /* 0x000fe80000100a00 */
        /* <DEDUP_REMOVED lines=14> */
[----:B---3--:R-:W-:Y:S04]  /*2d9b0*/  STSM.16.M88.4 [R0+0x1000], R8 ;  /* 0x0010000800007844 */ /* 0x008fe80000000200 */
[----:B--2---:R1:W-:Y:S01]  /*2d9c0*/  STSM.16.M88.4 [R0+0x1800], R4 ;  /* 0x0018000400007844 */ /* 0x0043e20000000200 */
[----:B------:R-:W-:Y:S06]  /*2d9d0*/  BAR.SYNC.DEFER_BLOCKING 0x0 ;  /* 0x0000000000007b1d */ /* 0x000fec0000010000 */
[----:B-1----:R-:W2:Y:S04]  /*2d9e0*/  LDL.LU R4, [R1+0x350] ;  /* 0x0003500001047983 */ /* 0x002ea80000300800 */
[----:B------:R-:W2:Y:S04]  /*2d9f0*/  LDL.LU R5, [R1+0x358] ;  /* 0x0003580001057983 */ /* 0x000ea80000300800 */
[----:B------:R-:W2:Y:S04]  /*2da00*/  LDL.LU R6, [R1+0x250] ;  /* 0x0002500001067983 */ /* 0x000ea80000300800 */
[----:B------:R-:W2:Y:S04]  /*2da10*/  LDL.LU R7, [R1+0x258] ;  /* 0x0002580001077983 */ /* 0x000ea80000300800 */
[----:B------:R-:W1:Y:S04]  /*2da20*/  LDS.128 R8, [R28] ;  /* 0x000000001c087984 */ /* 0x000e680000000c00 */
[----:B------:R-:W3:Y:S04]  /*2da30*/  LDS.128 R16, [R28+0x2000] ;  /* 0x002000001c107984 */ /* 0x000ee80000000c00 */
[----:B------:R-:W4:Y:S04]  /*2da40*/  LDS.128 R12, [R28+0x4000] ;  /* 0x004000001c0c7984 */ /* 0x000f280000000c00 */
[----:B-1----:R-:W-:Y:S04]  /*2da50*/  STL.64 [R1+0x10], R8 ;  /* 0x0000100801007387 */ /* 0x002fe80000100a00 */
[----:B------:R-:W-:Y:S04]  /*2da60*/  STL.64 [R1+0x18], R10 ;  /* 0x0000180a01007387 */ /* 0x000fe80000100a00 */
[----:B------:R-:W1:Y:S01]  /*2da70*/  LDS.128 R8, [R28+0x6000] ;  /* 0x006000001c087984 */ /* 0x000e620000000c00 */
[----:B------:R-:W-:Y:S06]  /*2da80*/  BAR.SYNC.DEFER_BLOCKING 0x0 ;  /* 0x0000000000007b1d */ /* 0x000fec0000010000 */
[----:B---3--:R-:W-:Y:S04]  /*2da90*/  STL.64 [R1+0x20], R16 ;  /* 0x0000201001007387 */ /* 0x008fe80000100a00 */
[----:B------:R-:W-:Y:S04]  /*2daa0*/  STL.64 [R1+0x28], R18 ;  /* 0x0000281201007387 */ /* 0x000fe80000100a00 */
[----:B----4-:R-:W-:Y:S04]  /*2dab0*/  STL.64 [R1+0x80], R12 ;  /* 0x0000800c01007387 */ /* 0x010fe80000100a00 */
[----:B------:R-:W-:Y:S04]  /*2dac0*/  STL.64 [R1+0x88], R14 ;  /* 0x0000880e01007387 */ /* 0x000fe80000100a00 */
[----:B-1----:R-:W-:Y:S04]  /*2dad0*/  STL.64 [R1+0xc0], R8 ;  /* 0x0000c00801007387 */ /* 0x002fe80000100a00 */
        /* <DEDUP_REMOVED lines=339> */
[----:B-1----:R1:W-:Y:S04]  /*2f010*/  STL.64 [R1+0x290], R8 ;  /* 0x0002900801007387 */ /* 0x0023e80000100a00 */
[----:B------:R3:W-:Y:S04]  /*2f020*/  STL.64 [R1+0x298], R10 ;  /* 0x0002980a01007387 */ /* 0x0007e80000100a00 */
[----:B-1----:R-:W4:Y:S04]  /*2f030*/  LDL.LU R8, [R1+0x160] ;  /* 0x0001600001087983 */ /* 0x002f280000300800 */
[----:B------:R-:W4:Y:S04]  /*2f040*/  LDL.LU R9, [R1+0x168] ;  /* 0x0001680001097983 */ /* 0x000f280000300800 */
[----:B---3--:R-:W4:Y:S04]  /*2f050*/  LDL.LU R10, [R1+0x380] ;  /* 0x00038000010a7983 */ /* 0x008f280000300800 */
[----:B------:R-:W4:Y:S04]  /*2f060*/  LDL.LU R11, [R1+0x388] ;  /* 0x00038800010b7983 */ /* 0x000f280000300800 */
[----:B--2---:R1:W-:Y:S04]  /*2f070*/  STSM.16.M88.4 [R0], R4 ;  /* 0x0000000400007844 */ /* 0x0043e80000000200 */
[----:B-1----:R-:W2:Y:S04]  /*2f080*/  LDL.LU R4, [R1+0x280] ;  /* 0x0002800001047983 */ /* 0x002ea80000300800 */
[----:B------:R-:W2:Y:S04]  /*2f090*/  LDL.LU R5, [R1+0x288] ;  /* 0x0002880001057983 */ /* 0x000ea80000300800 */
[----:B------:R-:W2:Y:S04]  /*2f0a0*/  LDL.LU R6, [R1+0x180] ;  /* 0x0001800001067983 */ /* 0x000ea80000300800 */
[----:B------:R-:W2:Y:S04]  /*2f0b0*/  LDL.LU R7, [R1+0x188] ;  /* 0x0001880001077983 */ /* 0x000ea80000300800 */
[----:B----4-:R-:W-:Y:S04]  /*2f0c0*/  STSM.16.M88.4 [R0+0x800], R8 ;  /* 0x0008000800007844 */ /* 0x010fe80000000200 */
[----:B--2---:R1:W-:Y:S04]  /*2f0d0*/  STSM.16.M88.4 [R0+0x1000], R4 ;  /* 0x0010000400007844 */ /* 0x0043e80000000200 */
[----:B-1----:R-:W2:Y:S04]  /*2f0e0*/  LDL.LU R4, [R1+0x500] ;  /* 0x0005000001047983 */ /* 0x002ea80000300800 */
[----:B------:R-:W2:Y:S01]  /*2f0f0*/  LDL.LU R5, [R1+0x508] ;  /* 0x0005080001057983 */ /* 0x000ea20000300800 */
[----:B------:R-:W-:-:S02]  /*2f100*/  IMAD.MOV.U32 R6, RZ, RZ, R24 ;  /* 0x000000ffff067224 */ /* 0x000fc400078e0018 */
[----:B------:R-:W-:Y:S01]  /*2f110*/  IMAD.MOV.U32 R7, RZ, RZ, R26 ;  /* 0x000000ffff077224 */ /* 0x000fe200078e001a */
[----:B------:R-:W3:Y:S04]  /*2f120*/  LDL.LU R8, [R1+0x304] ;  /* 0x0003040001087983 */ /* 0x000ee80000300800 */
[----:B------:R-:W3:Y:S04]  /*2f130*/  LDL.LU R9, [R1+0x30c] ;  /* 0x00030c0001097983 */ /* 0x000ee80000300800 */
[----:B------:R-:W3:Y:S04]  /*2f140*/  LDL.LU R10, [R1+0x204] ;  /* 0x00020400010a7983 */ /* 0x000ee80000300800 */
[----:B------:R-:W3:Y:S04]  /*2f150*/  LDL.LU R11, [R1+0x20c] ;  /* 0x00020c00010b7983 */ /* 0x000ee80000300800 */
[----:B--2---:R-:W-:Y:S01]  /*2f160*/  STSM.16.M88.4 [R0+0x1800], R4 ;  /* 0x0018000400007844 */ /* 0x004fe20000000200 */
[----:B------:R-:W-:Y:S06]  /*2f170*/  BAR.SYNC.DEFER_BLOCKING 0x0 ;  /* 0x0000000000007b1d */ /* 0x000fec0000010000 */
[----:B------:R-:W1:Y:S04]  /*2f180*/  LDS.128 R4, [R28] ;  /* 0x000000001c047984 */ /* 0x000e680000000c00 */
[----:B------:R-:W2:Y:S04]  /*2f190*/  LDS.128 R16, [R28+0x2000] ;  /* 0x002000001c107984 */ /* 0x000ea80000000c00 */
[----:B------:R-:W4:Y:S04]  /*2f1a0*/  LDS.128 R12, [R28+0x4000] ;  /* 0x004000001c0c7984 */ /* 0x000f280000000c00 */
[----:B-1----:R-:W-:Y:S04]  /*2f1b0*/  STL.64 [R1+0x200], R4 ;  /* 0x0002000401007387 */ /* 0x002fe80000100a00 */
[----:B------:R-:W-:Y:S04]  /*2f1c0*/  STL.64 [R1+0x208], R6 ;  /* 0x0002080601007387 */ /* 0x000fe80000100a00 */
[----:B------:R-:W1:Y:S04]  /*2f1d0*/  LDS.128 R4, [R28+0x6000] ;  /* 0x006000001c047984 */ /* 0x000e680000000c00 */
[----:B--2---:R-:W-:Y:S04]  /*2f1e0*/  STL.64 [R1+0x300], R16 ;  /* 0x0003001001007387 */ /* 0x004fe80000100a00 */
[----:B------:R-:W-:Y:S04]  /*2f1f0*/  STL.64 [R1+0x308], R18 ;  /* 0x0003081201007387 */ /* 0x000fe80000100a00 */
[----:B----4-:R-:W-:Y:S04]  /*2f200*/  STL.64 [R1+0x3d0], R12 ;  /* 0x0003d00c01007387 */ /* 0x010fe80000100a00 */
[----:B------:R-:W-:Y:S01]  /*2f210*/  STL.64 [R1+0x3d8], R14 ;  /* 0x0003d80e01007387 */ /* 0x000fe20000100a00 */
[----:B------:R-:W-:Y:S06]  /*2f220*/  BAR.SYNC.DEFER_BLOCKING 0x0 ;  /* 0x0000000000007b1d */ /* 0x000fec0000010000 */
[----:B-1----:R1:W-:Y:S04]  /*2f230*/  STL.64 [R1+0x3e0], R4 ;  /* 0x0003e00401007387 */ /* 0x0023e80000100a00 */
[----:B------:R2:W-:Y:S04]  /*2f240*/  STL.64 [R1+0x3e8], R6 ;  /* 0x0003e80601007387 */ /* 0x0005e80000100a00 */
[----:B-1----:R-:W4:Y:S04]  /*2f250*/  LDL.LU R4, [R1+0x164] ;  /* 0x0001640001047983 */ /* 0x002f280000300800 */
[----:B------:R-:W4:Y:S04]  /*2f260*/  LDL.LU R5, [R1+0x16c] ;  /* 0x00016c0001057983 */ /* 0x000f280000300800 */
[----:B--2---:R-:W4:Y:S04]  /*2f270*/  LDL.LU R6, [R1+0x384] ;  /* 0x0003840001067983 */ /* 0x004f280000300800 */
[----:B------:R-:W4:Y:S04]  /*2f280*/  LDL.LU R7, [R1+0x38c] ;  /* 0x00038c0001077983 */ /* 0x000f280000300800 */
[----:B---3--:R-:W-:Y:S04]  /*2f290*/  STSM.16.M88.4 [R0], R8 ;  /* 0x0000000800007844 */ /* 0x008fe80000000200 */
[----:B----4-:R1:W-:Y:S04]  /*2f2a0*/  STSM.16.M88.4 [R0+0x800], R4 ;  /* 0x0008000400007844 */ /* 0x0103e80000000200 */
[----:B-1----:R-:W2:Y:S04]  /*2f2b0*/  LDL.LU R4, [R1+0x284] ;  /* 0x0002840001047983 */ /* 0x002ea80000300800 */
[----:B------:R-:W2:Y:S04]  /*2f2c0*/  LDL.LU R5, [R1+0x28c] ;  /* 0x00028c0001057983 */ /* 0x000ea80000300800 */
[----:B------:R-:W2:Y:S04]  /*2f2d0*/  LDL.LU R6, [R1+0x184] ;  /* 0x0001840001067983 */ /* 0x000ea80000300800 */
[----:B------:R-:W2:Y:S04]  /*2f2e0*/  LDL.LU R7, [R1+0x18c] ;  /* 0x00018c0001077983 */ /* 0x000ea80000300800 */
[----:B------:R-:W3:Y:S04]  /*2f2f0*/  LDL.LU R8, [R1+0x504] ;  /* 0x0005040001087983 */ /* 0x000ee80000300800 */
[----:B------:R-:W3:Y:S01]  /*2f300*/  LDL.LU R9, [R1+0x50c] ;  /* 0x00050c0001097983 */ /* 0x000ee20000300800 */
[----:B------:R-:W-:-:S02]  /*2f310*/  IMAD.MOV.U32 R10, RZ, RZ, R25 ;  /* 0x000000ffff0a7224 */ /* 0x000fc400078e0019 */
[----:B------:R-:W-:Y:S01]  /*2f320*/  IMAD.MOV.U32 R11, RZ, RZ, R27 ;  /* 0x000000ffff0b7224 */ /* 0x000fe200078e001b */
[----:B------:R-:W4:Y:S04]  /*2f330*/  LDL.LU R12, [R1+0x270] ;  /* 0x00027000010c7983 */ /* 0x000f280000300800 */
[----:B------:R-:W4:Y:S04]  /*2f340*/  LDL.LU R13, [R1+0x278] ;  /* 0x00027800010d7983 */ /* 0x000f280000300800 */
[----:B------:R-:W4:Y:S04]  /*2f350*/  LDL.LU R14, [R1+0x170] ;  /* 0x00017000010e7983 */ /* 0x000f280000300800 */
[----:B------:R-:W4:Y:S04]  /*2f360*/  LDL.LU R15, [R1+0x178] ;  /* 0x00017800010f7983 */ /* 0x000f280000300800 */
[----:B--2---:R-:W-:Y:S04]  /*2f370*/  STSM.16.M88.4 [R0+0x1000], R4 ;  /* 0x0010000400007844 */ /* 0x004fe80000000200 */
[----:B---3--:R-:W-:Y:S01]  /*2f380*/  STSM.16.M88.4 [R0+0x1800], R8 ;  /* 0x0018000800007844 */ /* 0x008fe20000000200 */
[----:B------:R-:W-:Y:S06]  /*2f390*/  BAR.SYNC.DEFER_BLOCKING 0x0 ;  /* 0x0000000000007b1d */ /* 0x000fec0000010000 */
[----:B------:R-:W1:Y:S04]  /*2f3a0*/  LDS.128 R4, [R28] ;  /* 0x000000001c047984 */ /* 0x000e680000000c00 */
[----:B------:R-:W2:Y:S04]  /*2f3b0*/  LDS.128 R16, [R28+0x2000] ;  /* 0x002000001c107984 */ /* 0x000ea80000000c00 */
[----:B------:R-:W3:Y:S04]  /*2f3c0*/  LDS.128 R8, [R28+0x4000] ;  /* 0x004000001c087984 */ /* 0x000ee80000000c00 */
[----:B-1----:R-:W-:Y:S04]  /*2f3d0*/  STL.64 [R1+0x100], R4 ;  /* 0x0001000401007387 */ /* 0x002fe80000100a00 */
[----:B------:R-:W-:Y:S04]  /*2f3e0*/  STL.64 [R1+0x108], R6 ;  /* 0x0001080601007387 */ /* 0x000fe80000100a00 */
[----:B------:R-:W1:Y:S04]  /*2f3f0*/  LDS.128 R4, [R28+0x6000] ;  /* 0x006000001c047984 */ /* 0x000e680000000c00 */
[----:B--2---:R-:W-:Y:S04]  /*2f400*/  STL.64 [R1+0x160], R16 ;  /* 0x0001601001007387 */ /* 0x004fe80000100a00 */
[----:B------:R-:W-:Y:S04]  /*2f410*/  STL.64 [R1+0x168], R18 ;  /* 0x0001681201007387 */ /* 0x000fe80000100a00 */
[----:B---3--:R-:W-:Y:S04]  /*2f420*/  STL.64 [R1], R8 ;  /* 0x0000000801007387 */ /* 0x008fe80000100a00 */
[----:B------:R-:W-:Y:S01]  /*2f430*/  STL.64 [R1+0x8], R10 ;  /* 0x0000080a01007387 */ /* 0x000fe20000100a00 */
[----:B------:R-:W-:Y:S06]  /*2f440*/  BAR.SYNC.DEFER_BLOCKING 0x0 ;  /* 0x0000000000007b1d */ /* 0x000fec0000010000 */
[----:B-1----:R1:W-:Y:S04]  /*2f450*/  STL.64 [R1+0x180], R4 ;  /* 0x0001800401007387 */ /* 0x0023e80000100a00 */
[----:B------:R2:W-:Y:S04]  /*2f460*/  STL.64 [R1+0x188], R6 ;  /* 0x0001880601007387 */ /* 0x0005e80000100a00 */
[----:B-1----:R-:W3:Y:S04]  /*2f470*/  LDL.LU R4, [R1+0x510] ;  /* 0x0005100001047983 */ /* 0x002ee80000300800 */
[----:B------:R-:W3:Y:S04]  /*2f480*/  LDL.LU R5, [R1+0x518] ;  /* 0x0005180001057983 */ /* 0x000ee80000300800 */
[----:B--2---:R-:W3:Y:S04]  /*2f490*/  LDL.LU R6, [R1+0x2f0] ;  /* 0x0002f00001067983 */ /* 0x004ee80000300800 */
[----:B------:R-:W3:Y:S04]  /*2f4a0*/  LDL.LU R7, [R1+0x2f8] ;  /* 0x0002f80001077983 */ /* 0x000ee80000300800 */
[----:B------:R-:W2:Y:S04]  /*2f4b0*/  LDL.LU R8, [R1+0x1f0] ;  /* 0x0001f00001087983 */ /* 0x000ea80000300800 */
[----:B------:R-:W2:Y:S04]  /*2f4c0*/  LDL.LU R9, [R1+0x1f8] ;  /* 0x0001f80001097983 */ /* 0x000ea80000300800 */
[----:B------:R-:W2:Y:S04]  /*2f4d0*/  LDL.LU R10, [R1+0xf0] ;  /* 0x0000f000010a7983 */ /* 0x000ea80000300800 */
[----:B------:R-:W2:Y:S04]  /*2f4e0*/  LDL.LU R11, [R1+0xf8] ;  /* 0x0000f800010b7983 */ /* 0x000ea80000300800 */
[----:B------:R-:W2:Y:S04]  /*2f4f0*/  LDL.LU R24, [R1+0x520] ;  /* 0x0005200001187983 */ /* 0x000ea80000300800 */
[----:B------:R-:W2:Y:S04]  /*2f500*/  LDL.LU R25, [R1+0x528] ;  /* 0x0005280001197983 */ /* 0x000ea80000300800 */
[----:B----4-:R-:W-:Y:S01]  /*2f510*/  STSM.16.M88.4 [R0], R12 ;  /* 0x0000000c00007844 */ /* 0x010fe20000000200 */
[----:B------:R-:W-:-:S02]  /*2f520*/  IMAD.MOV.U32 R26, RZ, RZ, R20 ;  /* 0x000000ffff1a7224 */ /* 0x000fc400078e0014 */
[----:B------:R-:W-:Y:S01]  /*2f530*/  IMAD.MOV.U32 R27, RZ, RZ, R22 ;  /* 0x000000ffff1b7224 */ /* 0x000fe200078e0016 */
[----:B---3--:R1:W-:Y:S04]  /*2f540*/  STSM.16.M88.4 [R0+0x800], R4 ;  /* 0x0008000400007844 */ /* 0x0083e80000000200 */
[----:B-1----:R-:W3:Y:S04]  /*2f550*/  LDL.LU R4, [R1+0x274] ;  /* 0x0002740001047983 */ /* 0x002ee80000300800 */
[----:B------:R-:W3:Y:S04]  /*2f560*/  LDL.LU R5, [R1+0x27c] ;  /* 0x00027c0001057983 */ /* 0x000ee80000300800 */
[----:B------:R-:W3:Y:S04]  /*2f570*/  LDL.LU R6, [R1+0x174] ;  /* 0x0001740001067983 */ /* 0x000ee80000300800 */
[----:B------:R-:W3:Y:S04]  /*2f580*/  LDL.LU R7, [R1+0x17c] ;  /* 0x00017c0001077983 */ /* 0x000ee80000300800 */
[----:B--2---:R-:W-:Y:S04]  /*2f590*/  STSM.16.M88.4 [R0+0x1000], R8 ;  /* 0x0010000800007844 */ /* 0x004fe80000000200 */
[----:B------:R-:W-:Y:S01]  /*2f5a0*/  STSM.16.M88.4 [R0+0x1800], R24 ;  /* 0x0018001800007844 */ /* 0x000fe20000000200 */
[----:B------:R-:W-:Y:S06]  /*2f5b0*/  BAR.SYNC.DEFER_BLOCKING 0x0 ;  /* 0x0000000000007b1d */ /* 0x000fec0000010000 */
[----:B------:R-:W1:Y:S04]  /*2f5c0*/  LDS.128 R16, [R28] ;  /* 0x000000001c107984 */ /* 0x000e680000000c00 */
[----:B------:R-:W2:Y:S04]  /*2f5d0*/  LDS.128 R24, [R28+0x4000] ;  /* 0x004000001c187984 */ /* 0x000ea80000000c00 */
[----:B------:R-:W-:Y:S04]  /*2f5e0*/  LDS.128 R12, [R28+0x2000] ;  /* 0x002000001c0c7984 */ /* 0x000fe80000000c00 */
[----:B------:R-:W-:Y:S01]  /*2f5f0*/  LDS.128 R8, [R28+0x6000] ;  /* 0x006000001c087984 */ /* 0x000fe20000000c00 */
[----:B------:R-:W-:Y:S06]  /*2f600*/  BAR.SYNC.DEFER_BLOCKING 0x0 ;  /* 0x0000000000007b1d */ /* 0x000fec0000010000 */
[----:B-1----:R-:W-:Y:S04]  /*2f610*/  STL [R1+0xb24], R17 ;  /* 0x000b241101007387 */ /* 0x002fe80000100800 */
[----:B------:R-:W-:Y:S04]  /*2f620*/  STL [R1+0xb20], R18 ;  /* 0x000b201201007387 */ /* 0x000fe80000100800 */
[----:B------:R-:W-:Y:S04]  /*2f630*/  STL [R1+0xb1c], R19 ;  /* 0x000b1c1301007387 */ /* 0x000fe80000100800 */
[----:B------:R-:W4:Y:S04]  /*2f640*/  LDL.LU R3, [R1+0xb04] ;  /* 0x000b040001037983 */ /* 0x000f280000300800 */
[----:B--2---:R-:W-:Y:S04]  /*2f650*/  STL.64 [R1+0x170], R24 ;  /* 0x0001701801007387 */ /* 0x004fe80000100a00 */
[----:B------:R-:W-:Y:S04]  /*2f660*/  STL.64 [R1+0x178], R26 ;  /* 0x0001781a01007387 */ /* 0x000fe80000100a00 */
[----:B---3--:R1:W-:Y:S04]  /*2f670*/  STSM.16.M88.4 [R0], R4 ;  /* 0x0000000400007844 */ /* 0x0083e80000000200 */
        /* <DEDUP_REMOVED lines=8> */
[----:B------:R-:W3:Y:S04]  /*2f700*/  LDL.LU R27, [R1+0xfc] ;  /* 0x0000fc00011b7983 */ /* 0x000ee80000300800 */
[----:B--2---:R-:W-:Y:S04]  /*2f710*/  STSM.16.M88.4 [R0+0x800], R4 ;  /* 0x0008000400007844 */ /* 0x004fe80000000200 */
[----:B---3--:R1:W-:Y:S04]  /*2f720*/  STSM.16.M88.4 [R0+0x1000], R24 ;  /* 0x0010001800007844 */ /* 0x0083e80000000200 */
[----:B-1----:R-:W2:Y:S04]  /*2f730*/  LDL.LU R25, [R1+0x30] ;  /* 0x0000300001197983 */ /* 0x002ea80000300800 */
[----:B------:R-:W3:Y:S04]  /*2f740*/  LDL.LU R4, [R1+0x524] ;  /* 0x0005240001047983 */ /* 0x000ee80000300800 */
[----:B------:R-:W3:Y:S04]  /*2f750*/  LDL.LU R5, [R1+0x52c] ;  /* 0x00052c0001057983 */ /* 0x000ee80000300800 */
[----:B------:R-:W2:Y:S04]  /*2f760*/  LDL.LU R26, [R1+0x10] ;  /* 0x00001000011a7983 */ /* 0x000ea80000300800 */
[----:B------:R-:W2:Y:S04]  /*2f770*/  LDL.LU R27, [R1+0x34] ;  /* 0x00003400011b7983 */ /* 0x000ea80000300800 */
[----:B------:R-:W2:Y:S04]  /*2f780*/  LDL.LU R19, [R1+0x14] ;  /* 0x0000140001137983 */ /* 0x000ea80000300800 */
[----:B------:R-:W2:Y:S04]  /*2f790*/  LDL.LU R18, [R1+0x38] ;  /* 0x0000380001127983 */ /* 0x000ea80000300800 */
[----:B------:R-:W2:Y:S04]  /*2f7a0*/  LDL.LU R20, [R1+0x18] ;  /* 0x0000180001147983 */ /* 0x000ea80000300800 */
[----:B------:R-:W2:Y:S04]  /*2f7b0*/  LDL.LU R17, [R1+0x3c] ;  /* 0x00003c0001117983 */ /* 0x000ea80000300800 */
[----:B------:R-:W2:Y:S01]  /*2f7c0*/  LDL.LU R22, [R1+0x1c] ;  /* 0x00001c0001167983 */ /* 0x000ea20000300800 */
[----:B------:R-:W-:-:S02]  /*2f7d0*/  IMAD.MOV.U32 R6, RZ, RZ, R21 ;  /* 0x000000ffff067224 */ /* 0x000fc400078e0015 */
[----:B------:R-:W-:Y:S02]  /*2f7e0*/  IMAD.MOV.U32 R7, RZ, RZ, R23 ;  /* 0x000000ffff077224 */ /* 0x000fe400078e0017 */
[C---:B----4-:R-:W-:Y:S01]  /*2f7f0*/  IMAD R2, R3.reuse, UR4, RZ ;  /* 0x0000000403027c24 */ /* 0x050fe2000f8e02ff */
[----:B------:R-:W-:Y:S01]  /*2f800*/  ISETP.GE.AND P0, PT, R3, UR10, PT ;  /* 0x0000000a03007c0c */ /* 0x000fe2000bf06270 */
[C---:B------:R-:W-:Y:S01]  /*2f810*/  IMAD R3, R29.reuse, UR5, RZ ;  /* 0x000000051d037c24 */ /* 0x040fe2000f8e02ff */
[----:B------:R-:W1:Y:S01]  /*2f820*/  LDCU UR4, c[0x0][0x3b8] ;  /* 0x00007700ff0477ac */ /* 0x000e620008000800 */
[----:B------:R-:W4:Y:S01]  /*2f830*/  LDL.LU R23, [R1+0x50] ;  /* 0x0000500001177983 */ /* 0x000f220000300800 */
[----:B------:R-:W-:Y:S01]  /*2f840*/  ISETP.LT.AND P1, PT, R29, UR11, !P0 ;  /* 0x0000000b1d007c0c */ /* 0x000fe2000c721270 */
[----:B------:R-:W1:Y:S02]  /*2f850*/  LDCU UR10, c[0x0][0x39c] ;  /* 0x00007380ff0a77ac */ /* 0x000e640008000800 */
[----:B------:R-:W4:Y:S01]  /*2f860*/  LDL.LU R21, [R1+0x20] ;  /* 0x0000200001157983 */ /* 0x000f220000300800 */
[----:B------:R-:W1:Y:S01]  /*2f870*/  LDCU UR5, c[0x0][0x3b8] ;  /* 0x00007700ff0577ac */ /* 0x000e620008000800 */
[----:B------:R-:W1:Y:S02]  /*2f880*/  LDCU UR11, c[0x0][0x39c] ;  /* 0x00007380ff0b77ac */ /* 0x000e640008000800 */
[----:B---3--:R3:W-:Y:S01]  /*2f890*/  STSM.16.M88.4 [R0+0x1800], R4 ;  /* 0x0018000400007844 */ /* 0x0087e20000000200 */
[----:B------:R-:W-:Y:S01]  /*2f8a0*/  BAR.SYNC.DEFER_BLOCKING 0x0 ;  /* 0x0000000000007b1d */ /* 0x000fe20000010000 */
[----:B---3--:R-:W-:-:S05]  /*2f8b0*/  LEA R0, P2, R2, UR6, 0x2 ;  /* 0x0000000602007c11 */ /* 0x008fca000f8410ff */
[----:B------:R-:W3:Y:S01]  /*2f8c0*/  LDCU UR6, c[0x0][0x39c] ;  /* 0x00007380ff0677ac */ /* 0x000ee20008000800 */
[----:B------:R-:W-:Y:S01]  /*2f8d0*/  LEA.HI.X.SX32 R2, R2, UR7, 0x2, P2 ;  /* 0x0000000702027c11 */ /* 0x000fe200090f16ff */
[----:B------:R-:W-:Y:S01]  /*2f8e0*/  VIADD R6, R29, 0x5 ;  /* 0x000000051d067836 */ /* 0x000fe20000000000 */
[C---:B------:R-:W-:Y:S01]  /*2f8f0*/  LEA R4, P2, R3.reuse, R0, 0x2 ;  /* 0x0000000003047211 */ /* 0x040fe200078410ff */
[----:B------:R-:W3:Y:S03]  /*2f900*/  LDCU UR7, c[0x0][0x3b8] ;  /* 0x00007700ff0777ac */ /* 0x000ee60008000800 */
[----:B------:R-:W-:-:S05]  /*2f910*/  LEA.HI.X.SX32 R5, R3, R2, 0x2, P2 ;  /* 0x0000000203057211 */ /* 0x000fca00010f16ff */
[----:B--2---:R2:W-:Y:S01]  /*2f920*/  @P1 STG.E desc[UR8][R4.64], R25 ;  /* 0x0000001904001986 */ /* 0x0045e2000c101908 */
[----:B-1----:R-:W-:Y:S01]  /*2f930*/  VIADD R3, R3, UR4 ;  /* 0x0000000403037c36 */ /* 0x002fe20008000000 */
[----:B------:R-:W1:Y:S01]  /*2f940*/  LDCU UR4, c[0x0][0x3b8] ;  /* 0x00007700ff0477ac */ /* 0x000e620008000800 */
[----:B--2---:R-:W-:-:S05]  /*2f950*/  VIADD R4, R29, 0x1 ;  /* 0x000000011d047836 */ /* 0x004fca0000000000 */
[----:B------:R-:W-:Y:S01]  /*2f960*/  ISETP.LT.AND P2, PT, R4, UR10, !P0 ;  /* 0x0000000a04007c0c */ /* 0x000fe2000c741270 */
[----:B------:R-:W2:Y:S01]  /*2f970*/  LDCU UR10, c[0x0][0x39c] ;  /* 0x00007380ff0a77ac */ /* 0x000ea20008000800 */
[----:B------:R-:W-:-:S04]  /*2f980*/  LEA R4, P1, R3, R0, 0x2 ;  /* 0x0000000003047211 */ /* 0x000fc800078210ff */
[C---:B------:R-:W-:Y:S01]  /*2f990*/  LEA.HI.X.SX32 R5, R3.reuse, R2, 0x2, P1 ;  /* 0x0000000203057211 */ /* 0x040fe200008f16ff */
[----:B-1----:R-:W-:Y:S01]  /*2f9a0*/  VIADD R3, R3, UR4 ;  /* 0x0000000403037c36 */ /* 0x002fe20008000000 */
[----:B------:R-:W1:Y:S05]  /*2f9b0*/  LDCU UR4, c[0x0][0x3b8] ;  /* 0x00007700ff0477ac */ /* 0x000e6a0008000800 */
[----:B------:R2:W-:Y:S02]  /*2f9c0*/  @P2 STG.E desc[UR8][R4.64], R26 ;  /* 0x0000001a04002986 */ /* 0x0005e4000c101908 */
[----:B--2---:R-:W-:Y:S02]  /*2f9d0*/  VIADD R4, R29, 0x2 ;  /* 0x000000021d047836 */ /* 0x004fe40000000000 */
[----:B------:R-:W2:Y:S03]  /*2f9e0*/  LDL.LU R26, [R1+0x54] ;  /* 0x00005400011a7983 */ /* 0x000ea60000300800 */
[----:B---3--:R-:W-:Y:S01]  /*2f9f0*/  ISETP.LT.AND P2, PT, R4, UR6, !P0 ;  /* 0x0000000604007c0c */ /* 0x008fe2000c741270 */
[----:B------:R-:W3:Y:S01]  /*2fa00*/  LDCU UR6, c[0x0][0x3b8] ;  /* 0x00007700ff0677ac */ /* 0x000ee20008000800 */
[----:B------:R-:W-:-:S04]  /*2fa10*/  LEA R4, P1, R3, R0, 0x2 ;  /* 0x0000000003047211 */ /* 0x000fc800078210ff */
[C---:B------:R-:W-:Y:S01]  /*2fa20*/  LEA.HI.X.SX32 R5, R3.reuse, R2, 0x2, P1 ;  /* 0x0000000203057211 */ /* 0x040fe200008f16ff */
[----:B------:R-:W-:Y:S01]  /*2fa30*/  VIADD R3, R3, UR5 ;  /* 0x0000000503037c36 */ /* 0x000fe20008000000 */
[----:B------:R-:W-:Y:S01]  /*2fa40*/  ISETP.LT.AND P5, PT, R6, UR12, !P0 ;  /* 0x0000000c06007c0c */ /* 0x000fe2000c7a1270 */
[----:B------:R-:W1:Y:S04]  /*2fa50*/  LDCU UR12, c[0x0][0x39c] ;  /* 0x00007380ff0c77ac */ /* 0x000e680008000800 */
[----:B------:R3:W-:Y:S01]  /*2fa60*/  @P2 STG.E desc[UR8][R4.64], R27 ;  /* 0x0000001b04002986 */ /* 0x0007e2000c101908 */
[C---:B------:R-:W-:Y:S01]  /*2fa70*/  VIADD R7, R29.reuse, 0x7 ;  /* 0x000000071d077836 */ /* 0x040fe20000000000 */
[----:B------:R-:W1:Y:S01]  /*2fa80*/  LDCU UR5, c[0x0][0x3b8] ;  /* 0x00007700ff0577ac */ /* 0x000e620008000800 */
[C---:B---3--:R-:W-:Y:S01]  /*2fa90*/  VIADD R4, R29.reuse, 0x3 ;  /* 0x000000031d047836 */ /* 0x048fe20000000000 */
[----:B------:R-:W3:Y:S01]  /*2faa0*/  LDL.LU R27, [R1+0x24] ;  /* 0x00002400011b7983 */ /* 0x000ee20000300800 */
[----:B------:R-:W-:-:S03]  /*2fab0*/  VIADD R5, R29, 0x4 ;  /* 0x000000041d057836 */ /* 0x000fc60000000000 */
[----:B------:R-:W-:Y:S01]  /*2fac0*/  ISETP.LT.AND P3, PT, R4, UR10, !P0 ;  /* 0x0000000a04007c0c */ /* 0x000fe2000c761270 */
[----:B------:R-:W-:Y:S01]  /*2fad0*/  VIADD R6, R29, 0x6 ;  /* 0x000000061d067836 */ /* 0x000fe20000000000 */
[----:B------:R-:W-:Y:S01]  /*2fae0*/  LEA R4, P2, R3, R0, 0x2 ;  /* 0x0000000003047211 */ /* 0x000fe200078410ff */
[----:B------:R-:W1:Y:S01]  /*2faf0*/  LDCU UR10, c[0x0][0x3b8] ;  /* 0x00007700ff0a77ac */ /* 0x000e620008000800 */
[----:B------:R-:W-:Y:S02]  /*2fb00*/  ISETP.LT.AND P1, PT, R5, UR11, !P0 ;  /* 0x0000000b05007c0c */ /* 0x000fe4000c721270 */
[C---:B------:R-:W-:Y:S01]  /*2fb10*/  LEA.HI.X.SX32 R5, R3.reuse, R2, 0x2, P2 ;  /* 0x0000000203057211 */ /* 0x040fe200010f16ff */
[----:B------:R-:W-:Y:S01]  /*2fb20*/  VIADD R3, R3, UR6 ;  /* 0x0000000603037c36 */ /* 0x000fe20008000000 */
[----:B------:R-:W-:Y:S01]  /*2fb30*/  ISETP.LT.AND P4, PT, R6, UR13, !P0 ;  /* 0x0000000d06007c0c */ /* 0x000fe2000c781270 */
[----:B------:R-:W1:Y:S04]  /*2fb40*/  LDCU UR13, c[0x0][0x39c] ;  /* 0x00007380ff0d77ac */ /* 0x000e680008000800 */
[----:B------:R4:W-:Y:S01]  /*2fb50*/  @P3 STG.E desc[UR8][R4.64], R19 ;  /* 0x0000001304003986 */ /* 0x0009e2000c101908 */
[----:B------:R-:W1:Y:S01]  /*2fb60*/  LDCU UR6, c[0x0][0x3b8] ;  /* 0x00007700ff0677ac */ /* 0x000e620008000800 */
[----:B------:R-:W1:Y:S01]  /*2fb70*/  LDCU UR11, c[0x0][0x3b8] ;  /* 0x00007700ff0b77ac */ /* 0x000e620008000800 */
[----:B----4-:R-:W-:Y:S01]  /*2fb80*/  LEA R4, P2, R3, R0, 0x2 ;  /* 0x0000000003047211 */ /* 0x010fe200078410ff */
[----:B------:R-:W-:Y:S01]  /*2fb90*/  VIADD R6, R29, 0x8 ;  /* 0x000000081d067836 */ /* 0x000fe20000000000 */
[----:B------:R-:W4:Y:S02]  /*2fba0*/  LDL.LU R19, [R1+0x58] ;  /* 0x0000580001137983 */ /* 0x000f240000300800 */
[C---:B------:R-:W-:Y:S01]  /*2fbb0*/  LEA.HI.X.SX32 R5, R3.reuse, R2, 0x2, P2 ;  /* 0x0000000203057211 */ /* 0x040fe200010f16ff */
[----:B-1----:R-:W-:Y:S01]  /*2fbc0*/  VIADD R3, R3, UR4 ;  /* 0x0000000403037c36 */ /* 0x002fe20008000000 */
[----:B------:R-:W-:-:S03]  /*2fbd0*/  ISETP.LT.AND P2, PT, R6, UR12, !P0 ;  /* 0x0000000c06007c0c */ /* 0x000fc6000c741270 */
[----:B------:R1:W-:Y:S01]  /*2fbe0*/  @P1 STG.E desc[UR8][R4.64], R18 ;  /* 0x0000001204001986 */ /* 0x0003e2000c101908 */
[----:B------:R-:W-:Y:S01]  /*2fbf0*/  VIADD R6, R29, 0xa ;  /* 0x0000000a1d067836 */ /* 0x000fe20000000000 */
[----:B------:R-:W-:Y:S01]  /*2fc00*/  ISETP.LT.AND P3, PT, R7, UR14, !P0 ;  /* 0x0000000e07007c0c */ /* 0x000fe2000c761270 */
[----:B------:R-:W1:Y:S01]  /*2fc10*/  LDCU UR12, c[0x0][0x39c] ;  /* 0x00007380ff0c77ac */ /* 0x000e620008000800 */
[----:B------:R-:W1:Y:S02]  /*2fc20*/  LDCU UR4, c[0x0][0x3b8] ;  /* 0x00007700ff0477ac */ /* 0x000e640008000800 */
[----:B-1----:R-:W-:Y:S01]  /*2fc30*/  LEA R4, P1, R3, R0, 0x2 ;  /* 0x0000000003047211 */ /* 0x002fe200078210ff */
[----:B------:R-:W4:Y:S01]  /*2fc40*/  LDL.LU R18, [R1+0x28] ;  /* 0x0000280001127983 */ /* 0x000f220000300800 */
[----:B------:R-:W-:Y:S01]  /*2fc50*/  VIADD R7, R29, 0x9 ;  /* 0x000000091d077836 */ /* 0x000fe20000000000 */
[----:B------:R-:W1:Y:S01]  /*2fc60*/  LDCU UR14, c[0x0][0x39c] ;  /* 0x00007380ff0e77ac */ /* 0x000e620008000800 */
[C---:B------:R-:W-:Y:S01]  /*2fc70*/  LEA.HI.X.SX32 R5, R3.reuse, R2, 0x2, P1 ;  /* 0x0000000203057211 */ /* 0x040fe200008f16ff */
[----:B------:R-:W-:-:S02]  /*2fc80*/  VIADD R3, R3, UR7 ;  /* 0x0000000703037c36 */ /* 0x000fc40008000000 */
[----:B------:R-:W-:Y:S01]  /*2fc90*/  ISETP.LT.AND P1, PT, R7, UR15, !P0 ;  /* 0x0000000f07007c0c */ /* 0x000fe2000c721270 */
[----:B------:R-:W1:Y:S01]  /*2fca0*/  LDCU UR7, c[0x0][0x3b8] ;  /* 0x00007700ff0777ac */ /* 0x000e620008000800 */
[----:B------:R1:W-:Y:S02]  /*2fcb0*/  @P5 STG.E desc[UR8][R4.64], R20 ;  /* 0x0000001404005986 */ /* 0x0003e4000c101908 */
[C---:B-1----:R-:W-:Y:S01]  /*2fcc0*/  LEA R4, P5, R3.reuse, R0, 0x2 ;  /* 0x0000000003047211 */ /* 0x042fe200078a10ff */
[C---:B------:R-:W-:Y:S01]  /*2fcd0*/  VIADD R20, R3.reuse, UR10 ;  /* 0x0000000a03147c36 */ /* 0x040fe20008000000 */
[----:B------:R-:W1:Y:S02]  /*2fce0*/  LDCU UR10, c[0x0][0x3b8] ;  /* 0x00007700ff0a77ac */ /* 0x000e640008000800 */
[----:B------:R-:W-:Y:S02]  /*2fcf0*/  LEA.HI.X.SX32 R5, R3, R2, 0x2, P5 ;  /* 0x0000000203057211 */ /* 0x000fe400028f16ff */
[----:B------:R-:W-:Y:S01]  /*2fd00*/  ISETP.LT.AND P5, PT, R6, UR13, !P0 ;  /* 0x0000000d06007c0c */ /* 0x000fe2000c7a1270 */
[----:B------:R-:W-:Y:S01]  /*2fd10*/  VIADD R3, R29, 0xb ;  /* 0x0000000b1d037836 */ /* 0x000fe20000000000 */
[C---:B------:R-:W-:Y:S01]  /*2fd20*/  LEA R6, P6, R20.reuse, R0, 0x2 ;  /* 0x0000000014067211 */ /* 0x040fe200078c10ff */
[----:B------:R1:W-:Y:S01]  /*2fd30*/  @P4 STG.E desc[UR8][R4.64], R17 ;  /* 0x0000001104004986 */ /* 0x0003e2000c101908 */
[----:B------:R-:W1:Y:S02]  /*2fd40*/  LDCU UR13, c[0x0][0x39c] ;  /* 0x00007380ff0d77ac */ /* 0x000e640008000800 */
[----:B------:R-:W-:-:S05]  /*2fd50*/  LEA.HI.X.SX32 R7, R20, R2, 0x2, P6 ;  /* 0x0000000214077211 */ /* 0x000fca00030f16ff */
[----:B------:R1:W-:Y:S04]  /*2fd60*/  @P3 STG.E desc[UR8][R6.64], R22 ;  /* 0x0000001606003986 */ /* 0x0003e8000c101908 */
[----:B-1----:R-:W4:Y:S04]  /*2fd70*/  LDL.LU R17, [R1+0x5c] ;  /* 0x00005c0001117983 */ /* 0x002f280000300800 */
[----:B------:R-:W4:Y:S01]  /*2fd80*/  LDL.LU R22, [R1+0x2c] ;  /* 0x00002c0001167983 */ /* 0x000f220000300800 */
[----:B------:R-:W-:Y:S01]  /*2fd90*/  ISETP.LT.AND P4, PT, R3, UR14, !P0 ;  /* 0x0000000e03007c0c */ /* 0x000fe2000c781270 */
[----:B------:R-:W-:Y:S01]  /*2fda0*/  VIADD R3, R20, UR5 ;  /* 0x0000000514037c36 */ /* 0x000fe20008000000 */
[----:B------:R-:W1:Y:S01]  /*2fdb0*/  LDCU UR14, c[0x0][0x39c] ;  /* 0x00007380ff0e77ac */ /* 0x000e620008000800 */
[----:B------:R-:W-:Y:S01]  /*2fdc0*/  VIADD R6, R29, 0xc ;  /* 0x0000000c1d067836 */ /* 0x000fe20000000000 */
[----:B------:R-:W4:Y:S01]  /*2fdd0*/  LDL.LU R24, [R1+0x260] ;  /* 0x0002600001187983 */ /* 0x000f220000300800 */
[C---:B------:R-:W-:Y:S01]  /*2fde0*/  VIADD R20, R3.reuse, UR6 ;  /* 0x0000000603147c36 */ /* 0x040fe20008000000 */
[C---:B------:R-:W-:Y:S01]  /*2fdf0*/  LEA R4, P3, R3.reuse, R0, 0x2 ;  /* 0x0000000003047211 */ /* 0x040fe200078610ff */
[----:B------:R-:W1:Y:S01]  /*2fe00*/  LDCU UR5, c[0x0][0x3b8] ;  /* 0x00007700ff0577ac */ /* 0x000e620008000800 */
[----:B------:R-:W4:Y:S02]  /*2fe10*/  LDL.LU R25, [R1+0x80] ;  /* 0x0000800001197983 */ /* 0x000f240000300800 */
[----:B------:R-:W-:Y:S01]  /*2fe20*/  LEA.HI.X.SX32 R5, R3, R2, 0x2, P3 ;  /* 0x0000000203057211 */ /* 0x000fe200018f16ff */
[----:B------:R-:W-:Y:S01]  /*2fe30*/  VIADD R3, R29, 0xd ;  /* 0x0000000d1d037836 */ /* 0x000fe20000000000 */
[----:B------:R-:W-:Y:S01]  /*2fe40*/  ISETP.LT.AND P3, PT, R6, UR12, !P0 ;  /* 0x0000000c06007c0c */ /* 0x000fe2000c761270 */
[----:B------:R-:W1:Y:S01]  /*2fe50*/  LDCU UR12, c[0x0][0x39c] ;  /* 0x00007380ff0c77ac */ /* 0x000e620008000800 */
[C---:B------:R-:W-:Y:S01]  /*2fe60*/  LEA R6, P6, R20.reuse, R0, 0x2 ;  /* 0x0000000014067211 */ /* 0x040fe200078c10ff */
[----:B------:R1:W-:Y:S01]  /*2fe70*/  @P2 STG.E desc[UR8][R4.64], R23 ;  /* 0x0000001704002986 */ /* 0x0003e2000c101908 */
[----:B------:R-:W-:Y:S01]  /*2fe80*/  ISETP.LT.AND P2, PT, R3, UR13, !P0 ;  /* 0x0000000d03007c0c */ /* 0x000fe2000c741270 */
[C---:B------:R-:W-:Y:S01]  /*2fe90*/  VIADD R3, R20.reuse, UR11 ;  /* 0x0000000b14037c36 */ /* 0x040fe20008000000 */
[----:B------:R-:W-:Y:S01]  /*2fea0*/  LEA.HI.X.SX32 R7, R20, R2, 0x2, P6 ;  /* 0x0000000214077211 */ /* 0x000fe200030f16ff */
[----:B------:R-:W2:Y:S02]  /*2feb0*/  LDCU UR13, c[0x0][0x39c] ;  /* 0x00007380ff0d77ac */ /* 0x000ea40008000800 */
[----:B------:R-:W-:-:S02]  /*2fec0*/  VIADD R20, R3, UR4 ;  /* 0x0000000403147c36 */ /* 0x000fc40008000000 */
[----:B------:R1:W-:Y:S01]  /*2fed0*/  @P1 STG.E desc[UR8][R6.64], R21 ;  /* 0x0000001506001986 */ /* 0x0003e2000c101908 */
[----:B------:R-:W2:Y:S01]  /*2fee0*/  LDCU UR6, c[0x0][0x3b8] ;  /* 0x00007700ff0677ac */ /* 0x000ea20008000800 */
[C---:B-1----:R-:W-:Y:S01]  /*2fef0*/  LEA R4, P1, R3.reuse, R0, 0x2 ;  /* 0x0000000003047211 */ /* 0x042fe200078210ff */
[----:B------:R-:W1:Y:S03]  /*2ff00*/  LDCU UR11, c[0x0][0x3b8] ;  /* 0x00007700ff0b77ac */ /* 0x000e660008000800 */
[----:B------:R-:W-:Y:S01]  /*2ff10*/  LEA.HI.X.SX32 R5, R3, R2, 0x2, P1 ;  /* 0x0000000203057211 */ /* 0x000fe200008f16ff */
[----:B------:R-:W1:Y:S01]  /*2ff20*/  LDCU UR4, c[0x0][0x3b8] ;  /* 0x00007700ff0477ac */ /* 0x000e620008000800 */
[C---:B------:R-:W-:Y:S02]  /*2ff30*/  VIADD R6, R29.reuse, 0xe ;  /* 0x0000000e1d067836 */ /* 0x040fe40000000000 */
[----:B------:R-:W-:-:S03]  /*2ff40*/  VIADD R3, R29, 0xf ;  /* 0x0000000f1d037836 */ /* 0x000fc60000000000 */
[----:B------:R-:W-:Y:S01]  /*2ff50*/  ISETP.LT.AND P1, PT, R6, UR14, !P0 ;  /* 0x0000000e06007c0c */ /* 0x000fe2000c721270 */
[----:B------:R-:W1:Y:S01]  /*2ff60*/  LDCU UR14, c[0x0][0x39c] ;  /* 0x00007380ff0e77ac */ /* 0x000e620008000800 */
[----:B------:R-:W-:-:S04]  /*2ff70*/  LEA R6, P6, R20, R0, 0x2 ;  /* 0x0000000014067211 */ /* 0x000fc800078c10ff */
[C---:B------:R-:W-:Y:S01]  /*2ff80*/  LEA.HI.X.SX32 R7, R20.reuse, R2, 0x2, P6 ;  /* 0x0000000214077211 */ /* 0x040fe200030f16ff */
[----:B--2---:R2:W-:Y:S01]  /*2ff90*/  @P5 STG.E desc[UR8][R4.64], R26 ;  /* 0x0000001a04005986 */ /* 0x0045e2000c101908 */
[----:B------:R-:W-:Y:S01]  /*2ffa0*/  ISETP.LT.AND P5, PT, R3, UR12, !P0 ;  /* 0x0000000c03007c0c */ /* 0x000fe2000c7a1270 */
[----:B------:R-:W-:Y:S01]  /*2ffb0*/  VIADD R3, R20, UR7 ;  /* 0x0000000714037c36 */ /* 0x000fe20008000000 */
[----:B------:R-:W1:Y:S01]  /*2ffc0*/  LDCU UR12, c[0x0][0x39c] ;  /* 0x00007380ff0c77ac */ /* 0x000e620008000800 */
[----:B--2---:R-:W2:Y:S02]  /*2ffd0*/  LDL.LU R26, [R1+0x264] ;  /* 0x00026400011a7983 */ /* 0x004ea40000300800 */
[C---:B------:R-:W-:Y:S01]  /*2ffe0*/  VIADD R20, R3.reuse, UR10 ;  /* 0x0000000a03147c36 */ /* 0x040fe20008000000 */
[----:B------:R-:W1:Y:S01]  /*2fff0*/  LDCU UR7, c[0x0][0x3b8] ;  /* 0x00007700ff0777ac */ /* 0x000e620008000800 */
[----:B------:R-:W1:Y:S01]  /*30000*/  LDCU UR10, c[0x0][0x3b8] ;  /* 0x00007700ff0a77ac */ /* 0x000e620008000800 */
[----:B---3--:R3:W-:Y:S01]  /*30010*/  @P4 STG.E desc[UR8][R6.64], R27 ;  /* 0x0000001b06004986 */ /* 0x0087e2000c101908 */
[----:B------:R-:W-:-:S04]  /*30020*/  LEA R4, P4, R3, R0, 0x2 ;  /* 0x0000000003047211 */ /* 0x000fc800078810ff */
[----:B------:R-:W-:Y:S01]  /*30030*/  LEA.HI.X.SX32 R5, R3, R2, 0x2, P4 ;  /* 0x0000000203057211 */ /* 0x000fe200020f16ff */
[C---:B------:R-:W-:Y:S02]  /*30040*/  VIADD R3, R29.reuse, 0x11 ;  /* 0x000000111d037836 */ /* 0x040fe40000000000 */
[----:B---3--:R-:W-:Y:S01]  /*30050*/  VIADD R6, R29, 0x10 ;  /* 0x000000101d067836 */ /* 0x008fe20000000000 */
[----:B------:R-:W3:Y:S04]  /*30060*/  LDL.LU R27, [R1+0x84] ;  /* 0x00008400011b7983 */ /* 0x000ee80000300800 */
[----:B------:R-:W-:Y:S01]  /*30070*/  ISETP.LT.AND P4, PT, R6, UR13, !P0 ;  /* 0x0000000d06007c0c */ /* 0x000fe2000c781270 */
[----:B------:R-:W4:Y:S01]  /*30080*/  LDCU UR13, c[0x0][0x39c] ;  /* 0x00007380ff0d77ac */ /* 0x000f220008000800 */
[----:B------:R-:W-:-:S04]  /*30090*/  LEA R6, P6, R20, R0, 0x2 ;  /* 0x0000000014067211 */ /* 0x000fc800078c10ff */
[C---:B------:R-:W-:Y:S01]  /*300a0*/  LEA.HI.X.SX32 R7, R20.reuse, R2, 0x2, P6 ;  /* 0x0000000214077211 */ /* 0x040fe200030f16ff */
[----:B----4-:R4:W-:Y:S01]  /*300b0*/  @P3 STG.E desc[UR8][R4.64], R19 ;  /* 0x0000001304003986 */ /* 0x0109e2000c101908 */
[----:B-1----:R-:W-:Y:S01]  /*300c0*/  ISETP.LT.AND P3, PT, R3, UR14, !P0 ;  /* 0x0000000e03007c0c */ /* 0x002fe2000c761270 */
[----:B------:R-:W1:Y:S01]  /*300d0*/  LDCU UR14, c[0x0][0x39c] ;  /* 0x00007380ff0e77ac */ /* 0x000e620008000800 */
[----:B------:R-:W-:Y:S01]  /*300e0*/  IADD3 R3, PT, PT, R20, UR5, RZ ;  /* 0x0000000514037c10 */ /* 0x000fe2000fffe0ff */
[----:B------:R-:W1:Y:S01]  /*300f0*/  LDCU UR5, c[0x0][0x3b8] ;  /* 0x00007700ff0577ac */ /* 0x000e620008000800 */
[----:B----4-:R-:W4:Y:S03]  /*30100*/  LDL.LU R19, [R1+0x268] ;  /* 0x0002680001137983 */ /* 0x010f260000300800 */
[C---:B------:R-:W-:Y:S01]  /*30110*/  VIADD R20, R3.reuse, UR6 ;  /* 0x0000000603147c36 */ /* 0x040fe20008000000 */
[----:B------:R-:W1:Y:S01]  /*30120*/  LDCU UR6, c[0x0][0x3b8] ;  /* 0x00007700ff0677ac */ /* 0x000e620008000800 */
[----:B------:R1:W-:Y:S01]  /*30130*/  @P2 STG.E desc[UR8][R6.64], R18 ;  /* 0x0000001206002986 */ /* 0x0003e2000c101908 */
[----:B------:R-:W-:-:S04]  /*30140*/  LEA R4, P2, R3, R0, 0x2 ;  /* 0x0000000003047211 */ /* 0x000fc800078410ff */
[----:B------:R-:W-:Y:S01]  /*30150*/  LEA.HI.X.SX32 R5, R3, R2, 0x2, P2 ;  /* 0x0000000203057211 */ /* 0x000fe200010f16ff */
[C---:B-1----:R-:W-:Y:S01]  /*30160*/  VIADD R6, R29.reuse, 0x12 ;  /* 0x000000121d067836 */ /* 0x042fe20000000000 */
[----:B------:R-:W4:Y:S04]  /*30170*/  LDL.LU R18, [R1+0x88] ;  /* 0x0000880001127983 */ /* 0x000f280000300800 */
[----:B------:R-:W-:Y:S01]  /*30180*/  ISETP.LT.AND P2, PT, R6, UR12, !P0 ;  /* 0x0000000c06007c0c */ /* 0x000fe2000c741270 */
[----:B------:R-:W-:Y:S01]  /*30190*/  VIADD R3, R29, 0x13 ;  /* 0x000000131d037836 */ /* 0x000fe20000000000 */
[C---:B------:R-:W-:Y:S01]  /*301a0*/  LEA R6, P6, R20.reuse, R0, 0x2 ;  /* 0x0000000014067211 */ /* 0x040fe200078c10ff */
[----:B------:R-:W1:Y:S03]  /*301b0*/  LDCU UR12, c[0x0][0x39c] ;  /* 0x00007380ff0c77ac */ /* 0x000e660008000800 */
[C---:B------:R-:W-:Y:S01]  /*301c0*/  LEA.HI.X.SX32 R7, R20.reuse, R2, 0x2, P6 ;  /* 0x0000000214077211 */ /* 0x040fe200030f16ff */
[----:B------:R1:W-:Y:S04]  /*301d0*/  @P1 STG.E desc[UR8][R4.64], R17 ;  /* 0x0000001104001986 */ /* 0x0003e8000c101908 */
        /* <DEDUP_REMOVED lines=13> */
[----:B------:R-:W1:Y:S01]  /*302b0*/  LDCU UR4, c[0x0][0x3b8] ;  /* 0x00007700ff0477ac */ /* 0x000e620008000800 */
[----:B------:R-:W-:-:S02]  /*302c0*/  ISETP.LT.AND P5, PT, R6, UR14, !P0 ;  /* 0x0000000e06007c0c */ /* 0x000fc4000c7a1270 */
[C---:B------:R-:W-:Y:S01]  /*302d0*/  LEA R6, P6, R20.reuse, R0, 0x2 ;  /* 0x0000000014067211 */ /* 0x040fe200078c10ff */
[----:B------:R1:W-:Y:S01]  /*302e0*/  @P4 STG.E desc[UR8][R4.64], R24 ;  /* 0x0000001804004986 */ /* 0x0003e2000c101908 */
[----:B------:R-:W-:Y:S01]  /*302f0*/  VIADD R3, R29, 0x15 ;  /* 0x000000151d037836 */ /* 0x000fe20000000000 */
[----:B------:R-:W2:Y:S01]  /*30300*/  LDCU UR14, c[0x0][0x39c] ;  /* 0x00007380ff0e77ac */ /* 0x000ea20008000800 */
[----:B------:R-:W-:-:S03]  /*30310*/  LEA.HI.X.SX32 R7, R20, R2, 0x2, P6 ;  /* 0x0000000214077211 */ /* 0x000fc600030f16ff */
[----:B------:R-:W-:Y:S01]  /*30320*/  ISETP.LT.AND P4, PT, R3, UR12, !P0 ;  /* 0x0000000c03007c0c */ /* 0x000fe2000c781270 */
[----:B------:R-:W2:Y:S01]  /*30330*/  LDCU UR12, c[0x0][0x39c] ;  /* 0x00007380ff0c77ac */ /* 0x000ea20008000800 */
[----:B------:R1:W-:Y:S02]  /*30340*/  @P3 STG.E desc[UR8][R6.64], R25 ;  /* 0x0000001906003986 */ /* 0x0003e4000c101908 */
[----:B-1----:R-:W-:Y:S01]  /*30350*/  VIADD R5, R20, UR7 ;  /* 0x0000000714057c36 */ /* 0x002fe20008000000 */
[----:B------:R-:W1:Y:S03]  /*30360*/  LDCU UR7, c[0x0][0x3b8] ;  /* 0x00007700ff0777ac */ /* 0x000e660008000800 */
[C---:B------:R-:W-:Y:S01]  /*30370*/  VIADD R3, R5.reuse, UR10 ;  /* 0x0000000a05037c36 */ /* 0x040fe20008000000 */
[----:B------:R-:W-:Y:S01]  /*30380*/  LEA R4, P3, R5, R0, 0x2 ;  /* 0x0000000005047211 */ /* 0x000fe200078610ff */
[----:B------:R-:W-:-:S03]  /*30390*/  VIADD R6, R29, 0x16 ;  /* 0x000000161d067836 */ /* 0x000fc60000000000 */
[----:B------:R-:W-:Y:S01]  /*303a0*/  LEA.HI.X.SX32 R5, R5, R2, 0x2, P3 ;  /* 0x0000000205057211 */ /* 0x000fe200018f16ff */
[----:B------:R-:W-:Y:S01]  /*303b0*/  VIADD R20, R29, 0x17 ;  /* 0x000000171d147836 */ /* 0x000fe20000000000 */
[----:B------:R-:W1:Y:S01]  /*303c0*/  LDCU UR10, c[0x0][0x3b8] ;  /* 0x00007700ff0a77ac */ /* 0x000e620008000800 */
[----:B------:R-:W-:Y:S02]  /*303d0*/  ISETP.LT.AND P3, PT, R6, UR13, !P0 ;  /* 0x0000000d06007c0c */ /* 0x000fe4000c761270 */
[C---:B------:R-:W-:Y:S01]  /*303e0*/  LEA R6, P6, R3.reuse, R0, 0x2 ;  /* 0x0000000003067211 */ /* 0x040fe200078c10ff */
[----:B------:R-:W1:Y:S03]  /*303f0*/  LDCU UR13, c[0x0][0x39c] ;  /* 0x00007380ff0d77ac */ /* 0x000e660008000800 */
[C---:B------:R-:W-:Y:S01]  /*30400*/  LEA.HI.X.SX32 R7, R3.reuse, R2, 0x2, P6 ;  /* 0x0000000203077211 */ /* 0x040fe200030f16ff */
[----:B--2---:R2:W-:Y:S01]  /*30410*/  @P2 STG.E desc[UR8][R4.64], R26 ;  /* 0x0000001a04002986 */ /* 0x0045e2000c101908 */
[----:B------:R-:W-:Y:S01]  /*30420*/  ISETP.LT.AND P2, PT, R20, UR14, !P0 ;  /* 0x0000000e14007c0c */ /* 0x000fe2000c741270 */
[----:B------:R-:W1:Y:S02]  /*30430*/  LDCU UR14, c[0x0][0x39c] ;  /* 0x00007380ff0e77ac */ /* 0x000e640008000800 */
[----:B--2---:R-:W2:Y:S01]  /*30440*/  LDL.LU R26, [R1+0x364] ;  /* 0x00036400011a7983 */ /* 0x004ea20000300800 */
[----:B------:R-:W-:Y:S01]  /*30450*/  VIADD R5, R3, UR5 ;  /* 0x0000000503057c36 */ /* 0x000fe20008000000 */
[----:B------:R-:W1:Y:S03]  /*30460*/  LDCU UR5, c[0x0][0x3b8] ;  /* 0x00007700ff0577ac */ /* 0x000e660008000800 */
[C---:B------:R-:W-:Y:S01]  /*30470*/  VIADD R3, R5.reuse, UR6 ;  /* 0x0000000605037c36 */ /* 0x040fe20008000000 */
[----:B------:R-:W1:Y:S01]  /*30480*/  LDCU UR6, c[0x0][0x3b8] ;  /* 0x00007700ff0677ac */ /* 0x000e620008000800 */
[----:B---3--:R3:W-:Y:S01]  /*30490*/  @P1 STG.E desc[UR8][R6.64], R27 ;  /* 0x0000001b06001986 */ /* 0x0087e2000c101908 */
[----:B------:R-:W-:-:S04]  /*304a0*/  LEA R4, P1, R5, R0, 0x2 ;  /* 0x0000000005047211 */ /* 0x000fc800078210ff */
[----:B------:R-:W-:Y:S01]  /*304b0*/  LEA.HI.X.SX32 R5, R5, R2, 0x2, P1 ;  /* 0x0000000205057211 */ /* 0x000fe200008f16ff */
[C---:B---3--:R-:W-:Y:S01]  /*304c0*/  VIADD R6, R29.reuse, 0x18 ;  /* 0x000000181d067836 */ /* 0x048fe20000000000 */
[----:B------:R-:W3:Y:S04]  /*304d0*/  LDL.LU R27, [R1+0xc4] ;  /* 0x0000c400011b7983 */ /* 0x000ee80000300800 */
[----:B------:R-:W-:Y:S01]  /*304e0*/  ISETP.LT.AND P1, PT, R6, UR12, !P0 ;  /* 0x0000000c06007c0c */ /* 0x000fe2000c721270 */
[----:B------:R-:W-:Y:S01]  /*304f0*/  VIADD R20, R29, 0x19 ;  /* 0x000000191d147836 */ /* 0x000fe20000000000 */
[C---:B------:R-:W-:Y:S01]  /*30500*/  LEA R6, P6, R3.reuse, R0, 0x2 ;  /* 0x0000000003067211 */ /* 0x040fe200078c10ff */
[----:B------:R-:W1:Y:S03]  /*30510*/  LDCU UR12, c[0x0][0x39c] ;  /* 0x00007380ff0c77ac */ /* 0x000e660008000800 */
[C---:B------:R-:W-:Y:S01]  /*30520*/  LEA.HI.X.SX32 R7, R3.reuse, R2, 0x2, P6 ;  /* 0x0000000203077211 */ /* 0x040fe200030f16ff */
[----:B----4-:R4:W-:Y:S04]  /*30530*/  @P5 STG.E desc[UR8][R4.64], R19 ;  /* 0x0000001304005986 */ /* 0x0109e8000c101908 */
[----:B----4-:R-:W4:Y:S01]  /*30540*/  LDL.LU R19, [R1+0x368] ;  /* 0x0003680001137983 */ /* 0x010f220000300800 */
[----:B------:R-:W-:Y:S01]  /*30550*/  VIADD R5, R3, UR11 ;  /* 0x0000000b03057c36 */ /* 0x000fe20008000000 */
[----:B-1----:R-:W-:Y:S01]  /*30560*/  ISETP.LT.AND P5, PT, R20, UR13, !P0 ;  /* 0x0000000d14007c0c */ /* 0x002fe2000c7a1270 */
[----:B------:R-:W1:Y:S02]  /*30570*/  LDCU UR13, c[0x0][0x39c] ;  /* 0x00007380ff0d77ac */ /* 0x000e640008000800 */
[C---:B------:R-:W-:Y:S01]  /*30580*/  VIADD R3, R5.reuse, UR4 ;  /* 0x0000000405037c36 */ /* 0x040fe20008000000 */
[----:B------:R1:W-:Y:S01]  /*30590*/  @P4 STG.E desc[UR8][R6.64], R18 ;  /* 0x0000001206004986 */ /* 0x0003e2000c101908 */
[----:B------:R-:W-:Y:S01]  /*305a0*/  LEA R4, P4, R5, R0, 0x2 ;  /* 0x0000000005047211 */ /* 0x000fe200078810ff */
[----:B------:R-:W-:Y:S01]  /*305b0*/  VIADD R20, R29, 0x1b ;  /* 0x0000001b1d147836 */ /* 0x000fe20000000000 */
[----:B------:R-:W2:Y:S02]  /*305c0*/  LDCU UR11, c[0x0][0x3b8] ;  /* 0x00007700ff0b77ac */ /* 0x000ea40008000800 */
[----:B------:R-:W-:Y:S01]  /*305d0*/  LEA.HI.X.SX32 R5, R5, R2, 0x2, P4 ;  /* 0x0000000205057211 */ /* 0x000fe200020f16ff */
[----:B------:R-:W2:Y:S01]  /*305e0*/  LDCU UR4, c[0x0][0x3b8] ;  /* 0x00007700ff0477ac */ /* 0x000ea20008000800 */
[----:B-1----:R-:W-:Y:S01]  /*305f0*/  VIADD R6, R29, 0x1a ;  /* 0x0000001a1d067836 */ /* 0x002fe20000000000 */
[----:B------:R-:W4:Y:S04]  /*30600*/  LDL.LU R18, [R1+0xc8] ;  /* 0x0000c80001127983 */ /* 0x000f280000300800 */
[----:B------:R-:W-:Y:S01]  /*30610*/  ISETP.LT.AND P4, PT, R6, UR14, !P0 ;  /* 0x0000000e06007c0c */ /* 0x000fe2000c781270 */
[----:B------:R-:W1:Y:S01]  /*30620*/  LDCU UR14, c[0x0][0x39c] ;  /* 0x00007380ff0e77ac */ /* 0x000e620008000800 */
[----:B------:R-:W-:-:S04]  /*30630*/  LEA R6, P6, R3, R0, 0x2 ;  /* 0x0000000003067211 */ /* 0x000fc800078c10ff */
[C---:B------:R-:W-:Y:S01]  /*30640*/  LEA.HI.X.SX32 R7, R3.reuse, R2, 0x2, P6 ;  /* 0x0000000203077211 */ /* 0x040fe200030f16ff */
[----:B------:R1:W-:Y:S04]  /*30650*/  @P3 STG.E desc[UR8][R4.64], R17 ;  /* 0x0000001104003986 */ /* 0x0003e8000c101908 */
[----:B------:R1:W-:Y:S04]  /*30660*/  @P2 STG.E desc[UR8][R6.64], R22 ;  /* 0x0000001606002986 */ /* 0x0003e8000c101908 */
[----:B-1----:R-:W4:Y:S04]  /*30670*/  LDL.LU R17, [R1+0x36c] ;  /* 0x00036c0001117983 */ /* 0x002f280000300800 */
[----:B------:R-:W4:Y:S01]  /*30680*/  LDL.LU R22, [R1+0xcc] ;  /* 0x0000cc0001167983 */ /* 0x000f220000300800 */
[----:B------:R-:W-:Y:S01]  /*30690*/  VIADD R3, R3, UR7 ;  /* 0x0000000703037c36 */ /* 0x000fe20008000000 */
[----:B------:R-:W-:Y:S01]  /*306a0*/  ISETP.LT.AND P3, PT, R20, UR12, !P0 ;  /* 0x0000000c14007c0c */ /* 0x000fe2000c761270 */
[----:B------:R-:W-:Y:S01]  /*306b0*/  VIADD R6, R29, 0x1c ;  /* 0x0000001c1d067836 */ /* 0x000fe20000000000 */
[----:B------:R-:W1:Y:S01]  /*306c0*/  LDCU UR12, c[0x0][0x39c] ;  /* 0x00007380ff0c77ac */ /* 0x000e620008000800 */
[C---:B------:R-:W-:Y:S01]  /*306d0*/  VIADD R20, R3.reuse, UR10 ;  /* 0x0000000a03147c36 */ /* 0x040fe20008000000 */
[C---:B------:R-:W-:Y:S01]  /*306e0*/  LEA R4, P2, R3.reuse, R0, 0x2 ;  /* 0x0000000003047211 */ /* 0x040fe200078410ff */
[----:B------:R-:W4:Y:S01]  /*306f0*/  LDL.LU R24, [R1+0x150] ;  /* 0x0001500001187983 */ /* 0x000f220000300800 */
[----:B------:R-:W1:Y:S02]  /*30700*/  LDCU UR7, c[0x0][0x3b8] ;  /* 0x00007700ff0777ac */ /* 0x000e640008000800 */
[----:B------:R-:W-:Y:S01]  /*30710*/  LEA.HI.X.SX32 R5, R3, R2, 0x2, P2 ;  /* 0x0000000203057211 */ /* 0x000fe200010f16ff */
[----:B------:R-:W4:Y:S01]  /*30720*/  LDL.LU R25, [R1+0x40] ;  /* 0x0000400001197983 */ /* 0x000f220000300800 */
[----:B------:R-:W-:Y:S01]  /*30730*/  ISETP.LT.AND P2, PT, R6, UR13, !P0 ;  /* 0x0000000d06007c0c */ /* 0x000fe2000c741270 */
[----:B------:R-:W-:Y:S01]  /*30740*/  VIADD R3, R29, 0x1d ;  /* 0x0000001d1d037836 */ /* 0x000fe20000000000 */
[C---:B------:R-:W-:Y:S01]  /*30750*/  LEA R6, P6, R20.reuse, R0, 0x2 ;  /* 0x0000000014067211 */ /* 0x040fe200078c10ff */
[----:B------:R1:W-:Y:S01]  /*30760*/  @P1 STG.E desc[UR8][R4.64], R23 ;  /* 0x0000001704001986 */ /* 0x0003e2000c101908 */
[----:B------:R-:W2:Y:S02]  /*30770*/  LDCU UR13, c[0x0][0x39c] ;  /* 0x00007380ff0d77ac */ /* 0x000ea40008000800 */
[----:B------:R-:W-:-:S02]  /*30780*/  LEA.HI.X.SX32 R7, R20, R2, 0x2, P6 ;  /* 0x0000000214077211 */ /* 0x000fc400030f16ff */
[----:B------:R-:W-:Y:S01]  /*30790*/  ISETP.LT.AND P1, PT, R3, UR14, !P0 ;  /* 0x0000000e03007c0c */ /* 0x000fe2000c721270 */
[----:B------:R-:W2:Y:S02]  /*307a0*/  LDCU UR14, c[0x0][0x39c] ;  /* 0x00007380ff0e77ac */ /* 0x000ea40008000800 */
[----:B------:R1:W-:Y:S01]  /*307b0*/  @P5 STG.E desc[UR8][R6.64], R21 ;  /* 0x0000001506005986 */ /* 0x0003e2000c101908 */
[----:B------:R-:W2:Y:S01]  /*307c0*/  LDCU UR10, c[0x0][0x3b8] ;  /* 0x00007700ff0a77ac */ /* 0x000ea20008000800 */
[----:B-1----:R-:W-:Y:S02]  /*307d0*/  VIADD R5, R20, UR5 ;  /* 0x0000000514057c36 */ /* 0x002fe40008000000 */
[----:B------:R-:W-:-:S03]  /*307e0*/  VIADD R6, R29, 0x1e ;  /* 0x0000001e1d067836 */ /* 0x000fc60000000000 */
[C---:B------:R-:W-:Y:S01]  /*307f0*/  LEA R4, P5, R5.reuse, R0, 0x2 ;  /* 0x0000000005047211 */ /* 0x040fe200078a10ff */
[C---:B------:R-:W-:Y:S01]  /*30800*/  VIADD R3, R5.reuse, UR6 ;  /* 0x0000000605037c36 */ /* 0x040fe20008000000 */
[----:B------:R-:W1:Y:S02]  /*30810*/  LDCU UR5, c[0x0][0x3b8] ;  /* 0x00007700ff0577ac */ /* 0x000e640008000800 */
[----:B------:R-:W-:Y:S02]  /*30820*/  LEA.HI.X.SX32 R5, R5, R2, 0x2, P5 ;  /* 0x0000000205057211 */ /* 0x000fe400028f16ff */
[----:B------:R-:W-:Y:S01]  /*30830*/  ISETP.LT.AND P5, PT, R6, UR12, !P0 ;  /* 0x0000000c06007c0c */ /* 0x000fe2000c7a1270 */
[----:B------:R-:W-:Y:S01]  /*30840*/  VIADD R20, R29, 0x1f ;  /* 0x0000001f1d147836 */ /* 0x000fe20000000000 */
[C---:B------:R-:W-:Y:S01]  /*30850*/  LEA R6, P6, R3.reuse, R0, 0x2 ;  /* 0x0000000003067211 */ /* 0x040fe200078c10ff */
[----:B------:R-:W1:Y:S03]  /*30860*/  LDCU UR12, c[0x0][0x39c] ;  /* 0x00007380ff0c77ac */ /* 0x000e660008000800 */
[C---:B------:R-:W-:Y:S01]  /*30870*/  LEA.HI.X.SX32 R7, R3.reuse, R2, 0x2, P6 ;  /* 0x0000000203077211 */ /* 0x040fe200030f16ff */
[----:B------:R-:W1:Y:S01]  /*30880*/  LDCU UR6, c[0x0][0x3b8] ;  /* 0x00007700ff0677ac */ /* 0x000e620008000800 */
        /* <DEDUP_REMOVED lines=57> */
[----:B------:R-:W4:Y:S01]  /*30c20*/  LDL.LU R21, [R1+0xb0] ;  /* 0x0000b00001157983 */ /* 0x000f220000300800 */
[----:B------:R-:W2:Y:S01]  /*30c30*/  LDCU UR13, c[0x0][0x39c] ;  /* 0x00007380ff0d77ac */ /* 0x000ea20008000800 */
[----:B------:R-:W-:-:S02]  /*30c40*/  VIADD R20, R3, UR4 ;  /* 0x0000000403147c36 */ /* 0x000fc40008000000 */
[----:B------:R1:W-:Y:S01]  /*30c50*/  @P2 STG.E desc[UR8][R6.64], R25 ;  /* 0x0000001906002986 */ /* 0x0003e2000c101908 */
[----:B------:R-:W2:Y:S01]  /*30c60*/  LDCU UR6, c[0x0][0x3b8] ;  /* 0x00007700ff0677ac */ /* 0x000ea20008000800 */
[C---:B-1----:R-:W-:Y:S01]  /*30c70*/  LEA R4, P2, R3.reuse, R0, 0x2 ;  /* 0x0000000003047211 */ /* 0x042fe200078410ff */
[----:B------:R-:W1:Y:S03]  /*30c80*/  LDCU UR11, c[0x0][0x3b8] ;  /* 0x00007700ff0b77ac */ /* 0x000e660008000800 */
[----:B------:R-:W-:Y:S01]  /*30c90*/  LEA.HI.X.SX32 R5, R3, R2, 0x2, P2 ;  /* 0x0000000203057211 */ /* 0x000fe200010f16ff */
[----:B------:R-:W1:Y:S01]  /*30ca0*/  LDCU UR4, c[0x0][0x3b8] ;  /* 0x00007700ff0477ac */ /* 0x000e620008000800 */
[C---:B------:R-:W-:Y:S01]  /*30cb0*/  IADD3 R6, PT, PT, R29.reuse, 0x26, RZ ;  /* 0x000000261d067810 */ /* 0x040fe20007ffe0ff */
        /* <DEDUP_REMOVED lines=25> */
[----:B------:R-:W-:Y:S01]  /*30e50*/  VIADD R3, R20, UR5 ;  /* 0x0000000514037c36 */ /* 0x000fe20008000000 */
[----:B------:R-:W1:Y:S01]  /*30e60*/  LDCU UR14, c[0x0][0x39c] ;  /* 0x00007380ff0e77ac */ /* 0x000e620008000800 */
[----:B----4-:R-:W4:Y:S02]  /*30e70*/  LDL.LU R19, [R1+0x1e8] ;  /* 0x0001e80001137983 */ /* 0x010f240000300800 */
[C---:B------:R-:W-:Y:S01]  /*30e80*/  VIADD R20, R3.reuse, UR6 ;  /* 0x0000000603147c36 */ /* 0x040fe20008000000 */
[----:B------:R-:W1:Y:S01]  /*30e90*/  LDCU UR5, c[0x0][0x3b8] ;  /* 0x00007700ff0577ac */ /* 0x000e620008000800 */
        /* <DEDUP_REMOVED lines=149> */
[----:B-1----:R-:W4:Y:S01]  /*317f0*/  LDL.LU R18, [R1+0x1d8] ;  /* 0x0001d80001127983 */ /* 0x002f220000300800 */
[----:B------:R-:W-:-:S04]  /*31800*/  IADD3 R6, PT, PT, R29, 0x3a, RZ ;  /* 0x0000003a1d067810 */ /* 0x000fc80007ffe0ff */
        /* <DEDUP_REMOVED lines=200> */
[C---:B------:R-:W-:Y:S01]  /*32490*/  LEA R6, P6, R20.reuse, R0, 0x2 ;  /* 0x0000000014067211 */ /* 0x040fe200078c10ff */
[----:B----4-:R4:W-:Y:S03]  /*324a0*/  @P4 STG.E desc[UR8][R4.64], R19 ;  /* 0x0000001304004986 */ /* 0x0109e6000c101908 */
[----:B------:R-:W-:-:S02]  /*324b0*/  LEA.HI.X.SX32 R7, R20, R2, 0x2, P6 ;  /* 0x0000000214077211 */ /* 0x000fc400030f16ff */
        /* <DEDUP_REMOVED lines=69> */
[----:B------:R-:W4:Y:S02]  /*32910*/  LDCU UR13, c[0x0][0x39c] ;  /* 0x00007380ff0d77ac */ /* 0x000f240008000800 */
[----:B----4-:R4:W-:Y:S01]  /*32920*/  @P1 STG.E desc[UR8][R4.64], R19 ;  /* 0x0000001304001986 */ /* 0x0109e2000c101908 */
[----:B------:R-:W-:-:S03]  /*32930*/  LEA.HI.X.SX32 R7, R3, R2, 0x2, P6 ;  /* 0x0000000203077211 */ /* 0x000fc600030f16ff */
        /* <DEDUP_REMOVED lines=142> */
[----:B----4-:R4:W-:Y:S01]  /*33220*/  @P5 STG.E desc[UR8][R4.64], R19 ;  /* 0x0000001304005986 */ /* 0x0109e2000c101908 */
[----:B-1----:R-:W-:Y:S01]  /*33230*/  ISETP.LT.AND P5, PT, R3, UR12, !P0 ;  /* 0x0000000c03007c0c */ /* 0x002fe2000c7a1270 */
[C---:B------:R-:W-:Y:S01]  /*33240*/  VIADD R3, R20.reuse, UR7 ;  /* 0x0000000714037c36 */ /* 0x040fe20008000000 */
[----:B------:R-:W-:Y:S01]  /*33250*/  LEA.HI.X.SX32 R7, R20, R2, 0x2, P6 ;  /* 0x0000000214077211 */ /* 0x000fe200030f16ff */
[----:B------:R-:W1:Y:S01]  /*33260*/  LDCU UR12, c[0x0][0x39c] ;  /* 0x00007380ff0c77ac */ /* 0x000e620008000800 */
[----:B----4-:R-:W4:Y:S01]  /*33270*/  LDL.LU R19, [R1+0x338] ;  /* 0x0003380001137983 */ /* 0x010f220000300800 */
        /* <DEDUP_REMOVED lines=112> */
[----:B------:R-:W-:Y:S02]  /*33980*/  LEA R4, P2, R5, R0, 0x2 ;  /* 0x0000000005047211 */ /* 0x000fe400078410ff */
[C---:B------:R-:W-:Y:S01]  /*33990*/  IADD3 R6, PT, PT, R29.reuse, 0x76, RZ ;  /* 0x000000761d067810 */ /* 0x040fe20007ffe0ff */
[----:B------:R-:W-:Y:S01]  /*339a0*/  VIADD R20, R29, 0x77 ;  /* 0x000000771d147836 */ /* 0x000fe20000000000 */
[----:B------:R-:W-:Y:S01]  /*339b0*/  LEA.HI.X.SX32 R5, R5, R2, 0x2, P2 ;  /* 0x0000000205057211 */ /* 0x000fe200010f16ff */
[----:B------:R-:W1:Y:S01]  /*339c0*/  LDCU UR10, c[0x0][0x3b8] ;  /* 0x00007700ff0a77ac */ /* 0x000e620008000800 */
[----:B------:R-:W-:-:S02]  /*339d0*/  ISETP.LT.AND P2, PT, R6, UR13, !P0 ;  /* 0x0000000d06007c0c */ /* 0x000fc4000c741270 */
        /* <DEDUP_REMOVED lines=19> */
[----:B----4-:R4:W-:Y:S01]  /*33b10*/  @P4 STG.E desc[UR8][R4.64], R19 ;  /* 0x0000001304004986 */ /* 0x0109e2000c101908 */
[----:B------:R-:W4:Y:S02]  /*33b20*/  LDCU UR12, c[0x0][0x39c] ;  /* 0x00007380ff0c77ac */ /* 0x000f240008000800 */
[C---:B------:R-:W-:Y:S01]  /*33b30*/  LEA.HI.X.SX32 R7, R3.reuse, R2, 0x2, P6 ;  /* 0x0000000203077211 */ /* 0x040fe200030f16ff */
        /* <DEDUP_REMOVED lines=154> */
[----:B-1----:R-:W4:Y:S01]  /*344e0*/  LDL.LU R18, [R1+0xe8] ;  /* 0x0000e80001127983 */ /* 0x002f220000300800 */
[----:B------:R-:W-:-:S04]  /*344f0*/  IADD3 R6, PT, PT, R29, 0x8a, RZ ;  /* 0x0000008a1d067810 */ /* 0x000fc80007ffe0ff */
        /* <DEDUP_REMOVED lines=173> */
[----:B-1----:R-:W-:Y:S01]  /*34fd0*/  VIADD R5, R20, UR11 ;  /* 0x0000000b14057c36 */ /* 0x002fe20008000000 */
[----:B------:R-:W-:-:S03]  /*34fe0*/  IADD3 R6, PT, PT, R29, 0x9e, RZ ;  /* 0x0000009e1d067810 */ /* 0x000fc60007ffe0ff */
[C---:B------:R-:W-:Y:S01]  /*34ff0*/  VIADD R3, R5.reuse, UR4 ;  /* 0x0000000405037c36 */ /* 0x040fe20008000000 */
[----:B------:R-:W-:Y:S01]  /*35000*/  LEA R4, P2, R5, R0, 0x2 ;  /* 0x0000000005047211 */ /* 0x000fe200078410ff */
[----:B------:R-:W-:Y:S01]  /*35010*/  VIADD R20, R29, 0x9f ;  /* 0x0000009f1d147836 */ /* 0x000fe20000000000 */
[----:B------:R-:W1:Y:S02]  /*35020*/  LDCU UR11, c[0x0][0x3b8] ;  /* 0x00007700ff0b77ac */ /* 0x000e640008000800 */
[----:B------:R-:W-:Y:S02]  /*35030*/  LEA.HI.X.SX32 R5, R5, R2, 0x2, P2 ;  /* 0x0000000205057211 */ /* 0x000fe400010f16ff */
[----:B------:R-:W-:Y:S01]  /*35040*/  ISETP.LT.AND P2, PT, R6, UR14, !P0 ;  /* 0x0000000e06007c0c */ /* 0x000fe2000c741270 */
[----:B------:R-:W1:Y:S01]  /*35050*/  LDCU UR14, c[0x0][0x39c] ;  /* 0x00007380ff0e77ac */ /* 0x000e620008000800 */
        /* <DEDUP_REMOVED lines=150> */
[----:B------:R-:W1:Y:S03]  /*359c0*/  LDCU UR13, c[0x0][0x39c] ;  /* 0x00007380ff0d77ac */ /* 0x000e660008000800 */
[C---:B------:R-:W-:Y:S01]  /*359d0*/  VIADD R20, R3.reuse, UR4 ;  /* 0x0000000403147c36 */ /* 0x040fe20008000000 */
[----:B------:R-:W1:Y:S01]  /*359e0*/  LDCU UR11, c[0x0][0x3b8] ;  /* 0x00007700ff0b77ac */ /* 0x000e620008000800 */
[----:B------:R-:W1:Y:S01]  /*359f0*/  LDCU UR4, c[0x0][0x3b8] ;  /* 0x00007700ff0477ac */ /* 0x000e620008000800 */
[----:B--2---:R-:W2:Y:S04]  /*35a00*/  LDL.LU R26, [R1+0x314] ;  /* 0x00031400011a7983 */ /* 0x004ea80000300800 */
        /* <DEDUP_REMOVED lines=13> */
[----:B------:R-:W1:Y:S02]  /*35ae0*/  LDCU UR12, c[0x0][0x39c] ;  /* 0x00007380ff0c77ac */ /* 0x000e640008000800 */
[C---:B------:R-:W-:Y:S01]  /*35af0*/  VIADD R20, R3.reuse, UR10 ;  /* 0x0000000a03147c36 */ /* 0x040fe20008000000 */
[----:B------:R-:W1:Y:S01]  /*35b00*/  LDCU UR7, c[0x0][0x3b8] ;  /* 0x00007700ff0777ac */ /* 0x000e620008000800 */
[----:B----4-:R-:W4:Y:S01]  /*35b10*/  LDL.LU R19, [R1+0x318] ;  /* 0x0003180001137983 */ /* 0x010f220000300800 */
[----:B------:R-:W1:Y:S03]  /*35b20*/  LDCU UR10, c[0x0][0x3b8] ;  /* 0x00007700ff0a77ac */ /* 0x000e660008000800 */
        /* <DEDUP_REMOVED lines=40> */
[----:B------:R-:W4:Y:S01]  /*35db0*/  LDL.LU R25, [R1+0x3c4] ;  /* 0x0003c40001197983 */ /* 0x000f220000300800 */
        /* <DEDUP_REMOVED lines=8> */
[----:B------:R-:W1:Y:S01]  /*35e40*/  LDCU UR12, c[0x0][0x39c] ;  /* 0x00007380ff0c77ac */ /* 0x000e620008000800 */
[----:B--2---:R-:W-:Y:S01]  /*35e50*/  VIADD R5, R3, UR7 ;  /* 0x0000000703057c36 */ /* 0x004fe20008000000 */
[----:B------:R-:W2:Y:S04]  /*35e60*/  LDL.LU R26, [R1+0x294] ;  /* 0x00029400011a7983 */ /* 0x000ea80000300800 */
[----:B---3--:R3:W-:Y:S01]  /*35e70*/  @P1 STG.E desc[UR8][R6.64], R27 ;  /* 0x0000001b06001986 */ /* 0x0087e2000c101908 */
[C---:B------:R-:W-:Y:S01]  /*35e80*/  LEA R4, P1, R5.reuse, R0, 0x2 ;  /* 0x0000000005047211 */ /* 0x040fe200078210ff */
[C---:B------:R-:W-:Y:S01]  /*35e90*/  VIADD R3, R5.reuse, UR10 ;  /* 0x0000000a05037c36 */ /* 0x040fe20008000000 */
[----:B------:R-:W1:Y:S02]  /*35ea0*/  LDCU UR7, c[0x0][0x3b8] ;  /* 0x00007700ff0777ac */ /* 0x000e640008000800 */
[----:B------:R-:W-:Y:S01]  /*35eb0*/  LEA.HI.X.SX32 R5, R5, R2, 0x2, P1 ;  /* 0x0000000205057211 */ /* 0x000fe200008f16ff */
[C---:B------:R-:W-:Y:S01]  /*35ec0*/  VIADD R20, R29.reuse, 0xb9 ;  /* 0x000000b91d147836 */ /* 0x040fe20000000000 */
[----:B------:R-:W1:Y:S01]  /*35ed0*/  LDCU UR10, c[0x0][0x3b8] ;  /* 0x00007700ff0a77ac */ /* 0x000e620008000800 */
[----:B---3--:R-:W-:Y:S01]  /*35ee0*/  VIADD R6, R29, 0xb8 ;  /* 0x000000b81d067836 */ /* 0x008fe20000000000 */
[----:B------:R-:W3:Y:S04]  /*35ef0*/  LDL.LU R27, [R1+0x3c8] ;  /* 0x0003c800011b7983 */ /* 0x000ee80000300800 */
[----:B------:R-:W-:Y:S01]  /*35f00*/  ISETP.LT.AND P1, PT, R6, UR13, !P0 ;  /* 0x0000000d06007c0c */ /* 0x000fe2000c721270 */
[----:B------:R-:W4:Y:S01]  /*35f10*/  LDCU UR13, c[0x0][0x39c] ;  /* 0x00007380ff0d77ac */ /* 0x000f220008000800 */
[C---:B------:R-:W-:Y:S01]  /*35f20*/  LEA R6, P6, R3.reuse, R0, 0x2 ;  /* 0x0000000003067211 */ /* 0x040fe200078c10ff */
[----:B----4-:R4:W-:Y:S03]  /*35f30*/  @P5 STG.E desc[UR8][R4.64], R19 ;  /* 0x0000001304005986 */ /* 0x0109e6000c101908 */
[C---:B------:R-:W-:Y:S01]  /*35f40*/  LEA.HI.X.SX32 R7, R3.reuse, R2, 0x2, P6 ;  /* 0x0000000203077211 */ /* 0x040fe200030f16ff */
[----:B----4-:R-:W-:Y:S01]  /*35f50*/  VIADD R5, R3, UR5 ;  /* 0x0000000503057c36 */ /* 0x010fe20008000000 */
[----:B------:R-:W4:Y:S01]  /*35f60*/  LDL.LU R19, [R1+0x298] ;  /* 0x0002980001137983 */ /* 0x000f220000300800 */
[----:B-1----:R-:W-:Y:S01]  /*35f70*/  ISETP.LT.AND P5, PT, R20, UR14, !P0 ;  /* 0x0000000e14007c0c */ /* 0x002fe2000c7a1270 */
[----:B------:R-:W1:Y:S01]  /*35f80*/  LDCU UR14, c[0x0][0x39c] ;  /* 0x00007380ff0e77ac */ /* 0x000e620008000800 */
[C---:B------:R-:W-:Y:S01]  /*35f90*/  VIADD R3, R5.reuse, UR6 ;  /* 0x0000000605037c36 */ /* 0x040fe20008000000 */
[----:B------:R1:W-:Y:S01]  /*35fa0*/  @P4 STG.E desc[UR8][R6.64], R18 ;  /* 0x0000001206004986 */ /* 0x0003e2000c101908 */
[----:B------:R-:W-:Y:S01]  /*35fb0*/  LEA R4, P4, R5, R0, 0x2 ;  /* 0x0000000005047211 */ /* 0x000fe200078810ff */
[----:B------:R-:W-:Y:S01]  /*35fc0*/  VIADD R20, R29, 0xbb ;  /* 0x000000bb1d147836 */ /* 0x000fe20000000000 */
[----:B------:R-:W1:Y:S02]  /*35fd0*/  LDCU UR5, c[0x0][0x3b8] ;  /* 0x00007700ff0577ac */ /* 0x000e640008000800 */
[----:B------:R-:W-:Y:S01]  /*35fe0*/  LEA.HI.X.SX32 R5, R5, R2, 0x2, P4 ;  /* 0x0000000205057211 */ /* 0x000fe200020f16ff */
[----:B------:R-:W1:Y:S02]  /*35ff0*/  LDCU UR6, c[0x0][0x3b8] ;  /* 0x00007700ff0677ac */ /* 0x000e640008000800 */
[----:B-1----:R-:W-:Y:S01]  /*36000*/  VIADD R6, R29, 0xba ;  /* 0x000000ba1d067836 */ /* 0x002fe20000000000 */
[----:B------:R-:W4:Y:S04]  /*36010*/  LDL.LU R18, [R1+0x3cc] ;  /* 0x0003cc0001127983 */ /* 0x000f280000300800 */
[----:B------:R-:W-:Y:S01]  /*36020*/  ISETP.LT.AND P4, PT, R6, UR12, !P0 ;  /* 0x0000000c06007c0c */ /* 0x000fe2000c781270 */
[----:B------:R-:W1:Y:S01]  /*36030*/  LDCU UR12, c[0x0][0x39c] ;  /* 0x00007380ff0c77ac */ /* 0x000e620008000800 */
[----:B------:R-:W-:-:S04]  /*36040*/  LEA R6, P6, R3, R0, 0x2 ;  /* 0x0000000003067211 */ /* 0x000fc800078c10ff */
[C---:B------:R-:W-:Y:S01]  /*36050*/  LEA.HI.X.SX32 R7, R3.reuse, R2, 0x2, P6 ;  /* 0x0000000203077211 */ /* 0x040fe200030f16ff */
[----:B------:R-:W-:Y:S04]  /*36060*/  @P3 STG.E desc[UR8][R4.64], R17 ;  /* 0x0000001104003986 */ /* 0x000fe8000c101908 */
[----:B------:R1:W-:Y:S04]  /*36070*/  @P2 STG.E desc[UR8][R6.64], R22 ;  /* 0x0000001606002986 */ /* 0x0003e8000c101908 */
[----:B-1----:R-:W4:Y:S01]  /*36080*/  LDL.LU R22, [R1+0x29c] ;  /* 0x00029c0001167983 */ /* 0x002f220000300800 */
        /* <DEDUP_REMOVED lines=14> */
[----:B------:R-:W1:Y:S02]  /*36170*/  LDCU UR14, c[0x0][0x39c] ;  /* 0x00007380ff0e77ac */ /* 0x000e640008000800 */
        /* <DEDUP_REMOVED lines=14> */
[----:B------:R1:W-:Y:S01]  /*36260*/  @P4 STG.E desc[UR8][R4.64], R25 ;  /* 0x0000001904004986 */ /* 0x0003e2000c101908 */
[----:B------:R-:W2:Y:S02]  /*36270*/  LDCU UR13, c[0x0][0x39c] ;  /* 0x00007380ff0d77ac */ /* 0x000ea40008000800 */
[C---:B------:R-:W-:Y:S01]  /*36280*/  LEA.HI.X.SX32 R7, R3.reuse, R2, 0x2, P6 ;  /* 0x0000000203077211 */ /* 0x040fe200030f16ff */
[----:B------:R-:W2:Y:S01]  /*36290*/  LDCU UR10, c[0x0][0x3b8] ;  /* 0x00007700ff0a77ac */ /* 0x000ea20008000800 */
[----:B-1----:R-:W4:Y:S01]  /*362a0*/  LDL.LU R25, [R1+0x204] ;  /* 0x0002040001197983 */ /* 0x002f220000300800 */
[----:B------:R-:W-:Y:S01]  /*362b0*/  VIADD R5, R3, UR5 ;  /* 0x0000000503057c36 */ /* 0x000fe20008000000 */
[----:B------:R-:W-:Y:S01]  /*362c0*/  ISETP.LT.AND P4, PT, R20, UR14, !P0 ;  /* 0x0000000e14007c0c */ /* 0x000fe2000c781270 */
[----:B------:R-:W1:Y:S02]  /*362d0*/  LDCU UR14, c[0x0][0x39c] ;  /* 0x00007380ff0e77ac */ /* 0x000e640008000800 */
[C---:B------:R-:W-:Y:S01]  /*362e0*/  VIADD R3, R5.reuse, UR6 ;  /* 0x0000000605037c36 */ /* 0x040fe20008000000 */
[----:B--2---:R2:W-:Y:S01]  /*362f0*/  @P3 STG.E desc[UR8][R6.64], R26 ;  /* 0x0000001a06003986 */ /* 0x0045e2000c101908 */
[----:B------:R-:W-:Y:S01]  /*36300*/  LEA R4, P3, R5, R0, 0x2 ;  /* 0x0000000005047211 */ /* 0x000fe200078610ff */
[----:B------:R-:W-:Y:S01]  /*36310*/  VIADD R20, R29, 0xc1 ;  /* 0x000000c11d147836 */ /* 0x000fe20000000000 */
[----:B------:R-:W1:Y:S02]  /*36320*/  LDCU UR5, c[0x0][0x3b8] ;  /* 0x00007700ff0577ac */ /* 0x000e640008000800 */
[----:B------:R-:W-:Y:S01]  /*36330*/  LEA.HI.X.SX32 R5, R5, R2, 0x2, P3 ;  /* 0x0000000205057211 */ /* 0x000fe200018f16ff */
[----:B------:R-:W1:Y:S01]  /*36340*/  LDCU UR6, c[0x0][0x3b8] ;  /* 0x00007700ff0677ac */ /* 0x000e620008000800 */
[----:B--2---:R-:W-:Y:S01]  /*36350*/  VIADD R6, R29, 0xc0 ;  /* 0x000000c01d067836 */ /* 0x004fe20000000000 */
[----:B------:R-:W2:Y:S04]  /*36360*/  LDL.LU R26, [R1+0x104] ;  /* 0x00010400011a7983 */ /* 0x000ea80000300800 */
[----:B------:R-:W-:Y:S01]  /*36370*/  ISETP.LT.AND P3, PT, R6, UR12, !P0 ;  /* 0x0000000c06007c0c */ /* 0x000fe2000c761270 */
[----:B------:R-:W1:Y:S01]  /*36380*/  LDCU UR12, c[0x0][0x39c] ;  /* 0x00007380ff0c77ac */ /* 0x000e620008000800 */
[----:B------:R-:W-:-:S04]  /*36390*/  LEA R6, P6, R3, R0, 0x2 ;  /* 0x0000000003067211 */ /* 0x000fc800078c10ff */
[C---:B------:R-:W-:Y:S01]  /*363a0*/  LEA.HI.X.SX32 R7, R3.reuse, R2, 0x2, P6 ;  /* 0x0000000203077211 */ /* 0x040fe200030f16ff */
[----:B---3--:R3:W-:Y:S04]  /*363b0*/  @P2 STG.E desc[UR8][R4.64], R27 ;  /* 0x0000001b04002986 */ /* 0x0087e8000c101908 */
[----:B---3--:R-:W3:Y:S01]  /*363c0*/  LDL.LU R27, [R1+0x208] ;  /* 0x00020800011b7983 */ /* 0x008ee20000300800 */
[----:B------:R-:W-:Y:S01]  /*363d0*/  VIADD R5, R3, UR11 ;  /* 0x0000000b03057c36 */ /* 0x000fe20008000000 */
[----:B------:R-:W-:Y:S01]  /*363e0*/  ISETP.LT.AND P2, PT, R20, UR13, !P0 ;  /* 0x0000000d14007c0c */ /* 0x000fe2000c741270 */
[----:B------:R-:W1:Y:S02]  /*363f0*/  LDCU UR13, c[0x0][0x39c] ;  /* 0x00007380ff0d77ac */ /* 0x000e640008000800 */
[C---:B------:R-:W-:Y:S01]  /*36400*/  VIADD R3, R5.reuse, UR4 ;  /* 0x0000000405037c36 */ /* 0x040fe20008000000 */
[----:B----4-:R4:W-:Y:S01]  /*36410*/  @P1 STG.E desc[UR8][R6.64], R19 ;  /* 0x0000001306001986 */ /* 0x0109e2000c101908 */
[----:B------:R-:W-:Y:S01]  /*36420*/  LEA R4, P1, R5, R0, 0x2 ;  /* 0x0000000005047211 */ /* 0x000fe200078210ff */
[----:B------:R-:W-:Y:S01]  /*36430*/  VIADD R20, R29, 0xc3 ;  /* 0x000000c31d147836 */ /* 0x000fe20000000000 */
[----:B------:R-:W4:Y:S02]  /*36440*/  LDCU UR11, c[0x0][0x3b8] ;  /* 0x00007700ff0b77ac */ /* 0x000f240008000800 */
[----:B------:R-:W-:Y:S01]  /*36450*/  LEA.HI.X.SX32 R5, R5, R2, 0x2, P1 ;  /* 0x0000000205057211 */ /* 0x000fe200008f16ff */
[----:B------:R-:W4:Y:S02]  /*36460*/  LDCU UR4, c[0x0][0x3b8] ;  /* 0x00007700ff0477ac */ /* 0x000f240008000800 */
[----:B----4-:R-:W-:Y:S01]  /*36470*/  VIADD R6, R29, 0xc2 ;  /* 0x000000c21d067836 */ /* 0x010fe20000000000 */
[----:B------:R-:W4:Y:S04]  /*36480*/  LDL.LU R19, [R1+0x108] ;  /* 0x0001080001137983 */ /* 0x000f280000300800 */
[----:B-1----:R-:W-:Y:S01]  /*36490*/  ISETP.LT.AND P1, PT, R6, UR14, !P0 ;  /* 0x0000000e06007c0c */ /* 0x002fe2000c721270 */
[----:B------:R-:W1:Y:S01]  /*364a0*/  LDCU UR14, c[0x0][0x39c] ;  /* 0x00007380ff0e77ac */ /* 0x000e620008000800 */
[----:B------:R-:W-:-:S04]  /*364b0*/  LEA R6, P6, R3, R0, 0x2 ;  /* 0x0000000003067211 */ /* 0x000fc800078c10ff */
[C---:B------:R-:W-:Y:S01]  /*364c0*/  LEA.HI.X.SX32 R7, R3.reuse, R2, 0x2, P6 ;  /* 0x0000000203077211 */ /* 0x040fe200030f16ff */
[----:B------:R1:W-:Y:S04]  /*364d0*/  @P5 STG.E desc[UR8][R4.64], R18 ;  /* 0x0000001204005986 */ /* 0x0003e8000c101908 */
[----:B-1----:R-:W4:Y:S04]  /*364e0*/  LDL.LU R18, [R1+0x20c] ;  /* 0x00020c0001127983 */ /* 0x002f280000300800 */
        /* <DEDUP_REMOVED lines=24> */
[C---:B-1----:R-:W-:Y:S02]  /*36670*/  LEA R4, P2, R3.reuse, R0, 0x2 ;  /* 0x0000000003047211 */ /* 0x042fe400078410ff */
[----:B------:R-:W4:Y:S01]  /*36680*/  LDL.LU R17, [R1+0xb24] ;  /* 0x000b240001117983 */ /* 0x000f220000300800 */
[----:B------:R-:W1:Y:S01]  /*36690*/  LDCU UR5, c[0x0][0x3b8] ;  /* 0x00007700ff0577ac */ /* 0x000e620008000800 */
[----:B------:R-:W-:Y:S01]  /*366a0*/  LEA.HI.X.SX32 R5, R3, R2, 0x2, P2 ;  /* 0x0000000203057211 */ /* 0x000fe200010f16ff */
[----:B------:R-:W1:Y:S01]  /*366b0*/  LDCU UR6, c[0x0][0x3b8] ;  /* 0x00007700ff0677ac */ /* 0x000e620008000800 */
[C---:B------:R-:W-:Y:S01]  /*366c0*/  IADD3 R6, PT, PT, R29.reuse, 0xc6, RZ ;  /* 0x000000c61d067810 */ /* 0x040fe20007ffe0ff */
[----:B------:R-:W-:Y:S01]  /*366d0*/  VIADD R3, R29, 0xc7 ;  /* 0x000000c71d037836 */ /* 0x000fe20000000000 */
[----:B------:R-:W4:Y:S02]  /*366e0*/  LDL.LU R24, [R1+0x304] ;  /* 0x0003040001187983 */ /* 0x000f240000300800 */
[----:B------:R-:W-:Y:S01]  /*366f0*/  ISETP.LT.AND P2, PT, R6, UR12, !P0 ;  /* 0x0000000c06007c0c */ /* 0x000fe2000c741270 */
[----:B------:R-:W1:Y:S01]  /*36700*/  LDCU UR12, c[0x0][0x39c] ;  /* 0x00007380ff0c77ac */ /* 0x000e620008000800 */
[C---:B------:R-:W-:Y:S01]  /*36710*/  LEA R6, P6, R20.reuse, R0, 0x2 ;  /* 0x0000000014067211 */ /* 0x040fe200078c10ff */
[----:B------:R1:W-:Y:S03]  /*36720*/  @P1 STG.E desc[UR8][R4.64], R25 ;  /* 0x0000001904001986 */ /* 0x0003e6000c101908 */
[----:B------:R-:W-:-:S02]  /*36730*/  LEA.HI.X.SX32 R7, R20, R2, 0x2, P6 ;  /* 0x0000000214077211 */ /* 0x000fc400030f16ff */
[----:B------:R-:W-:Y:S01]  /*36740*/  ISETP.LT.AND P1, PT, R3, UR13, !P0 ;  /* 0x0000000d03007c0c */ /* 0x000fe2000c721270 */
[----:B------:R-:W-:Y:S01]  /*36750*/  VIADD R3, R20, UR11 ;  /* 0x0000000b14037c36 */ /* 0x000fe20008000000 */
[----:B------:R-:W2:Y:S03]  /*36760*/  LDCU UR13, c[0x0][0x39c] ;  /* 0x00007380ff0d77ac */ /* 0x000ea60008000800 */
[C---:B------:R-:W-:Y:S01]  /*36770*/  VIADD R20, R3.reuse, UR4 ;  /* 0x0000000403147c36 */ /* 0x040fe20008000000 */
[----:B------:R-:W2:Y:S01]  /*36780*/  LDCU UR11, c[0x0][0x3b8] ;  /* 0x00007700ff0b77ac */ /* 0x000ea20008000800 */
[----:B-1----:R-:W4:Y:S01]  /*36790*/  LDL.LU R25, [R1+0x164] ;  /* 0x0001640001197983 */ /* 0x002f220000300800 */
[----:B------:R-:W1:Y:S03]  /*367a0*/  LDCU UR4, c[0x0][0x3b8] ;  /* 0x00007700ff0477ac */ /* 0x000e660008000800 */
[----:B--2---:R2:W-:Y:S01]  /*367b0*/  @P5 STG.E desc[UR8][R6.64], R26 ;  /* 0x0000001a06005986 */ /* 0x0045e2000c101908 */
[----:B------:R-:W-:-:S04]  /*367c0*/  LEA R4, P5, R3, R0, 0x2 ;  /* 0x0000000003047211 */ /* 0x000fc800078a10ff */
[----:B------:R-:W-:Y:S01]  /*367d0*/  LEA.HI.X.SX32 R5, R3, R2, 0x2, P5 ;  /* 0x0000000203057211 */ /* 0x000fe200028f16ff */
[C---:B------:R-:W-:Y:S02]  /*367e0*/  VIADD R3, R29.reuse, 0xc9 ;  /* 0x000000c91d037836 */ /* 0x040fe40000000000 */
[----:B--2---:R-:W-:Y:S01]  /*367f0*/  VIADD R6, R29, 0xc8 ;  /* 0x000000c81d067836 */ /* 0x004fe20000000000 */
[----:B------:R-:W2:Y:S04]  /*36800*/  LDL.LU R26, [R1+0x308] ;  /* 0x00030800011a7983 */ /* 0x000ea80000300800 */
[----:B------:R-:W-:Y:S01]  /*36810*/  ISETP.LT.AND P5, PT, R6, UR14, !P0 ;  /* 0x0000000e06007c0c */ /* 0x000fe2000c7a1270 */
[----:B------:R-:W1:Y:S01]  /*36820*/  LDCU UR14, c[0x0][0x39c] ;  /* 0x00007380ff0e77ac */ /* 0x000e620008000800 */
[----:B------:R-:W-:-:S04]  /*36830*/  LEA R6, P6, R20, R0, 0x2 ;  /* 0x0000000014067211 */ /* 0x000fc800078c10ff */
[C---:B------:R-:W-:Y:S01]  /*36840*/  LEA.HI.X.SX32 R7, R20.reuse, R2, 0x2, P6 ;  /* 0x0000000214077211 */ /* 0x040fe200030f16ff */
[----:B---3--:R3:W-:Y:S01]  /*36850*/  @P4 STG.E desc[UR8][R4.64], R27 ;  /* 0x0000001b04004986 */ /* 0x0087e2000c101908 */
[----:B------:R-:W-:Y:S01]  /*36860*/  ISETP.LT.AND P4, PT, R3, UR12, !P0 ;  /* 0x0000000c03007c0c */ /* 0x000fe2000c781270 */
[----:B------:R-:W-:Y:S01]  /*36870*/  VIADD R3, R20, UR7 ;  /* 0x0000000714037c36 */ /* 0x000fe20008000000 */
[----:B------:R-:W1:Y:S03]  /*36880*/  LDCU UR12, c[0x0][0x39c] ;  /* 0x00007380ff0c77ac */ /* 0x000e660008000800 */
[C---:B------:R-:W-:Y:S01]  /*36890*/  VIADD R20, R3.reuse, UR10 ;  /* 0x0000000a03147c36 */ /* 0x040fe20008000000 */
[----:B------:R-:W1:Y:S01]  /*368a0*/  LDCU UR7, c[0x0][0x3b8] ;  /* 0x00007700ff0777ac */ /* 0x000e620008000800 */
[----:B------:R-:W1:Y:S01]  /*368b0*/  LDCU UR10, c[0x0][0x3b8] ;  /* 0x00007700ff0a77ac */ /* 0x000e620008000800 */
[----:B---3--:R-:W3:Y:S04]  /*368c0*/  LDL.LU R27, [R1+0x168] ;  /* 0x00016800011b7983 */ /* 0x008ee80000300800 */
[----:B----4-:R4:W-:Y:S01]  /*368d0*/  @P3 STG.E desc[UR8][R6.64], R19 ;  /* 0x0000001306003986 */ /* 0x0109e2000c101908 */
[----:B------:R-:W-:-:S04]  /*368e0*/  LEA R4, P3, R3, R0, 0x2 ;  /* 0x0000000003047211 */ /* 0x000fc800078610ff */
[----:B------:R-:W-:Y:S01]  /*368f0*/  LEA.HI.X.SX32 R5, R3, R2, 0x2, P3 ;  /* 0x0000000203057211 */ /* 0x000fe200018f16ff */
[C---:B----4-:R-:W-:Y:S01]  /*36900*/  VIADD R6, R29.reuse, 0xca ;  /* 0x000000ca1d067836 */ /* 0x050fe20000000000 */
[----:B------:R-:W4:Y:S04]  /*36910*/  LDL.LU R19, [R1+0x30c] ;  /* 0x00030c0001137983 */ /* 0x000f280000300800 */
[----:B------:R-:W-:Y:S01]  /*36920*/  ISETP.LT.AND P3, PT, R6, UR13, !P0 ;  /* 0x0000000d06007c0c */ /* 0x000fe2000c761270 */
[----:B------:R-:W-:Y:S01]  /*36930*/  VIADD R3, R29, 0xcb ;  /* 0x000000cb1d037836 */ /* 0x000fe20000000000 */
[C---:B------:R-:W-:Y:S01]  /*36940*/  LEA R6, P6, R20.reuse, R0, 0x2 ;  /* 0x0000000014067211 */ /* 0x040fe200078c10ff */
[----:B------:R-:W1:Y:S03]  /*36950*/  LDCU UR13, c[0x0][0x39c] ;  /* 0x00007380ff0d77ac */ /* 0x000e660008000800 */
[C---:B------:R-:W-:Y:S01]  /*36960*/  LEA.HI.X.SX32 R7, R20.reuse, R2, 0x2, P6 ;  /* 0x0000000214077211 */ /* 0x040fe200030f16ff */
[----:B------:R-:W-:Y:S04]  /*36970*/  @P2 STG.E desc[UR8][R4.64], R18 ;  /* 0x0000001204002986 */ /* 0x000fe8000c101908 */
[----:B------:R1:W-:Y:S04]  /*36980*/  @P1 STG.E desc[UR8][R6.64], R22 ;  /* 0x0000001606001986 */ /* 0x0003e8000c101908 */
[----:B-1----:R-:W4:Y:S04]  /*36990*/  LDL.LU R22, [R1+0x16c] ;  /* 0x00016c0001167983 */ /* 0x002f280000300800 */
[----:B------:R-:W4:Y:S01]  /*369a0*/  LDL.LU R18, [R1+0x3d0] ;  /* 0x0003d00001127983 */ /* 0x000f220000300800 */
[----:B------:R-:W-:Y:S01]  /*369b0*/  ISETP.LT.AND P2, PT, R3, UR14, !P0 ;  /* 0x0000000e03007c0c */ /* 0x000fe2000c741270 */
[----:B------:R-:W-:Y:S01]  /*369c0*/  VIADD R3, R20, UR5 ;  /* 0x0000000514037c36 */ /* 0x000fe20008000000 */
[----:B------:R-:W1:Y:S01]  /*369d0*/  LDCU UR14, c[0x0][0x39c] ;  /* 0x00007380ff0e77ac */ /* 0x000e620008000800 */
[----:B------:R-:W-:-:S02]  /*369e0*/  VIADD R6, R29, 0xcc ;  /* 0x000000cc1d067836 */ /* 0x000fc40000000000 */
[C---:B------:R-:W-:Y:S01]  /*369f0*/  VIADD R20, R3.reuse, UR6 ;  /* 0x0000000603147c36 */ /* 0x040fe20008000000 */
[C---:B------:R-:W-:Y:S01]  /*36a00*/  LEA R4, P1, R3.reuse, R0, 0x2 ;  /* 0x0000000003047211 */ /* 0x040fe200078210ff */
[----:B------:R-:W1:Y:S03]  /*36a10*/  LDCU UR5, c[0x0][0x3b8] ;  /* 0x00007700ff0577ac */ /* 0x000e660008000800 */
        /* <DEDUP_REMOVED lines=9> */
[----:B------:R-:W1:Y:S02]  /*36ab0*/  LDCU UR13, c[0x0][0x39c] ;  /* 0x00007380ff0d77ac */ /* 0x000e640008000800 */
[----:B------:R-:W-:-:S02]  /*36ac0*/  VIADD R20, R3, UR4 ;  /* 0x0000000403147c36 */ /* 0x000fc40008000000 */
[----:B------:R1:W-:Y:S01]  /*36ad0*/  @P4 STG.E desc[UR8][R6.64], R21 ;  /* 0x0000001506004986 */ /* 0x0003e2000c101908 */
[----:B------:R-:W2:Y:S01]  /*36ae0*/  LDCU UR6, c[0x0][0x3b8] ;  /* 0x00007700ff0677ac */ /* 0x000ea20008000800 */
[C---:B-1----:R-:W-:Y:S01]  /*36af0*/  LEA R4, P4, R3.reuse, R0, 0x2 ;  /* 0x0000000003047211 */ /* 0x042fe200078810ff */
[----:B------:R-:W1:Y:S03]  /*36b00*/  LDCU UR11, c[0x0][0x3b8] ;  /* 0x00007700ff0b77ac */ /* 0x000e660008000800 */
[----:B------:R-:W-:Y:S01]  /*36b10*/  LEA.HI.X.SX32 R5, R3, R2, 0x2, P4 ;  /* 0x0000000203057211 */ /* 0x000fe200020f16ff */
[----:B------:R-:W1:Y:S01]  /*36b20*/  LDCU UR4, c[0x0][0x3b8] ;  /* 0x00007700ff0477ac */ /* 0x000e620008000800 */
[C---:B------:R-:W-:Y:S01]  /*36b30*/  VIADD R6, R29.reuse, 0xce ;  /* 0x000000ce1d067836 */ /* 0x040fe20000000000 */
[----:B------:R-:W4:Y:S01]  /*36b40*/  LDL.LU R21, [R1+0x3d4] ;  /* 0x0003d40001157983 */ /* 0x000f220000300800 */
[----:B------:R-:W-:-:S03]  /*36b50*/  VIADD R3, R29, 0xcf ;  /* 0x000000cf1d037836 */ /* 0x000fc60000000000 */
        /* <DEDUP_REMOVED lines=8> */
[C---:B------:R-:W-:Y:S02]  /*36be0*/  VIADD R20, R3.reuse, UR10 ;  /* 0x0000000a03147c36 */ /* 0x040fe40008000000 */
[----:B------:R1:W-:Y:S01]  /*36bf0*/  @P2 STG.E desc[UR8][R6.64], R25 ;  /* 0x0000001906002986 */ /* 0x0003e2000c101908 */
[----:B------:R-:W2:Y:S01]  /*36c00*/  LDCU UR7, c[0x0][0x3b8] ;  /* 0x00007700ff0777ac */ /* 0x000ea20008000800 */
[----:B-1----:R-:W-:-:S02]  /*36c10*/  LEA R4, P2, R3, R0, 0x2 ;  /* 0x0000000003047211 */ /* 0x002fc400078410ff */
[----:B------:R-:W4:Y:S01]  /*36c20*/  LDL.LU R24, [R1+0x4] ;  /* 0x0000040001187983 */ /* 0x000f220000300800 */
[----:B------:R-:W1:Y:S01]  /*36c30*/  LDCU UR10, c[0x0][0x3b8] ;  /* 0x00007700ff0a77ac */ /* 0x000e620008000800 */
[----:B------:R-:W-:Y:S01]  /*36c40*/  LEA.HI.X.SX32 R5, R3, R2, 0x2, P2 ;  /* 0x0000000203057211 */ /* 0x000fe200010f16ff */
[C---:B------:R-:W-:Y:S01]  /*36c50*/  VIADD R6, R29.reuse, 0xd0 ;  /* 0x000000d01d067836 */ /* 0x040fe20000000000 */
[----:B------:R-:W4:Y:S01]  /*36c60*/  LDL.LU R25, [R1+0x3d8] ;  /* 0x0003d80001197983 */ /* 0x000f220000300800 */
        /* <DEDUP_REMOVED lines=27> */
[----:B------:R1:W-:Y:S03]  /*36e20*/  @P3 STG.E desc[UR8][R6.64], R22 ;  /* 0x0000001606003986 */ /* 0x0003e6000c101908 */
[C---:B----4-:R-:W-:Y:S01]  /*36e30*/  LEA R4, P3, R3.reuse, R0, 0x2 ;  /* 0x0000000003047211 */ /* 0x050fe200078610ff */
[----:B------:R-:W4:Y:S03]  /*36e40*/  LDCU UR11, c[0x0][0x3b8] ;  /* 0x00007700ff0b77ac */ /* 0x000f260008000800 */
[----:B------:R-:W-:-:S05]  /*36e50*/  LEA.HI.X.SX32 R5, R3, R2, 0x2, P3 ;  /* 0x0000000203057211 */ /* 0x000fca00018f16ff */
[----:B------:R1:W-:Y:S04]  /*36e60*/  @P2 STG.E desc[UR8][R4.64], R18 ;  /* 0x0000001204002986 */ /* 0x0003e8000c101908 */
[----:B-1----:R-:W2:Y:S04]  /*36e70*/  LDL.LU R22, [R1+0xc] ;  /* 0x00000c0001167983 */ /* 0x002ea80000300800 */
[----:B------:R-:W2:Y:S04]  /*36e80*/  LDL.LU R19, [R1+0x3e0] ;  /* 0x0003e00001137983 */ /* 0x000ea80000300800 */
[----:B------:R-:W2:Y:S04]  /*36e90*/  LDL.LU R23, [R1+0x180] ;  /* 0x0001800001177983 */ /* 0x000ea80000300800 */
[----:B------:R-:W2:Y:S04]  /*36ea0*/  LDL.LU R18, [R1+0xb20] ;  /* 0x000b200001127983 */ /* 0x000ea80000300800 */
[----:B------:R-:W2:Y:S01]  /*36eb0*/  LDL.LU R5, [R1] ;  /* 0x0000000001057983 */ /* 0x000ea20000300800 */
[----:B------:R-:W-:-:S02]  /*36ec0*/  VIADD R6, R29, 0xd4 ;  /* 0x000000d41d067836 */ /* 0x000fc40000000000 */
[----:B------:R-:W-:Y:S01]  /*36ed0*/  VIADD R20, R3, UR4 ;  /* 0x0000000403147c36 */ /* 0x000fe20008000000 */
[----:B------:R-:W1:Y:S01]  /*36ee0*/  LDCU UR4, c[0x0][0x3b8] ;  /* 0x00007700ff0477ac */ /* 0x000e620008000800 */
[----:B------:R-:W-:Y:S01]  /*36ef0*/  VIADD R3, R29, 0xd5 ;  /* 0x000000d51d037836 */ /* 0x000fe20000000000 */
[----:B------:R-:W-:Y:S02]  /*36f00*/  ISETP.LT.AND P3, PT, R6, UR14, !P0 ;  /* 0x0000000e06007c0c */ /* 0x000fe4000c761270 */
[C---:B------:R-:W-:Y:S01]  /*36f10*/  LEA R6, P6, R20.reuse, R0, 0x2 ;  /* 0x0000000014067211 */ /* 0x040fe200078c10ff */
[----:B------:R-:W1:Y:S01]  /*36f20*/  LDCU UR14, c[0x0][0x39c] ;  /* 0x00007380ff0e77ac */ /* 0x000e620008000800 */
[----:B------:R-:W-:Y:S01]  /*36f30*/  ISETP.LT.AND P2, PT, R3, UR12, !P0 ;  /* 0x0000000c03007c0c */ /* 0x000fe2000c741270 */
[C---:B------:R-:W-:Y:S01]  /*36f40*/  VIADD R3, R20.reuse, UR7 ;  /* 0x0000000714037c36 */ /* 0x040fe20008000000 */
[----:B------:R-:W-:Y:S01]  /*36f50*/  LEA.HI.X.SX32 R7, R20, R2, 0x2, P6 ;  /* 0x0000000214077211 */ /* 0x000fe200030f16ff */
[----:B------:R-:W1:Y:S02]  /*36f60*/  LDCU UR12, c[0x0][0x39c] ;  /* 0x00007380ff0c77ac */ /* 0x000e640008000800 */
[C---:B------:R-:W-:Y:S01]  /*36f70*/  VIADD R20, R3.reuse, UR10 ;  /* 0x0000000a03147c36 */ /* 0x040fe20008000000 */
[----:B------:R-:W1:Y:S01]  /*36f80*/  LDCU UR7, c[0x0][0x3b8] ;  /* 0x00007700ff0777ac */ /* 0x000e620008000800 */
[----:B------:R-:W1:Y:S01]  /*36f90*/  LDCU UR10, c[0x0][0x3b8] ;  /* 0x00007700ff0a77ac */ /* 0x000e620008000800 */
[----:B--2---:R2:W-:Y:S01]  /*36fa0*/  @P1 STG.E desc[UR8][R6.64], R5 ;  /* 0x0000000506001986 */ /* 0x0045e2000c101908 */
[----:B------:R-:W-:Y:S01]  /*36fb0*/  LEA R4, P1, R3, R0, 0x2 ;  /* 0x0000000003047211 */ /* 0x000fe200078210ff */
[----:B--2---:R-:W-:-:S03]  /*36fc0*/  VIADD R6, R29, 0xd6 ;  /* 0x000000d61d067836 */ /* 0x004fc60000000000 */
[----:B------:R-:W-:Y:S01]  /*36fd0*/  LEA.HI.X.SX32 R5, R3, R2, 0x2, P1 ;  /* 0x0000000203057211 */ /* 0x000fe200008f16ff */
[----:B------:R-:W-:Y:S01]  /*36fe0*/  VIADD R3, R29, 0xd7 ;  /* 0x000000d71d037836 */ /* 0x000fe20000000000 */
[----:B------:R-:W-:Y:S01]  /*36ff0*/  ISETP.LT.AND P1, PT, R6, UR13, !P0 ;  /* 0x0000000d06007c0c */ /* 0x000fe2000c721270 */
[----:B------:R-:W2:Y:S01]  /*37000*/  LDCU UR13, c[0x0][0x39c] ;  /* 0x00007380ff0d77ac */ /* 0x000ea20008000800 */
[C---:B------:R-:W-:Y:S01]  /*37010*/  LEA R6, P6, R20.reuse, R0, 0x2 ;  /* 0x0000000014067211 */ /* 0x040fe200078c10ff */
[----:B------:R3:W-:Y:S01]  /*37020*/  @P5 STG.E desc[UR8][R4.64], R21 ;  /* 0x0000001504005986 */ /* 0x0007e2000c101908 */
[----:B-1----:R-:W-:Y:S01]  /*37030*/  ISETP.LT.AND P5, PT, R3, UR14, !P0 ;  /* 0x0000000e03007c0c */ /* 0x002fe2000c7a1270 */
[C---:B------:R-:W-:Y:S01]  /*37040*/  VIADD R3, R20.reuse, UR5 ;  /* 0x0000000514037c36 */ /* 0x040fe20008000000 */
[----:B------:R-:W-:Y:S01]  /*37050*/  LEA.HI.X.SX32 R7, R20, R2, 0x2, P6 ;  /* 0x0000000214077211 */ /* 0x000fe200030f16ff */
[----:B------:R-:W1:Y:S02]  /*37060*/  LDCU UR14, c[0x0][0x39c] ;  /* 0x00007380ff0e77ac */ /* 0x000e640008000800 */
[----:B------:R-:W-:-:S02]  /*37070*/  VIADD R20, R3, UR6 ;  /* 0x0000000603147c36 */ /* 0x000fc40008000000 */
[----:B------:R2:W-:Y:S01]  /*37080*/  @P4 STG.E desc[UR8][R6.64], R24 ;  /* 0x0000001806004986 */ /* 0x0005e2000c101908 */
[----:B------:R-:W1:Y:S01]  /*37090*/  LDCU UR5, c[0x0][0x3b8] ;  /* 0x00007700ff0577ac */ /* 0x000e620008000800 */
[C---:B---3--:R-:W-:Y:S02]  /*370a0*/  LEA R4, P4, R3.reuse, R0, 0x2 ;  /* 0x0000000003047211 */ /* 0x048fe400078810ff */
[----:B------:R-:W3:Y:S01]  /*370b0*/  LDL.LU R21, [R1+0x3e4] ;  /* 0x0003e40001157983 */ /* 0x000ee20000300800 */
[----:B------:R-:W1:Y:S01]  /*370c0*/  LDCU UR6, c[0x0][0x3b8] ;  /* 0x00007700ff0677ac */ /* 0x000e620008000800 */
[----:B------:R-:W-:Y:S01]  /*370d0*/  LEA.HI.X.SX32 R5, R3, R2, 0x2, P4 ;  /* 0x0000000203057211 */ /* 0x000fe200020f16ff */
[C---:B--2---:R-:W-:Y:S02]  /*370e0*/  VIADD R6, R29.reuse, 0xd8 ;  /* 0x000000d81d067836 */ /* 0x044fe40000000000 */
[----:B------:R-:W-:-:S03]  /*370f0*/  VIADD R3, R29, 0xd9 ;  /* 0x000000d91d037836 */ /* 0x000fc60000000000 */
[----:B------:R-:W-:Y:S01]  /*37100*/  ISETP.LT.AND P4, PT, R6, UR12, !P0 ;  /* 0x0000000c06007c0c */ /* 0x000fe2000c781270 */
[----:B------:R2:W-:Y:S01]  /*37110*/  @P3 STG.E desc[UR8][R4.64], R25 ;  /* 0x0000001904003986 */ /* 0x0005e2000c101908 */
[C---:B------:R-:W-:Y:S01]  /*37120*/  LEA R6, P6, R20.reuse, R0, 0x2 ;  /* 0x0000000014067211 */ /* 0x040fe200078c10ff */
[----:B------:R-:W1:Y:S01]  /*37130*/  LDCU UR12, c[0x0][0x39c] ;  /* 0x00007380ff0c77ac */ /* 0x000e620008000800 */
[----:B------:R-:W-:Y:S01]  /*37140*/  ISETP.LT.AND P3, PT, R3, UR13, !P0 ;  /* 0x0000000d03007c0c */ /* 0x000fe2000c761270 */
[C---:B----4-:R-:W-:Y:S01]  /*37150*/  VIADD R3, R20.reuse, UR11 ;  /* 0x0000000b14037c36 */ /* 0x050fe20008000000 */
[----:B------:R-:W-:Y:S01]  /*37160*/  LEA.HI.X.SX32 R7, R20, R2, 0x2, P6 ;  /* 0x0000000214077211 */ /* 0x000fe200030f16ff */
[----:B------:R-:W4:Y:S02]  /*37170*/  LDCU UR13, c[0x0][0x39c] ;  /* 0x00007380ff0d77ac */ /* 0x000f240008000800 */
[C---:B------:R-:W-:Y:S02]  /*37180*/  VIADD R20, R3.reuse, UR4 ;  /* 0x0000000403147c36 */ /* 0x040fe40008000000 */
[----:B------:R1:W-:Y:S01]  /*37190*/  @P2 STG.E desc[UR8][R6.64], R26 ;  /* 0x0000001a06002986 */ /* 0x0003e2000c101908 */
[----:B------:R-:W3:Y:S01]  /*371a0*/  LDCU UR11, c[0x0][0x3b8] ;  /* 0x00007700ff0b77ac */ /* 0x000ee20008000800 */
[C---:B--2---:R-:W-:Y:S01]  /*371b0*/  LEA R4, P2, R3.reuse, R0, 0x2 ;  /* 0x0000000003047211 */ /* 0x044fe200078410ff */
[----:B------:R-:W2:Y:S03]  /*371c0*/  LDCU UR4, c[0x0][0x3b8] ;  /* 0x00007700ff0477ac */ /* 0x000ea60008000800 */
[----:B------:R-:W-:-:S02]  /*371d0*/  LEA.HI.X.SX32 R5, R3, R2, 0x2, P2 ;  /* 0x0000000203057211 */ /* 0x000fc400010f16ff */
[----:B-1----:R-:W-:-:S04]  /*371e0*/  IADD3 R6, PT, PT, R29, 0xda, RZ ;  /* 0x000000da1d067810 */ /* 0x002fc80007ffe0ff */
[----:B------:R-:W-:Y:S01]  /*371f0*/  ISETP.LT.AND P2, PT, R6, UR14, !P0 ;  /* 0x0000000e06007c0c */ /* 0x000fe2000c741270 */
[----:B------:R-:W-:Y:S01]  /*37200*/  @P1 STG.E desc[UR8][R4.64], R27 ;  /* 0x0000001b04001986 */ /* 0x000fe2000c101908 */
[C---:B------:R-:W-:Y:S01]  /*37210*/  LEA R6, P6, R20.reuse, R0, 0x2 ;  /* 0x0000000014067211 */ /* 0x040fe200078c10ff */
[----:B------:R-:W-:Y:S01]  /*37220*/  VIADD R3, R29, 0xdb ;  /* 0x000000db1d037836 */ /* 0x000fe20000000000 */
[----:B------:R-:W1:Y:S02]  /*37230*/  LDCU UR14, c[0x0][0x39c] ;  /* 0x00007380ff0e77ac */ /* 0x000e640008000800 */
[----:B------:R-:W-:-:S05]  /*37240*/  LEA.HI.X.SX32 R7, R20, R2, 0x2, P6 ;  /* 0x0000000214077211 */ /* 0x000fca00030f16ff */
[----:B------:R1:W-:Y:S04]  /*37250*/  @P5 STG.E desc[UR8][R6.64], R22 ;  /* 0x0000001606005986 */ /* 0x0003e8000c101908 */
[----:B-1----:R-:W2:Y:S04]  /*37260*/  LDL.LU R22, [R1+0x184] ;  /* 0x0001840001167983 */ /* 0x002ea80000300800 */
[----:B------:R-:W2:Y:S04]  /*37270*/  LDL.LU R24, [R1+0x3e8] ;  /* 0x0003e80001187983 */ /* 0x000ea80000300800 */
[----:B------:R-:W2:Y:S04]  /*37280*/  LDL.LU R25, [R1+0x188] ;  /* 0x0001880001197983 */ /* 0x000ea80000300800 */
[----:B------:R-:W2:Y:S04]  /*37290*/  LDL.LU R26, [R1+0x3ec] ;  /* 0x0003ec00011a7983 */ /* 0x000ea80000300800 */
[----:B------:R-:W2:Y:S01]  /*372a0*/  LDL.LU R27, [R1+0x18c] ;  /* 0x00018c00011b7983 */ /* 0x000ea20000300800 */
[----:B------:R-:W-:Y:S01]  /*372b0*/  ISETP.LT.AND P1, PT, R3, UR12, !P0 ;  /* 0x0000000c03007c0c */ /* 0x000fe2000c721270 */
[----:B------:R-:W-:Y:S01]  /*372c0*/  VIADD R3, R20, UR7 ;  /* 0x0000000714037c36 */ /* 0x000fe20008000000 */
[----:B------:R-:W1:Y:S04]  /*372d0*/  LDCU UR12, c[0x0][0x39c] ;  /* 0x00007380ff0c77ac */ /* 0x000e680008000800 */
[----:B------:R-:W-:Y:S01]  /*372e0*/  LEA R4, P5, R3, R0, 0x2 ;  /* 0x0000000003047211 */ /* 0x000fe200078a10ff */
[----:B------:R-:W-:Y:S01]  /*372f0*/  VIADD R6, R29, 0xdc ;  /* 0x000000dc1d067836 */ /* 0x000fe20000000000 */
[----:B------:R-:W1:Y:S02]  /*37300*/  LDCU UR7, c[0x0][0x3b8] ;  /* 0x00007700ff0777ac */ /* 0x000e640008000800 */
[----:B------:R-:W-:-:S05]  /*37310*/  LEA.HI.X.SX32 R5, R3, R2, 0x2, P5 ;  /* 0x0000000203057211 */ /* 0x000fca00028f16ff */
[----:B------:R1:W-:Y:S04]  /*37320*/  @P4 STG.E desc[UR8][R4.64], R19 ;  /* 0x0000001304004986 */ /* 0x0003e8000c101908 */
[----:B-1----:R-:W2:Y:S01]  /*37330*/  LDL.LU R19, [R1+0xb1c] ;  /* 0x000b1c0001137983 */ /* 0x002ea20000300800 */
[----:B------:R-:W-:Y:S01]  /*37340*/  VIADD R20, R3, UR10 ;  /* 0x0000000a03147c36 */ /* 0x000fe20008000000 */
[----:B----4-:R-:W-:Y:S01]  /*37350*/  ISETP.LT.AND P5, PT, R6, UR13, !P0 ;  /* 0x0000000d06007c0c */ /* 0x010fe2000c7a1270 */
[----:B------:R-:W-:Y:S01]  /*37360*/  VIADD R3, R29, 0xdd ;  /* 0x000000dd1d037836 */ /* 0x000fe20000000000 */
[----:B------:R-:W1:Y:S02]  /*37370*/  LDCU UR13, c[0x0][0x39c] ;  /* 0x00007380ff0d77ac */ /* 0x000e640008000800 */
[C---:B------:R-:W-:Y:S01]  /*37380*/  LEA R6, P6, R20.reuse, R0, 0x2 ;  /* 0x0000000014067211 */ /* 0x040fe200078c10ff */
[----:B------:R-:W4:Y:S03]  /*37390*/  LDCU UR10, c[0x0][0x3b8] ;  /* 0x00007700ff0a77ac */ /* 0x000f260008000800 */
[C---:B------:R-:W-:Y:S01]  /*373a0*/  LEA.HI.X.SX32 R7, R20.reuse, R2, 0x2, P6 ;  /* 0x0000000214077211 */ /* 0x040fe200030f16ff */
[----:B------:R-:W-:Y:S01]  /*373b0*/  VIADD R20, R20, UR5 ;  /* 0x0000000514147c36 */ /* 0x000fe20008000000 */
[----:B------:R-:W-:Y:S01]  /*373c0*/  ISETP.LT.AND P4, PT, R3, UR14, !P0 ;  /* 0x0000000e03007c0c */ /* 0x000fe2000c781270 */
[----:B------:R-:W1:Y:S02]  /*373d0*/  LDCU UR14, c[0x0][0x39c] ;  /* 0x00007380ff0e77ac */ /* 0x000e640008000800 */
[----:B------:R4:W-:Y:S01]  /*373e0*/  @P3 STG.E desc[UR8][R6.64], R23 ;  /* 0x0000001706003986 */ /* 0x0009e2000c101908 */
[C---:B------:R-:W-:Y:S01]  /*373f0*/  LEA R4, P3, R20.reuse, R0, 0x2 ;  /* 0x0000000014047211 */ /* 0x040fe200078610ff */
[C---:B------:R-:W-:Y:S01]  /*37400*/  VIADD R3, R20.reuse, UR6 ;  /* 0x0000000614037c36 */ /* 0x040fe20008000000 */
[----:B------:R-:W1:Y:S02]  /*37410*/  LDCU UR5, c[0x0][0x3b8] ;  /* 0x00007700ff0577ac */ /* 0x000e640008000800 */
[----:B------:R-:W-:Y:S01]  /*37420*/  LEA.HI.X.SX32 R5, R20, R2, 0x2, P3 ;  /* 0x0000000214057211 */ /* 0x000fe200018f16ff */
[----:B----4-:R-:W-:Y:S01]  /*37430*/  VIADD R6, R29, 0xde ;  /* 0x000000de1d067836 */ /* 0x010fe20000000000 */
[----:B------:R-:W4:Y:S04]  /*37440*/  LDCU UR6, c[0x0][0x3b8] ;  /* 0x00007700ff0677ac */ /* 0x000f280008000800 */
[----:B------:R-:W-:Y:S01]  /*37450*/  ISETP.LT.AND P3, PT, R6, UR12, !P0 ;  /* 0x0000000c06007c0c */ /* 0x000fe2000c761270 */
[----:B------:R-:W1:Y:S01]  /*37460*/  LDCU UR12, c[0x0][0x39c] ;  /* 0x00007380ff0c77ac */ /* 0x000e620008000800 */
[----:B------:R-:W-:-:S04]  /*37470*/  LEA R6, P6, R3, R0, 0x2 ;  /* 0x0000000003067211 */ /* 0x000fc800078c10ff */
[----:B------:R-:W-:Y:S01]  /*37480*/  LEA.HI.X.SX32 R7, R3, R2, 0x2, P6 ;  /* 0x0000000203077211 */ /* 0x000fe200030f16ff */
[----:B------:R-:W-:Y:S01]  /*37490*/  VIADD R20, R29, 0xdf ;  /* 0x000000df1d147836 */ /* 0x000fe20000000000 */
[----:B---3--:R3:W-:Y:S04]  /*374a0*/  @P2 STG.E desc[UR8][R4.64], R21 ;  /* 0x0000001504002986 */ /* 0x0087e8000c101908 */
[----:B-1----:R-:W-:Y:S01]  /*374b0*/  ISETP.LT.AND P2, PT, R20, UR13, !P0 ;  /* 0x0000000d14007c0c */ /* 0x002fe2000c741270 */
[----:B------:R-:W1:Y:S01]  /*374c0*/  LDCU UR13, c[0x0][0x39c] ;  /* 0x00007380ff0d77ac */ /* 0x000e620008000800 */
[----:B---3--:R-:W-:Y:S01]  /*374d0*/  VIADD R5, R3, UR11 ;  /* 0x0000000b03057c36 */ /* 0x008fe20008000000 */
[----:B------:R-:W3:Y:S03]  /*374e0*/  LDCU UR11, c[0x0][0x3b8] ;  /* 0x00007700ff0b77ac */ /* 0x000ee60008000800 */
[----:B--2---:R-:W-:Y:S01]  /*374f0*/  VIADD R3, R5, UR4 ;  /* 0x0000000405037c36 */ /* 0x004fe20008000000 */
[----:B------:R-:W2:Y:S01]  /*37500*/  LDCU UR4, c[0x0][0x3b8] ;  /* 0x00007700ff0477ac */ /* 0x000ea20008000800 */
[----:B------:R-:W-:-:S02]  /*37510*/  VIADD R20, R29, 0xe0 ;  /* 0x000000e01d147836 */ /* 0x000fc40000000000 */
[----:B------:R-:W-:Y:S01]  /*37520*/  VIADD R21, R3, UR7 ;  /* 0x0000000703157c36 */ /* 0x000fe20008000000 */
[----:B------:R-:W1:Y:S01]  /*37530*/  LDCU UR7, c[0x0][0x3b8] ;  /* 0x00007700ff0777ac */ /* 0x000e620008000800 */
[----:B------:R1:W-:Y:S01]  /*37540*/  @P1 STG.E desc[UR8][R6.64], R22 ;  /* 0x0000001606001986 */ /* 0x0003e2000c101908 */
[----:B------:R-:W-:-:S04]  /*37550*/  LEA R4, P1, R5, R0, 0x2 ;  /* 0x0000000005047211 */ /* 0x000fc800078210ff */
[----:B------:R-:W-:Y:S01]  /*37560*/  LEA.HI.X.SX32 R5, R5, R2, 0x2, P1 ;  /* 0x0000000205057211 */ /* 0x000fe200008f16ff */
[----:B-1----:R-:W-:Y:S01]  /*37570*/  VIADD R6, R29, 0xe1 ;  /* 0x000000e11d067836 */ /* 0x002fe20000000000 */
[----:B------:R-:W-:-:S03]  /*37580*/  LEA R22, P6, R3, R0, 0x2 ;  /* 0x0000000003167211 */ /* 0x000fc600078c10ff */
[----:B------:R-:W-:Y:S01]  /*37590*/  @P5 STG.E desc[UR8][R4.64], R24 ;  /* 0x0000001804005986 */ /* 0x000fe2000c101908 */
[----:B------:R-:W-:Y:S01]  /*375a0*/  ISETP.LT.AND P5, PT, R6, UR12, !P0 ;  /* 0x0000000c06007c0c */ /* 0x000fe2000c7a1270 */
[----:B------:R-:W1:Y:S01]  /*375b0*/  LDCU UR12, c[0x0][0x39c] ;  /* 0x00007380ff0c77ac */ /* 0x000e620008000800 */
[----:B------:R-:W-:Y:S01]  /*375c0*/  LEA.HI.X.SX32 R23, R3, R2, 0x2, P6 ;  /* 0x0000000203177211 */ /* 0x000fe200030f16ff */
[----:B------:R-:W1:Y:S01]  /*375d0*/  LDS.128 R4, [R28] ;  /* 0x000000001c047984 */ /* 0x000e620000000c00 */
[----:B------:R-:W-:Y:S01]  /*375e0*/  ISETP.LT.AND P1, PT, R20, UR14, !P0 ;  /* 0x0000000e14007c0c */ /* 0x000fe2000c721270 */
[----:B------:R-:W2:Y:S02]  /*375f0*/  LDCU UR14, c[0x0][0x39c] ;  /* 0x00007380ff0e77ac */ /* 0x000ea40008000800 */
[----:B------:R3:W-:Y:S01]  /*37600*/  @P4 STG.E desc[UR8][R22.64], R25 ;  /* 0x0000001916004986 */ /* 0x0007e2000c101908 */
[C---:B------:R-:W-:Y:S01]  /*37610*/  LEA R20, P4, R21.reuse, R0, 0x2 ;  /* 0x0000000015147211 */ /* 0x040fe200078810ff */
[C---:B------:R-:W-:Y:S01]  /*37620*/  VIADD R3, R21.reuse, UR10 ;  /* 0x0000000a15037c36 */ /* 0x040fe20008000000 */
[----:B------:R-:W1:Y:S02]  /*37630*/  LDCU UR10, c[0x0][0x3b8] ;  /* 0x00007700ff0a77ac */ /* 0x000e640008000800 */
[----:B------:R-:W-:Y:S01]  /*37640*/  LEA.HI.X.SX32 R21, R21, R2, 0x2, P4 ;  /* 0x0000000215157211 */ /* 0x000fe200020f16ff */
[----:B---3--:R-:W-:-:S05]  /*37650*/  VIADD R22, R29, 0xe2 ;  /* 0x000000e21d167836 */ /* 0x008fca0000000000 */
[----:B------:R-:W-:Y:S01]  /*37660*/  ISETP.LT.AND P4, PT, R22, UR13, !P0 ;  /* 0x0000000d16007c0c */ /* 0x000fe2000c781270 */
[----:B------:R-:W3:Y:S01]  /*37670*/  LDCU UR13, c[0x0][0x39c] ;  /* 0x00007380ff0d77ac */ /* 0x000ee20008000800 */
[----:B------:R-:W-:-:S04]  /*37680*/  LEA R22, P6, R3, R0, 0x2 ;  /* 0x0000000003167211 */ /* 0x000fc800078c10ff */
[C---:B------:R-:W-:Y:S01]  /*37690*/  LEA.HI.X.SX32 R23, R3.reuse, R2, 0x2, P6 ;  /* 0x0000000203177211 */ /* 0x040fe200030f16ff */
[----:B------:R-:W-:Y:S01]  /*376a0*/  VIADD R3, R3, UR5 ;  /* 0x0000000503037c36 */ /* 0x000fe20008000000 */
[----:B------:R1:W-:Y:S01]  /*376b0*/  @P3 STG.E desc[UR8][R20.64], R26 ;  /* 0x0000001a14003986 */ /* 0x0003e2000c101908 */
[----:B------:R-:W-:Y:S01]  /*376c0*/  VIADD R24, R29, 0xe3 ;  /* 0x000000e31d187836 */ /* 0x000fe20000000000 */
[----:B------:R-:W3:Y:S02]  /*376d0*/  LDCU UR5, c[0x0][0x3b8] ;  /* 0x00007700ff0577ac */ /* 0x000ee40008000800 */
[----:B------:R3:W-:Y:S02]  /*376e0*/  @P2 STG.E desc[UR8][R22.64], R27 ;  /* 0x0000001b16002986 */ /* 0x0007e4000c101908 */
[----:B--2---:R-:W-:Y:S01]  /*376f0*/  ISETP.LT.AND P3, PT, R24, UR14, !P0 ;  /* 0x0000000e18007c0c */ /* 0x004fe2000c761270 */
[C---:B----4-:R-:W-:Y:S01]  /*37700*/  VIADD R24, R3.reuse, UR6 ;  /* 0x0000000603187c36 */ /* 0x050fe20008000000 */
[----:B------:R-:W2:Y:S01]  /*37710*/  LDCU UR14, c[0x0][0x39c] ;  /* 0x00007380ff0e77ac */ /* 0x000ea20008000800 */
[----:B-1----:R-:W-:Y:S01]  /*37720*/  LEA R20, P2, R3, R0, 0x2 ;  /* 0x0000000003147211 */ /* 0x002fe200078410ff */
[----:B------:R-:W-:Y:S01]  /*37730*/  VIADD R25, R29, 0xe4 ;  /* 0x000000e41d197836 */ /* 0x000fe20000000000 */
[----:B------:R-:W1:Y:S01]  /*37740*/  LDCU UR6, c[0x0][0x3b8] ;  /* 0x00007700ff0677ac */ /* 0x000e620008000800 */
[----:B------:R-:W4:Y:S01]  /*37750*/  LDL.LU R26, [R1+0x17c] ;  /* 0x00017c00011a7983 */ /* 0x000f220000300800 */
[----:B------:R-:W-:Y:S01]  /*37760*/  LEA.HI.X.SX32 R21, R3, R2, 0x2, P2 ;  /* 0x0000000203157211 */ /* 0x000fe200010f16ff */
[----:B------:R-:W-:Y:S01]  /*37770*/  VIADD R3, R29, 0xe5 ;  /* 0x000000e51d037836 */ /* 0x000fe20000000000 */
[----:B---3--:R-:W-:-:S03]  /*37780*/  LEA R22, P6, R24, R0, 0x2 ;  /* 0x0000000018167211 */ /* 0x008fc600078c10ff */
[----:B------:R3:W-:Y:S01]  /*37790*/  @P1 STG.E desc[UR8][R20.64], R16 ;  /* 0x0000001014001986 */ /* 0x0007e2000c101908 */
[----:B------:R-:W-:Y:S01]  /*377a0*/  ISETP.LT.AND P1, PT, R3, UR13, !P0 ;  /* 0x0000000d03007c0c */ /* 0x000fe2000c721270 */
[C---:B------:R-:W-:Y:S01]  /*377b0*/  VIADD R3, R24.reuse, UR11 ;  /* 0x0000000b18037c36 */ /* 0x040fe20008000000 */
[----:B------:R-:W-:Y:S01]  /*377c0*/  ISETP.LT.AND P2, PT, R25, UR12, !P0 ;  /* 0x0000000c19007c0c */ /* 0x000fe2000c741270 */
[----:B------:R-:W1:Y:S01]  /*377d0*/  LDCU UR12, c[0x0][0x39c] ;  /* 0x00007380ff0c77ac */ /* 0x000e620008000800 */
[----:B------:R-:W-:Y:S01]  /*377e0*/  LEA.HI.X.SX32 R23, R24, R2, 0x2, P6 ;  /* 0x0000000218177211 */ /* 0x000fe200030f16ff */
[C---:B------:R-:W-:Y:S01]  /*377f0*/  VIADD R25, R3.reuse, UR4 ;  /* 0x0000000403197c36 */ /* 0x040fe20008000000 */
[----:B------:R-:W1:Y:S03]  /*37800*/  LDCU UR13, c[0x0][0x39c] ;  /* 0x00007380ff0d77ac */ /* 0x000e660008000800 */
[----:B------:R2:W-:Y:S01]  /*37810*/  @P5 STG.E desc[UR8][R22.64], R4 ;  /* 0x0000000416005986 */ /* 0x0005e2000c101908 */
[----:B---3--:R-:W-:Y:S01]  /*37820*/  LEA R20, P5, R3, R0, 0x2 ;  /* 0x0000000003147211 */ /* 0x008fe200078a10ff */
[----:B------:R-:W-:Y:S01]  /*37830*/  VIADD R24, R29, 0xe6 ;  /* 0x000000e61d187836 */ /* 0x000fe20000000000 */
[----:B------:R-:W3:Y:S02]  /*37840*/  LDCU UR11, c[0x0][0x3b8] ;  /* 0x00007700ff0b77ac */ /* 0x000ee40008000800 */
[----:B------:R-:W-:Y:S01]  /*37850*/  LEA.HI.X.SX32 R21, R3, R2, 0x2, P5 ;  /* 0x0000000203157211 */ /* 0x000fe200028f16ff */
[----:B------:R-:W-:Y:S01]  /*37860*/  VIADD R3, R29, 0xe7 ;  /* 0x000000e71d037836 */ /* 0x000fe20000000000 */
[----:B------:R-:W3:Y:S01]  /*37870*/  LDCU UR4, c[0x0][0x3b8] ;  /* 0x00007700ff0477ac */ /* 0x000ee20008000800 */
[----:B--2---:R-:W-:-:S02]  /*37880*/  LEA R22, P6, R25, R0, 0x2 ;  /* 0x0000000019167211 */ /* 0x004fc400078c10ff */
[----:B------:R-:W-:Y:S01]  /*37890*/  ISETP.LT.AND P5, PT, R24, UR14, !P0 ;  /* 0x0000000e18007c0c */ /* 0x000fe2000c7a1270 */
[----:B------:R-:W2:Y:S01]  /*378a0*/  LDCU UR14, c[0x0][0x39c] ;  /* 0x00007380ff0e77ac */ /* 0x000ea20008000800 */
[C---:B------:R-:W-:Y:S01]  /*378b0*/  LEA.HI.X.SX32 R23, R25.reuse, R2, 0x2, P6 ;  /* 0x0000000219177211 */ /* 0x040fe200030f16ff */
[----:B------:R-:W-:Y:S01]  /*378c0*/  VIADD R25, R25, UR7 ;  /* 0x0000000719197c36 */ /* 0x000fe20008000000 */
[----:B------:R-:W-:Y:S01]  /*378d0*/  @P4 STG.E desc[UR8][R20.64], R17 ;  /* 0x0000001114004986 */ /* 0x000fe2000c101908 */
[----:B-1----:R-:W-:Y:S01]  /*378e0*/  ISETP.LT.AND P4, PT, R3, UR12, !P0 ;  /* 0x0000000c03007c0c */ /* 0x002fe2000c781270 */
[----:B------:R-:W-:Y:S01]  /*378f0*/  VIADD R4, R29, 0xe8 ;  /* 0x000000e81d047836 */ /* 0x000fe20000000000 */
[----:B------:R-:W1:Y:S01]  /*37900*/  LDCU UR12, c[0x0][0x39c] ;  /* 0x00007380ff0c77ac */ /* 0x000e620008000800 */
[----:B------:R2:W-:Y:S01]  /*37910*/  @P3 STG.E desc[UR8][R22.64], R5 ;  /* 0x0000000516003986 */ /* 0x0005e2000c101908 */
[C---:B------:R-:W-:Y:S01]  /*37920*/  LEA R24, P3, R25.reuse, R0, 0x2 ;  /* 0x0000000019187211 */ /* 0x040fe200078610ff */
[----:B------:R-:W-:Y:S01]  /*37930*/  VIADD R3, R25, UR10 ;  /* 0x0000000a19037c36 */ /* 0x000fe20008000000 */
[----:B------:R-:W1:Y:S01]  /*37940*/  LDCU UR7, c[0x0][0x3b8] ;  /* 0x00007700ff0777ac */ /* 0x000e620008000800 */
[----:B------:R-:W-:Y:S01]  /*37950*/  VIADD R16, R29, 0xe9 ;  /* 0x000000e91d107836 */ /* 0x000fe20000000000 */
[----:B------:R-:W-:Y:S01]  /*37960*/  LEA.HI.X.SX32 R25, R25, R2, 0x2, P3 ;  /* 0x0000000219197211 */ /* 0x000fe200018f16ff */
[----:B------:R-:W3:Y:S01]  /*37970*/  LDS.128 R20, [R28+0x2000] ;  /* 0x002000001c147984 */ /* 0x000ee20000000c00 */
[----:B------:R-:W-:Y:S01]  /*37980*/  ISETP.LT.AND P3, PT, R4, UR13, !P0 ;  /* 0x0000000d04007c0c */ /* 0x000fe2000c761270 */
[----:B------:R-:W1:Y:S01]  /*37990*/  LDCU UR10, c[0x0][0x3b8] ;  /* 0x00007700ff0a77ac */ /* 0x000e620008000800 */
[C---:B------:R-:W-:Y:S01]  /*379a0*/  LEA R4, P6, R3.reuse, R0, 0x2 ;  /* 0x0000000003047211 */ /* 0x040fe200078c10ff */
[----:B------:R1:W-:Y:S01]  /*379b0*/  @P2 STG.E desc[UR8][R24.64], R18 ;  /* 0x0000001218002986 */ /* 0x0003e2000c101908 */
[----:B------:R-:W3:Y:S02]  /*379c0*/  LDCU UR13, c[0x0][0x39c] ;  /* 0x00007380ff0d77ac */ /* 0x000ee40008000800 */
[C---:B--2---:R-:W-:Y:S01]  /*379d0*/  LEA.HI.X.SX32 R5, R3.reuse, R2, 0x2, P6 ;  /* 0x0000000203057211 */ /* 0x044fe200030f16ff */
[----:B------:R-:W-:Y:S01]  /*379e0*/  VIADD R3, R3, UR5 ;  /* 0x0000000503037c36 */ /* 0x000fe20008000000 */
[----:B------:R-:W-:Y:S01]  /*379f0*/  ISETP.LT.AND P2, PT, R16, UR14, !P0 ;  /* 0x0000000e10007c0c */ /* 0x000fe2000c741270 */
[----:B------:R-:W-:Y:S01]  /*37a00*/  VIADD R16, R29, 0xea ;  /* 0x000000ea1d107836 */ /* 0x000fe20000000000 */
[----:B------:R-:W2:Y:S01]  /*37a10*/  LDCU UR14, c[0x0][0x39c] ;  /* 0x00007380ff0e77ac */ /* 0x000ea20008000800 */
[----:B------:R1:W-:Y:S01]  /*37a20*/  @P1 STG.E desc[UR8][R4.64], R6 ;  /* 0x0000000604001986 */ /* 0x0003e2000c101908 */
[----:B------:R-:W2:Y:S01]  /*37a30*/  LDCU UR5, c[0x0][0x3b8] ;  /* 0x00007700ff0577ac */ /* 0x000ea20008000800 */
[C---:B-1----:R-:W-:Y:S01]  /*37a40*/  VIADD R25, R3.reuse, UR6 ;  /* 0x0000000603197c36 */ /* 0x042fe20008000000 */
[----:B------:R-:W1:Y:S01]  /*37a50*/  LDCU UR6, c[0x0][0x3b8] ;  /* 0x00007700ff0677ac */ /* 0x000e620008000800 */
[----:B------:R-:W-:-:S04]  /*37a60*/  LEA R4, P1, R3, R0, 0x2 ;  /* 0x0000000003047211 */ /* 0x000fc800078210ff */
[----:B------:R-:W-:Y:S02]  /*37a70*/  LEA.HI.X.SX32 R5, R3, R2, 0x2, P1 ;  /* 0x0000000203057211 */ /* 0x000fe400008f16ff */
[----:B------:R-:W-:Y:S01]  /*37a80*/  ISETP.LT.AND P1, PT, R16, UR12, !P0 ;  /* 0x0000000c10007c0c */ /* 0x000fe2000c721270 */
[----:B------:R-:W1:Y:S01]  /*37a90*/  LDCU UR12, c[0x0][0x39c] ;  /* 0x00007380ff0c77ac */ /* 0x000e620008000800 */
[----:B------:R-:W-:-:S04]  /*37aa0*/  LEA R16, P6, R25, R0, 0x2 ;  /* 0x0000000019107211 */ /* 0x000fc800078c10ff */
[C---:B------:R-:W-:Y:S01]  /*37ab0*/  LEA.HI.X.SX32 R17, R25.reuse, R2, 0x2, P6 ;  /* 0x0000000219117211 */ /* 0x040fe200030f16ff */
[----:B---3--:R-:W-:Y:S01]  /*37ac0*/  VIADD R25, R25, UR11 ;  /* 0x0000000b19197c36 */ /* 0x008fe20008000000 */
[----:B------:R3:W-:Y:S01]  /*37ad0*/  @P5 STG.E desc[UR8][R4.64], R19 ;  /* 0x0000001304005986 */ /* 0x0007e2000c101908 */
[----:B------:R-:W-:Y:S01]  /*37ae0*/  VIADD R3, R29, 0xeb ;  /* 0x000000eb1d037836 */ /* 0x000fe20000000000 */
[----:B------:R-:W1:Y:S01]  /*37af0*/  LDCU UR11, c[0x0][0x3b8] ;  /* 0x00007700ff0b77ac */ /* 0x000e620008000800 */
[----:B------:R-:W-:Y:S01]  /*37b00*/  VIADD R27, R25, UR4 ;  /* 0x00000004191b7c36 */ /* 0x000fe20008000000 */
[----:B------:R2:W-:Y:S02]  /*37b10*/  @P4 STG.E desc[UR8][R16.64], R7 ;  /* 0x0000000710004986 */ /* 0x0005e4000c101908 */
[----:B------:R-:W-:Y:S01]  /*37b20*/  ISETP.LT.AND P5, PT, R3, UR13, !P0 ;  /* 0x0000000d03007c0c */ /* 0x000fe2000c7a1270 */
[----:B------:R-:W1:Y:S01]  /*37b30*/  LDCU UR4, c[0x0][0x3b8] ;  /* 0x00007700ff0477ac */ /* 0x000e620008000800 */
[----:B------:R-:W-:-:S02]  /*37b40*/  LEA R18, P6, R27, R0, 0x2 ;  /* 0x000000001b127211 */ /* 0x000fc400078c10ff */
[----:B------:R-:W-:Y:S01]  /*37b50*/  LEA R24, P4, R25, R0, 0x2 ;  /* 0x0000000019187211 */ /* 0x000fe200078810ff */
[----:B------:R-:W-:Y:S01]  /*37b60*/  VIADD R3, R29, 0xec ;  /* 0x000000ec1d037836 */ /* 0x000fe20000000000 */
[CC--:B---3--:R-:W-:Y:S01]  /*37b70*/  LEA.HI.X.SX32 R19, R27.reuse, R2.reuse, 0x2, P6 ;  /* 0x000000021b137211 */ /* 0x0c8fe200030f16ff */
[----:B------:R-:W-:Y:S01]  /*37b80*/  VIADD R27, R27, UR7 ;  /* 0x000000071b1b7c36 */ /* 0x000fe20008000000 */
[----:B------:R-:W-:Y:S01]  /*37b90*/  LEA.HI.X.SX32 R25, R25, R2, 0x2, P4 ;  /* 0x0000000219197211 */ /* 0x000fe200020f16ff */
[----:B------:R-:W3:Y:S02]  /*37ba0*/  LDCU UR13, c[0x0][0x39c] ;  /* 0x00007380ff0d77ac */ /* 0x000ee40008000800 */
[----:B--2---:R-:W-:Y:S02]  /*37bb0*/  VIADD R17, R27, UR10 ;  /* 0x0000000a1b117c36 */ /* 0x004fe40008000000 */
[----:B------:R2:W-:Y:S01]  /*37bc0*/  @P3 STG.E desc[UR8][R24.64], R12 ;  /* 0x0000000c18003986 */ /* 0x0005e2000c101908 */
[----:B------:R-:W-:Y:S01]  /*37bd0*/  ISETP.LT.AND P4, PT, R3, UR14, !P0 ;  /* 0x0000000e03007c0c */ /* 0x000fe2000c781270 */
[----:B------:R-:W3:Y:S01]  /*37be0*/  LDCU UR7, c[0x0][0x3b8] ;  /* 0x00007700ff0777ac */ /* 0x000ee20008000800 */
[-C--:B------:R-:W-:Y:S01]  /*37bf0*/  LEA R4, P6, R17, R0.reuse, 0x2 ;  /* 0x0000000011047211 */ /* 0x080fe200078c10ff */
[----:B------:R2:W-:Y:S01]  /*37c00*/  @P2 STG.E desc[UR8][R18.64], R20 ;  /* 0x0000001412002986 */ /* 0x0005e2000c101908 */
[----:B------:R-:W-:Y:S01]  /*37c10*/  LEA R6, P2, R27, R0, 0x2 ;  /* 0x000000001b067211 */ /* 0x000fe200078410ff */
[----:B------:R-:W-:Y:S01]  /*37c20*/  VIADD R3, R29, 0xed ;  /* 0x000000ed1d037836 */ /* 0x000fe20000000000 */
[CC--:B------:R-:W-:Y:S01]  /*37c30*/  LEA.HI.X.SX32 R5, R17.reuse, R2.reuse, 0x2, P6 ;  /* 0x0000000211057211 */ /* 0x0c0fe200030f16ff */
[----:B------:R-:W-:Y:S01]  /*37c40*/  VIADD R17, R17, UR5 ;  /* 0x0000000511117c36 */ /* 0x000fe20008000000 */
[----:B------:R-:W-:Y:S01]  /*37c50*/  LEA.HI.X.SX32 R7, R27, R2, 0x2, P2 ;  /* 0x000000021b077211 */ /* 0x000fe200010f16ff */
[----:B------:R-:W3:Y:S01]  /*37c60*/  LDCU UR14, c[0x0][0x39c] ;  /* 0x00007380ff0e77ac */ /* 0x000ee20008000800 */
[----:B-1----:R-:W-:Y:S01]  /*37c70*/  ISETP.LT.AND P3, PT, R3, UR12, !P0 ;  /* 0x0000000c03007c0c */ /* 0x002fe2000c761270 */
[----:B------:R-:W-:-:S02]  /*37c80*/  VIADD R27, R17, UR6 ;  /* 0x00000006111b7c36 */ /* 0x000fc40008000000 */
[----:B------:R-:W-:Y:S01]  /*37c90*/  @P1 STG.E desc[UR8][R6.64], R13 ;  /* 0x0000000d06001986 */ /* 0x000fe2000c101908 */
[----:B------:R-:W1:Y:S03]  /*37ca0*/  LDCU UR12, c[0x0][0x39c] ;  /* 0x00007380ff0c77ac */ /* 0x000e660008000800 */
[----:B------:R-:W-:Y:S01]  /*37cb0*/  @P5 STG.E desc[UR8][R4.64], R21 ;  /* 0x0000001504005986 */ /* 0x000fe2000c101908 */
[-C--:B--2---:R-:W-:Y:S01]  /*37cc0*/  LEA R24, P5, R17, R0.reuse, 0x2 ;  /* 0x0000000011187211 */ /* 0x084fe200078a10ff */
[----:B------:R-:W2:Y:S01]  /*37cd0*/  LDCU UR5, c[0x0][0x3b8] ;  /* 0x00007700ff0577ac */ /* 0x000ea20008000800 */
[----:B------:R-:W-:Y:S01]  /*37ce0*/  LEA R18, P6, R27, R0, 0x2 ;  /* 0x000000001b127211 */ /* 0x000fe200078c10ff */
[----:B------:R-:W4:Y:S01]  /*37cf0*/  LDL.LU R20, [R1+0x174] ;  /* 0x0001740001147983 */ /* 0x000f220000300800 */
[-C--:B------:R-:W-:Y:S01]  /*37d00*/  LEA.HI.X.SX32 R25, R17, R2.reuse, 0x2, P5 ;  /* 0x0000000211197211 */ /* 0x080fe200028f16ff */
[----:B------:R-:W1:Y:S01]  /*37d10*/  LDCU UR10, c[0x0][0x3b8] ;  /* 0x00007700ff0a77ac */ /* 0x000e620008000800 */
[----:B------:R-:W-:Y:S01]  /*37d20*/  LEA.HI.X.SX32 R19, R27, R2, 0x2, P6 ;  /* 0x000000021b137211 */ /* 0x000fe200030f16ff */
[----:B------:R-:W2:Y:S01]  /*37d30*/  LDS.128 R4, [R28+0x4000] ;  /* 0x004000001c047984 */ /* 0x000ea20000000c00 */
[----:B------:R-:W-:Y:S01]  /*37d40*/  IADD3 R3, PT, PT, R29, 0xee, RZ ;  /* 0x000000ee1d037810 */ /* 0x000fe20007ffe0ff */
[----:B------:R-:W1:Y:S02]  /*37d50*/  LDCU UR6, c[0x0][0x3b8] ;  /* 0x00007700ff0677ac */ /* 0x000e640008000800 */
[----:B------:R3:W-:Y:S04]  /*37d60*/  @P4 STG.E desc[UR8][R24.64], R14 ;  /* 0x0000000e18004986 */ /* 0x0007e8000c101908 */
[----:B------:R1:W-:Y:S04]  /*37d70*/  @P3 STG.E desc[UR8][R18.64], R22 ;  /* 0x0000001612003986 */ /* 0x0003e8000c101908 */
[----:B---3--:R-:W3:Y:S04]  /*37d80*/  LDL.LU R24, [R1+0x178] ;  /* 0x0001780001187983 */ /* 0x008ee80000300800 */
[----:B-1----:R-:W3:Y:S01]  /*37d90*/  LDL.LU R22, [R1+0x170] ;  /* 0x0001700001167983 */ /* 0x002ee20000300800 */
[----:B------:R-:W-:Y:S01]  /*37da0*/  ISETP.LT.AND P2, PT, R3, UR13, !P0 ;  /* 0x0000000d03007c0c */ /* 0x000fe2000c741270 */
[----:B------:R-:W-:Y:S01]  /*37db0*/  VIADD R3, R29, 0xef ;  /* 0x000000ef1d037836 */ /* 0x000fe20000000000 */
[----:B------:R-:W1:Y:S04]  /*37dc0*/  LDCU UR13, c[0x0][0x39c] ;  /* 0x00007380ff0d77ac */ /* 0x000e680008000800 */
[----:B------:R-:W-:Y:S01]  /*37dd0*/  ISETP.LT.AND P1, PT, R3, UR14, !P0 ;  /* 0x0000000e03007c0c */ /* 0x000fe2000c721270 */
[----:B------:R-:W-:Y:S01]  /*37de0*/  VIADD R3, R29, 0xf0 ;  /* 0x000000f01d037836 */ /* 0x000fe20000000000 */
[----:B------:R-:W2:Y:S04]  /*37df0*/  LDCU UR14, c[0x0][0x39c] ;  /* 0x00007380ff0e77ac */ /* 0x000ea80008000800 */
[----:B------:R-:W-:Y:S01]  /*37e00*/  ISETP.LT.AND P5, PT, R3, UR12, !P0 ;  /* 0x0000000c03007c0c */ /* 0x000fe2000c7a1270 */
[----:B------:R-:W2:Y:S01]  /*37e10*/  LDCU UR12, c[0x0][0x39c] ;  /* 0x00007380ff0c77ac */ /* 0x000ea20008000800 */
[----:B------:R-:W-:-:S02]  /*37e20*/  VIADD R27, R27, UR11 ;  /* 0x0000000b1b1b7c36 */ /* 0x000fc40008000000 */
[----:B------:R-:W-:Y:S01]  /*37e30*/  VIADD R3, R29, 0xf1 ;  /* 0x000000f11d037836 */ /* 0x000fe20000000000 */
[----:B------:R-:W2:Y:S01]  /*37e40*/  LDCU UR11, c[0x0][0x3b8] ;  /* 0x00007700ff0b77ac */ /* 0x000ea20008000800 */
[C---:B------:R-:W-:Y:S01]  /*37e50*/  VIADD R21, R27.reuse, UR4 ;  /* 0x000000041b157c36 */ /* 0x040fe20008000000 */
[-C--:B------:R-:W-:Y:S02]  /*37e60*/  LEA R16, P3, R27, R0.reuse, 0x2 ;  /* 0x000000001b107211 */ /* 0x080fe400078610ff */
[----:B-1----:R-:W-:Y:S01]  /*37e70*/  ISETP.LT.AND P4, PT, R3, UR13, !P0 ;  /* 0x0000000d03007c0c */ /* 0x002fe2000c781270 */
[----:B------:R-:W-:Y:S01]  /*37e80*/  VIADD R3, R29, 0xf2 ;  /* 0x000000f21d037836 */ /* 0x000fe20000000000 */
[----:B------:R-:W1:Y:S01]  /*37e90*/  LDCU UR13, c[0x0][0x39c] ;  /* 0x00007380ff0d77ac */ /* 0x000e620008000800 */
[----:B------:R-:W-:Y:S02]  /*37ea0*/  LEA R12, P6, R21, R0, 0x2 ;  /* 0x00000000150c7211 */ /* 0x000fe400078c10ff */
[-C--:B------:R-:W-:Y:S01]  /*37eb0*/  LEA.HI.X.SX32 R17, R27, R2.reuse, 0x2, P3 ;  /* 0x000000021b117211 */ /* 0x080fe200018f16ff */
[----:B------:R-:W1:Y:S01]  /*37ec0*/  LDCU UR4, c[0x0][0x3b8] ;  /* 0x00007700ff0477ac */ /* 0x000e620008000800 */
[C---:B------:R-:W-:Y:S01]  /*37ed0*/  LEA.HI.X.SX32 R13, R21.reuse, R2, 0x2, P6 ;  /* 0x00000002150d7211 */ /* 0x040fe200030f16ff */
[----:B------:R-:W-:Y:S01]  /*37ee0*/  VIADD R21, R21, UR7 ;  /* 0x0000000715157c36 */ /* 0x000fe20008000000 */
[----:B--2---:R-:W-:Y:S01]  /*37ef0*/  ISETP.LT.AND P3, PT, R3, UR12, !P0 ;  /* 0x0000000c03007c0c */ /* 0x004fe2000c761270 */
[----:B------:R-:W2:Y:S01]  /*37f00*/  LDCU UR12, c[0x0][0x39c] ;  /* 0x00007380ff0c77ac */ /* 0x000ea20008000800 */
[----:B------:R-:W-:-:S02]  /*37f10*/  VIADD R3, R29, 0xf3 ;  /* 0x000000f31d037836 */ /* 0x000fc40000000000 */
[----:B------:R-:W-:Y:S01]  /*37f20*/  VIADD R25, R21, UR5 ;  /* 0x0000000515197c36 */ /* 0x000fe20008000000 */
[----:B------:R1:W-:Y:S01]  /*37f30*/  @P2 STG.E desc[UR8][R16.64], R15 ;  /* 0x0000000f10002986 */ /* 0x0003e2000c101908 */
[----:B------:R-:W2:Y:S01]  /*37f40*/  LDCU UR7, c[0x0][0x3b8] ;  /* 0x00007700ff0777ac */ /* 0x000ea20008000800 */
[----:B------:R-:W-:Y:S01]  /*37f50*/  ISETP.LT.AND P2, PT, R3, UR14, !P0 ;  /* 0x0000000e03007c0c */ /* 0x000fe2000c741270 */
[----:B------:R-:W-:Y:S01]  /*37f60*/  VIADD R3, R29, 0xf4 ;  /* 0x000000f41d037836 */ /* 0x000fe20000000000 */
[----:B------:R2:W-:Y:S01]  /*37f70*/  @P1 STG.E desc[UR8][R12.64], R23 ;  /* 0x000000170c001986 */ /* 0x0005e2000c101908 */
[-C--:B------:R-:W-:Y:S01]  /*37f80*/  LEA R18, P1, R21, R0.reuse, 0x2 ;  /* 0x0000000015127211 */ /* 0x080fe200078210ff */
[----:B------:R-:W2:Y:S01]  /*37f90*/  LDCU UR14, c[0x0][0x39c] ;  /* 0x00007380ff0e77ac */ /* 0x000ea20008000800 */
[----:B------:R-:W-:Y:S02]  /*37fa0*/  LEA R14, P6, R25, R0, 0x2 ;  /* 0x00000000190e7211 */ /* 0x000fe400078c10ff */
[-C--:B------:R-:W-:Y:S01]  /*37fb0*/  LEA.HI.X.SX32 R19, R21, R2.reuse, 0x2, P1 ;  /* 0x0000000215137211 */ /* 0x080fe200008f16ff */
[----:B------:R-:W2:Y:S01]  /*37fc0*/  LDCU UR5, c[0x0][0x3b8] ;  /* 0x00007700ff0577ac */ /* 0x000ea20008000800 */
[----:B-1----:R-:W-:Y:S01]  /*37fd0*/  ISETP.LT.AND P1, PT, R3, UR13, !P0 ;  /* 0x0000000d03007c0c */ /* 0x002fe2000c721270 */
[----:B------:R-:W-:Y:S01]  /*37fe0*/  VIADD R3, R29, 0xf5 ;  /* 0x000000f51d037836 */ /* 0x000fe20000000000 */
[C---:B------:R-:W-:Y:S01]  /*37ff0*/  LEA.HI.X.SX32 R15, R25.reuse, R2, 0x2, P6 ;  /* 0x00000002190f7211 */ /* 0x040fe200030f16ff */
[----:B------:R-:W1:Y:S01]  /*38000*/  LDCU UR13, c[0x0][0x39c] ;  /* 0x00007380ff0d77ac */ /* 0x000e620008000800 */
[----:B------:R-:W-:Y:S01]  /*38010*/  VIADD R25, R25, UR10 ;  /* 0x0000000a19197c36 */ /* 0x000fe20008000000 */
[----:B------:R-:W1:Y:S03]  /*38020*/  LDCU UR10, c[0x0][0x3b8] ;  /* 0x00007700ff0a77ac */ /* 0x000e660008000800 */
[----:B------:R-:W-:Y:S01]  /*38030*/  VIADD R21, R25, UR6 ;  /* 0x0000000619157c36 */ /* 0x000fe20008000000 */
[----:B------:R-:W1:Y:S04]  /*38040*/  LDCU UR6, c[0x0][0x3b8] ;  /* 0x00007700ff0677ac */ /* 0x000e680008000800 */
[----:B------:R-:W-:-:S04]  /*38050*/  LEA R16, P6, R21, R0, 0x2 ;  /* 0x0000000015107211 */ /* 0x000fc800078c10ff */
[C---:B------:R-:W-:Y:S01]  /*38060*/  LEA.HI.X.SX32 R17, R21.reuse, R2, 0x2, P6 ;  /* 0x0000000215117211 */ /* 0x040fe200030f16ff */
[----:B------:R-:W-:Y:S01]  /*38070*/  VIADD R21, R21, UR11 ;  /* 0x0000000b15157c36 */ /* 0x000fe20008000000 */
[----:B------:R-:W1:Y:S03]  /*38080*/  LDCU UR11, c[0x0][0x3b8] ;  /* 0x00007700ff0b77ac */ /* 0x000e660008000800 */
[----:B--2---:R-:W-:Y:S01]  /*38090*/  VIADD R23, R21, UR4 ;  /* 0x0000000415177c36 */ /* 0x004fe20008000000 */
[----:B------:R-:W2:Y:S01]  /*380a0*/  LDCU UR4, c[0x0][0x3b8] ;  /* 0x00007700ff0477ac */ /* 0x000ea20008000800 */
[----:B---3--:R3:W-:Y:S01]  /*380b0*/  @P5 STG.E desc[UR8][R18.64], R22 ;  /* 0x0000001612005986 */ /* 0x0087e2000c101908 */
[----:B------:R-:W-:Y:S01]  /*380c0*/  ISETP.LT.AND P5, PT, R3, UR12, !P0 ;  /* 0x0000000c03007c0c */ /* 0x000fe2000c7a1270 */
[----:B------:R-:W2:Y:S01]  /*380d0*/  LDCU UR12, c[0x0][0x39c] ;  /* 0x00007380ff0c77ac */ /* 0x000ea20008000800 */
[----:B------:R-:W-:Y:S01]  /*380e0*/  VIADD R3, R29, 0xf6 ;  /* 0x000000f61d037836 */ /* 0x000fe20000000000 */
[----:B------:R-:W-:Y:S01]  /*380f0*/  @P4 STG.E desc[UR8][R14.64], R4 ;  /* 0x000000040e004986 */ /* 0x000fe2000c101908 */
[----:B------:R-:W-:-:S04]  /*38100*/  LEA R12, P4, R25, R0, 0x2 ;  /* 0x00000000190c7211 */ /* 0x000fc800078810ff */
[----:B------:R-:W-:Y:S02]  /*38110*/  LEA.HI.X.SX32 R13, R25, R2, 0x2, P4 ;  /* 0x00000002190d7211 */ /* 0x000fe400020f16ff */
[----:B------:R-:W-:Y:S01]  /*38120*/  ISETP.LT.AND P4, PT, R3, UR14, !P0 ;  /* 0x0000000e03007c0c */ /* 0x000fe2000c781270 */
[----:B------:R-:W-:Y:S01]  /*38130*/  VIADD R3, R29, 0xf7 ;  /* 0x000000f71d037836 */ /* 0x000fe20000000000 */
[----:B------:R-:W2:Y:S01]  /*38140*/  LDCU UR14, c[0x0][0x39c] ;  /* 0x00007380ff0e77ac */ /* 0x000ea20008000800 */
[----:B----4-:R4:W-:Y:S03]  /*38150*/  @P3 STG.E desc[UR8][R12.64], R20 ;  /* 0x000000140c003986 */ /* 0x0109e6000c101908 */
[----:B-1----:R-:W-:Y:S01]  /*38160*/  ISETP.LT.AND P3, PT, R3, UR13, !P0 ;  /* 0x0000000d03007c0c */ /* 0x002fe2000c761270 */
[----:B------:R-:W-:Y:S01]  /*38170*/  @P2 STG.E desc[UR8][R16.64], R5 ;  /* 0x0000000510002986 */ /* 0x000fe2000c101908 */
[----:B------:R-:W-:Y:S01]  /*38180*/  VIADD R3, R29, 0xf8 ;  /* 0x000000f81d037836 */ /* 0x000fe20000000000 */
[-C--:B---3--:R-:W-:Y:S01]  /*38190*/  LEA R18, P6, R23, R0.reuse, 0x2 ;  /* 0x0000000017127211 */ /* 0x088fe200078c10ff */
[----:B------:R-:W1:Y:S01]  /*381a0*/  LDCU UR13, c[0x0][0x39c] ;  /* 0x00007380ff0d77ac */ /* 0x000e620008000800 */
[----:B------:R-:W3:Y:S01]  /*381b0*/  LDS.128 R12, [R28+0x6000] ;  /* 0x006000001c0c7984 */ /* 0x000ee20000000c00 */
[----:B----4-:R-:W-:-:S04]  /*381c0*/  LEA R20, P2, R21, R0, 0x2 ;  /* 0x0000000015147211 */ /* 0x010fc800078410ff */
[-C--:B------:R-:W-:Y:S02]  /*381d0*/  LEA.HI.X.SX32 R21, R21, R2.reuse, 0x2, P2 ;  /* 0x0000000215157211 */ /* 0x080fe400010f16ff */
[----:B--2---:R-:W-:Y:S01]  /*381e0*/  ISETP.LT.AND P2, PT, R3, UR12, !P0 ;  /* 0x0000000c03007c0c */ /* 0x004fe2000c741270 */
[----:B------:R-:W2:Y:S01]  /*381f0*/  LDCU UR12, c[0x0][0x39c] ;  /* 0x00007380ff0c77ac */ /* 0x000ea20008000800 */
[----:B------:R-:W-:Y:S01]  /*38200*/  VIADD R3, R29, 0xf9 ;  /* 0x000000f91d037836 */ /* 0x000fe20000000000 */
[C---:B------:R-:W-:Y:S01]  /*38210*/  LEA.HI.X.SX32 R19, R23.reuse, R2, 0x2, P6 ;  /* 0x0000000217137211 */ /* 0x040fe200030f16ff */
[----:B------:R-:W-:Y:S01]  /*38220*/  VIADD R23, R23, UR7 ;  /* 0x0000000717177c36 */ /* 0x000fe20008000000 */
[----:B------:R4:W-:Y:S01]  /*38230*/  @P1 STG.E desc[UR8][R20.64], R24 ;  /* 0x0000001814001986 */ /* 0x0009e2000c101908 */
[----:B------:R-:W1:Y:S01]  /*38240*/  LDCU UR7, c[0x0][0x3b8] ;  /* 0x00007700ff0777ac */ /* 0x000e620008000800 */
[----:B------:R-:W-:Y:S01]  /*38250*/  ISETP.LT.AND P1, PT, R3, UR14, !P0 ;  /* 0x0000000e03007c0c */ /* 0x000fe2000c721270 */
[----:B------:R-:W-:Y:S01]  /*38260*/  VIADD R3, R29, 0xfa ;  /* 0x000000fa1d037836 */ /* 0x000fe20000000000 */
[----:B------:R1:W-:Y:S01]  /*38270*/  @P5 STG.E desc[UR8][R18.64], R6 ;  /* 0x0000000612005986 */ /* 0x0003e2000c101908 */
[C---:B------:R-:W-:Y:S01]  /*38280*/  LEA R4, P5, R23.reuse, R0, 0x2 ;  /* 0x0000000017047211 */ /* 0x040fe200078a10ff */
[----:B------:R-:W1:Y:S01]  /*38290*/  LDCU UR14, c[0x0][0x39c] ;  /* 0x00007380ff0e77ac */ /* 0x000e620008000800 */
[----:B----4-:R-:W-:-:S02]  /*382a0*/  VIADD R21, R23, UR5 ;  /* 0x0000000517157c36 */ /* 0x010fc40008000000 */
[----:B------:R-:W-:Y:S01]  /*382b0*/  LEA.HI.X.SX32 R5, R23, R2, 0x2, P5 ;  /* 0x0000000217057211 */ /* 0x000fe200028f16ff */
[----:B------:R-:W4:Y:S01]  /*382c0*/  LDCU UR5, c[0x0][0x3b8] ;  /* 0x00007700ff0577ac */ /* 0x000f220008000800 */
[----:B--2---:R-:W-:Y:S02]  /*382d0*/  ISETP.LT.AND P5, PT, R3, UR12, !P0 ;  /* 0x0000000c03007c0c */ /* 0x004fe4000c7a1270 */
[----:B------:R-:W-:Y:S01]  /*382e0*/  LEA R16, P6, R21, R0, 0x2 ;  /* 0x0000000015107211 */ /* 0x000fe200078c10ff */
[----:B------:R-:W2:Y:S01]  /*382f0*/  LDCU UR12, c[0x0][0x39c] ;  /* 0x00007380ff0c77ac */ /* 0x000ea20008000800 */
[----:B------:R-:W-:Y:S02]  /*38300*/  VIADD R3, R29, 0xfb ;  /* 0x000000fb1d037836 */ /* 0x000fe40000000000 */
[C---:B------:R-:W-:Y:S01]  /*38310*/  LEA.HI.X.SX32 R17, R21.reuse, R2, 0x2, P6 ;  /* 0x0000000215117211 */ /* 0x040fe200030f16ff */
[----:B------:R-:W-:Y:S01]  /*38320*/  VIADD R21, R21, UR10 ;  /* 0x0000000a15157c36 */ /* 0x000fe20008000000 */
[----:B------:R3:W-:Y:S01]  /*38330*/  @P4 STG.E desc[UR8][R4.64], R26 ;  /* 0x0000001a04004986 */ /* 0x0007e2000c101908 */
[----:B-1----:R-:W-:Y:S01]  /*38340*/  ISETP.LT.AND P4, PT, R3, UR13, !P0 ;  /* 0x0000000d03007c0c */ /* 0x002fe2000c781270 */
[----:B------:R-:W-:Y:S01]  /*38350*/  VIADD R3, R29, 0xfc ;  /* 0x000000fc1d037836 */ /* 0x000fe20000000000 */
[----:B------:R-:W1:Y:S01]  /*38360*/  LDCU UR10, c[0x0][0x3b8] ;  /* 0x00007700ff0a77ac */ /* 0x000e620008000800 */
[C---:B------:R-:W-:Y:S01]  /*38370*/  LEA R18, P6, R21.reuse, R0, 0x2 ;  /* 0x0000000015127211 */ /* 0x040fe200078c10ff */
[----:B------:R4:W-:Y:S01]  /*38380*/  @P3 STG.E desc[UR8][R16.64], R7 ;  /* 0x0000000710003986 */ /* 0x0009e2000c101908 */
[----:B------:R-:W-:Y:S01]  /*38390*/  VIADD R23, R21, UR6 ;  /* 0x0000000615177c36 */ /* 0x000fe20008000000 */
[----:B------:R-:W-:Y:S01]  /*383a0*/  ISETP.LT.AND P3, PT, R3, UR14, !P0 ;  /* 0x0000000e03007c0c */ /* 0x000fe2000c761270 */
[----:B------:R-:W-:Y:S01]  /*383b0*/  VIADD R3, R29, 0xfd ;  /* 0x000000fd1d037836 */ /* 0x000fe20000000000 */
[----:B------:R-:W-:Y:S01]  /*383c0*/  LEA.HI.X.SX32 R19, R21, R2, 0x2, P6 ;  /* 0x0000000215137211 */ /* 0x000fe200030f16ff */
[----:B------:R-:W1:Y:S01]  /*383d0*/  LDCU UR6, c[0x0][0x3b8] ;  /* 0x00007700ff0677ac */ /* 0x000e620008000800 */
[C---:B---3--:R-:W-:Y:S01]  /*383e0*/  VIADD R5, R23.reuse, UR11 ;  /* 0x0000000b17057c36 */ /* 0x048fe20008000000 */
[----:B------:R-:W-:-:S02]  /*383f0*/  LEA R20, P6, R23, R0, 0x2 ;  /* 0x0000000017147211 */ /* 0x000fc400078c10ff */
[----:B------:R3:W-:Y:S01]  /*38400*/  @P2 STG.E desc[UR8][R18.64], R8 ;  /* 0x0000000812002986 */ /* 0x0007e2000c101908 */
[----:B--2---:R-:W-:Y:S01]  /*38410*/  ISETP.LT.AND P2, PT, R3, UR12, !P0 ;  /* 0x0000000c03007c0c */ /* 0x004fe2000c741270 */
[----:B------:R-:W-:Y:S01]  /*38420*/  VIADD R3, R5, UR4 ;  /* 0x0000000405037c36 */ /* 0x000fe20008000000 */
[----:B------:R-:W2:Y:S01]  /*38430*/  LDCU UR4, c[0x0][0x39c] ;  /* 0x00007380ff0477ac */ /* 0x000ea20008000800 */
[----:B------:R-:W-:Y:S02]  /*38440*/  LEA.HI.X.SX32 R21, R23, R2, 0x2, P6 ;  /* 0x0000000217157211 */ /* 0x000fe400030f16ff */
[C---:B----4-:R-:W-:Y:S01]  /*38450*/  VIADD R17, R3.reuse, UR7 ;  /* 0x0000000703117c36 */ /* 0x050fe20008000000 */
[----:B------:R-:W4:Y:S01]  /*38460*/  LDCU UR7, c[0x0][0x39c] ;  /* 0x00007380ff0777ac */ /* 0x000f220008000800 */
[-C--:B------:R-:W-:Y:S01]  /*38470*/  LEA R6, P6, R3, R0.reuse, 0x2 ;  /* 0x0000000003067211 */ /* 0x080fe200078c10ff */
[----:B------:R1:W-:Y:S01]  /*38480*/  @P1 STG.E desc[UR8][R20.64], R12 ;  /* 0x0000000c14001986 */ /* 0x0003e2000c101908 */
[----:B------:R-:W-:-:S02]  /*38490*/  LEA R4, P1, R5, R0, 0x2 ;  /* 0x0000000005047211 */ /* 0x000fc400078210ff */
[-C--:B------:R-:W-:Y:S01]  /*384a0*/  LEA.HI.X.SX32 R7, R3, R2.reuse, 0x2, P6 ;  /* 0x0000000203077211 */ /* 0x080fe200030f16ff */
[----:B------:R-:W-:Y:S01]  /*384b0*/  VIADD R3, R29, 0xfe ;  /* 0x000000fe1d037836 */ /* 0x000fe20000000000 */
[----:B------:R-:W-:Y:S02]  /*384c0*/  LEA.HI.X.SX32 R5, R5, R2, 0x2, P1 ;  /* 0x0000000205057211 */ /* 0x000fe400008f16ff */
[C---:B------:R-:W-:Y:S01]  /*384d0*/  LEA R16, P1, R17.reuse, R0, 0x2 ;  /* 0x0000000011107211 */ /* 0x040fe200078210ff */
[----:B------:R-:W-:-:S03]  /*384e0*/  VIADD R23, R17, UR5 ;  /* 0x0000000511177c36 */ /* 0x000fc60008000000 */
[----:B------:R-:W-:Y:S02]  /*384f0*/  LEA.HI.X.SX32 R17, R17, R2, 0x2, P1 ;  /* 0x0000000211117211 */ /* 0x000fe400008f16ff */
[----:B--2---:R-:W-:Y:S01]  /*38500*/  ISETP.LT.AND P1, PT, R3, UR4, !P0 ;  /* 0x0000000403007c0c */ /* 0x004fe2000c721270 */
[----:B------:R-:W-:Y:S01]  /*38510*/  VIADD R3, R29, 0xff ;  /* 0x000000ff1d037836 */ /* 0x000fe20000000000 */
[C---:B---3--:R-:W-:Y:S01]  /*38520*/  LEA R18, P6, R23.reuse, R0, 0x2 ;  /* 0x0000000017127211 */ /* 0x048fe200078c10ff */
[----:B-1----:R-:W-:-:S03]  /*38530*/  VIADD R25, R23, UR10 ;  /* 0x0000000a17197c36 */ /* 0x002fc60008000000 */
[----:B----4-:R-:W-:Y:S02]  /*38540*/  ISETP.LT.AND P0, PT, R3, UR7, !P0 ;  /* 0x0000000703007c0c */ /* 0x010fe4000c701270 */
[----:B------:R-:W-:Y:S02]  /*38550*/  LEA.HI.X.SX32 R19, R23, R2, 0x2, P6 ;  /* 0x0000000217137211 */ /* 0x000fe400030f16ff */
[C---:B------:R-:W-:Y:S01]  /*38560*/  LEA R20, P6, R25.reuse, R0, 0x2 ;  /* 0x0000000019147211 */ /* 0x040fe200078c10ff */
[C---:B------:R-:W-:Y:S01]  /*38570*/  VIADD R23, R25.reuse, UR6 ;  /* 0x0000000619177c36 */ /* 0x040fe20008000000 */
[----:B------:R1:W-:Y:S02]  /*38580*/  @P5 STG.E desc[UR8][R4.64], R9 ;  /* 0x0000000904005986 */ /* 0x0003e4000c101908 */
[----:B------:R-:W-:Y:S02]  /*38590*/  LEA.HI.X.SX32 R21, R25, R2, 0x2, P6 ;  /* 0x0000000219157211 */ /* 0x000fe400030f16ff */
[----:B------:R1:W-:Y:S01]  /*385a0*/  @P4 STG.E desc[UR8][R6.64], R13 ;  /* 0x0000000d06004986 */ /* 0x0003e2000c101908 */
[----:B------:R-:W-:-:S03]  /*385b0*/  LEA R22, P6, R23, R0, 0x2 ;  /* 0x0000000017167211 */ /* 0x000fc600078c10ff */
[----:B------:R1:W-:Y:S04]  /*385c0*/  @P3 STG.E desc[UR8][R16.64], R10 ;  /* 0x0000000a10003986 */ /* 0x0003e8000c101908 */
[----:B------:R1:W-:Y:S01]  /*385d0*/  @P2 STG.E desc[UR8][R18.64], R14 ;  /* 0x0000000e12002986 */ /* 0x0003e2000c101908 */
[----:B------:R-:W-:-:S03]  /*385e0*/  LEA.HI.X.SX32 R23, R23, R2, 0x2, P6 ;  /* 0x0000000217177211 */ /* 0x000fc600030f16ff */
[----:B------:R1:W-:Y:S01]  /*385f0*/  @P1 STG.E desc[UR8][R20.64], R11 ;  /* 0x0000000b14001986 */ /* 0x0003e2000c101908 */
[----:B------:R-:W-:Y:S05]  /*38600*/  @!P0 EXIT ;  /* 0x000000000000894d */ /* 0x000fea0003800000 */
[----:B------:R-:W-:Y:S01]  /*38610*/  STG.E desc[UR8][R22.64], R15 ;  /* 0x0000000f16007986 */ /* 0x000fe2000c101908 */
[----:B------:R-:W-:Y:S05]  /*38620*/  EXIT ;  /* 0x000000000000794d */ /* 0x000fea0003800000 */
.L_x_3:
[----:B------:R-:W-:-:S00]  /*38630*/  BRA `(.L_x_3) ;  /* 0xfffffffc00fc7947 */ /* 0x000fc0000383ffff */
[----:B------:R-:W-:-:S00]  /*38640*/  NOP ;  /* 0x0000000000007918 */ /* 0x000fc00000000000 */
        /* <DEDUP_REMOVED lines=11> */
.L_x_4:


//--------------------- .nv.shared.matmul_kernel  --------------------------
	.section	.nv.shared.matmul_kernel,"aw",@nobits
	.sectionflags	@""
	.align	16
	.zero		1024


//--------------------- .nv.shared.reserved.0     --------------------------
	.section	.nv.shared.reserved.0,"aw",@nobits
	.weak		__nv_reservedSMEM_offset_0_alias
	.size		__nv_reservedSMEM_offset_0_alias, 0, 64
	.other		__nv_reservedSMEM_offset_0_alias,@"STO_CUDA_RESERVED_SHARED STV_DEFAULT"
__nv_reservedSMEM_offset_0_alias:
	.zero		0
	.zero		64


//--------------------- .nv.constant0.matmul_kernel --------------------------
	.section	.nv.constant0.matmul_kernel,"a",@progbits
	.sectionflags	@""
	.align	4
.nv.constant0.matmul_kernel:
	.zero		976


//--------------------- SYMBOLS --------------------------

	.type		.nv.reservedSmem.offset0,@object
	.size		.nv.reservedSmem.offset0,0x4
	.type		.nv.reservedSmem.cap,@object
	.size		.nv.reservedSmem.cap,0x4
